def matmul_kernel(
    a_ptr,
    b_ptr,
    c_ptr,
    M,
    N,
    K,
    stride_am,
    stride_ak,
    stride_bk,
    stride_bn,
    stride_cm,
    stride_cn,
    BLOCK_M: tl.constexpr,
    BLOCK_N: tl.constexpr,
    BLOCK_K: tl.constexpr,
    GROUP_M: tl.constexpr,
):
    pid = tl.program_id(axis=0)
    num_pid_m = tl.cdiv(M, BLOCK_M)
    num_pid_n = tl.cdiv(N, BLOCK_N)
    num_pid_in_group = GROUP_M * num_pid_n
    group_id = pid // num_pid_in_group
    first_pid_m = group_id * GROUP_M
    group_size_m = min(num_pid_m - first_pid_m, GROUP_M)
    pid_m = first_pid_m + ((pid % num_pid_in_group) % group_size_m)
    pid_n = (pid % num_pid_in_group) // group_size_m

    offs_am = (pid_m * BLOCK_M + tl.arange(0, BLOCK_M)) % M
    offs_bn = (pid_n * BLOCK_N + tl.arange(0, BLOCK_N)) % N
    offs_k = tl.arange(0, BLOCK_K)
    a_ptrs = a_ptr + offs_am[:, None] * stride_am + offs_k[None, :] * stride_ak
    b_ptrs = b_ptr + offs_k[:, None] * stride_bk + offs_bn[None, :] * stride_bn

    acc = tl.zeros((BLOCK_M, BLOCK_N), dtype=tl.float32)
    for kk in range(0, tl.cdiv(K, BLOCK_K)):
        a = tl.load(a_ptrs, mask=offs_k[None, :] < K - kk * BLOCK_K, other=0.0)
        b = tl.load(b_ptrs, mask=offs_k[:, None] < K - kk * BLOCK_K, other=0.0)
        acc = tl.dot(a, b, acc)
        a_ptrs += BLOCK_K * stride_ak
        b_ptrs += BLOCK_K * stride_bk

    c = acc.to(c_ptr.dtype.element_ty)
    offs_cm = pid_m * BLOCK_M + tl.arange(0, BLOCK_M)
    offs_cn = pid_n * BLOCK_N + tl.arange(0, BLOCK_N)
    c_ptrs = c_ptr + offs_cm[:, None] * stride_cm + offs_cn[None, :] * stride_cn
    mask = (offs_cm[:, None] < M) & (offs_cn[None, :] < N)
    tl.store(c_ptrs, c, mask=mask)

# config = {"BLOCK_K": 64, "BLOCK_M": 512, "BLOCK_N": 128, "GROUP_M": 8, "arch": "sm_90", "dtype": "fp8e4m3", "num_ctas": 1, "num_stages": 4, "num_warps": 8}
# arch = sm_90


// ===== COMPILED SASS (sm_90a) =====

	.target	sm_90a

	.elftype	@"ET_EXEC"


//--------------------- .note.nv.tkinfo           --------------------------
	.section	.note.nv.tkinfo,"",@"SHT_NOTE"
	.sectionflags	@"SHF_NOTE_NV_TKINFO"
	.tkinfo
        /*0018*/ 	.word	0x00000002
        /*0030*/ 	.string	""
        /*0030*/ 	.string	"ptxas"
        /*0030*/ 	.string	"Cuda compilation tools, release 13.0, V13.0.88"
        /*0030*/ 	.string	"Build cuda_13.0.r13.0/compiler.36424714_0"
        /*0030*/ 	.string	"-v  -suppress-debug-info  -lineinfo  -arch sm_90a "



//--------------------- .note.nv.cuinfo           --------------------------
	.section	.note.nv.cuinfo,"",@"SHT_NOTE"
	.sectionflags	@"SHF_NOTE_NV_CUINFO"
        /*0018*/ 	.short	0x0002
        /*001a*/ 	.short	0x005a
        /*001c*/ 	.short	0x0082
	.zero		2


//--------------------- .nv.info                  --------------------------
	.section	.nv.info,"",@"SHT_CUDA_INFO"
	.align	4


	//----- nvinfo : EIATTR_REGCOUNT
	.align		4
        /*0000*/ 	.byte	0x04, 0x2f
        /*0002*/ 	.short	(.L_1 - .L_0)
	.align		4
.L_0:
        /*0004*/ 	.word	index@(matmul_kernel)
        /*0008*/ 	.word	0x000000ff


	//----- nvinfo : EIATTR_FRAME_SIZE
	.align		4
.L_1:
        /*000c*/ 	.byte	0x04, 0x11
        /*000e*/ 	.short	(.L_3 - .L_2)
	.align		4
.L_2:
        /*0010*/ 	.word	index@(matmul_kernel)
        /*0014*/ 	.word	0x000008a8


	//----- nvinfo : EIATTR_MIN_STACK_SIZE
	.align		4
.L_3:
        /*0018*/ 	.byte	0x04, 0x12
        /*001a*/ 	.short	(.L_5 - .L_4)
	.align		4
.L_4:
        /*001c*/ 	.word	index@(matmul_kernel)
        /*0020*/ 	.word	0x000008a8
.L_5:


//--------------------- .nv.compat                --------------------------
	.section	.nv.compat,"",@"SHT_CUDA_COMPAT_INFO"
	.align	4
        /*0000*/ 	.byte	0x02, 0x09, 0x01, 0x00, 0x02, 0x02, 0x04, 0x00, 0x02, 0x05, 0x05, 0x00, 0x03, 0x07, 0x01, 0x01
        /*0010*/ 	.byte	0x02, 0x03, 0x00, 0x00, 0x02, 0x06, 0x01, 0x00, 0x04, 0x0b, 0x08, 0x00, 0x00, 0x00, 0x00, 0x00
        /*0020*/ 	.byte	0x00, 0x00, 0x00, 0x00


//--------------------- .nv.info.matmul_kernel    --------------------------
	.section	.nv.info.matmul_kernel,"",@"SHT_CUDA_INFO"
	.sectionflags	@""
	.align	4


	//----- nvinfo : EIATTR_CUDA_API_VERSION
	.align		4
        /*0000*/ 	.byte	0x04, 0x37
        /*0002*/ 	.short	(.L_7 - .L_6)
.L_6:
        /*0004*/ 	.word	0x00000082


	//----- nvinfo : EIATTR_KPARAM_INFO
	.align		4
.L_7:
        /*0008*/ 	.byte	0x04, 0x17
        /*000a*/ 	.short	(.L_9 - .L_8)
.L_8:
        /*000c*/ 	.word	0x00000000
        /*0010*/ 	.short	0x000d
        /*0012*/ 	.short	0x0048
        /*0014*/ 	.byte	0x00, 0xf4, 0x21, 0x00


	//----- nvinfo : EIATTR_KPARAM_INFO
	.align		4
.L_9:
        /*0018*/ 	.byte	0x04, 0x17
        /*001a*/ 	.short	(.L_11 - .L_10)
.L_10:
        /*001c*/ 	.word	0x00000000
        /*0020*/ 	.short	0x000c
        /*0022*/ 	.short	0x0040
        /*0024*/ 	.byte	0x00, 0xf4, 0x21, 0x00


	//----- nvinfo : EIATTR_KPARAM_INFO
	.align		4
.L_11:
        /*0028*/ 	.byte	0x04, 0x17
        /*002a*/ 	.short	(.L_13 - .L_12)
.L_12:
        /*002c*/ 	.word	0x00000000
        /*0030*/ 	.short	0x000b
        /*0032*/ 	.short	0x0038
        /*0034*/ 	.byte	0x00, 0xf0, 0x11, 0x00


	//----- nvinfo : EIATTR_KPARAM_INFO
	.align		4
.L_13:
        /*0038*/ 	.byte	0x04, 0x17
        /*003a*/ 	.short	(.L_15 - .L_14)
.L_14:
        /*003c*/ 	.word	0x00000000
        /*0040*/ 	.short	0x000a
        /*0042*/ 	.short	0x0034
        /*0044*/ 	.byte	0x00, 0xf0, 0x11, 0x00


	//----- nvinfo : EIATTR_KPARAM_INFO
	.align		4
.L_15:
        /*0048*/ 	.byte	0x04, 0x17
        /*004a*/ 	.short	(.L_17 - .L_16)
.L_16:
        /*004c*/ 	.word	0x00000000
        /*0050*/ 	.short	0x0009
        /*0052*/ 	.short	0x0030
        /*0054*/ 	.byte	0x00, 0xf0, 0x11, 0x00


	//----- nvinfo : EIATTR_KPARAM_INFO
	.align		4
.L_17:
        /*0058*/ 	.byte	0x04, 0x17
        /*005a*/ 	.short	(.L_19 - .L_18)
.L_18:
        /*005c*/ 	.word	0x00000000
        /*0060*/ 	.short	0x0008
        /*0062*/ 	.short	0x002c
        /*0064*/ 	.byte	0x00, 0xf0, 0x11, 0x00


	//----- nvinfo : EIATTR_KPARAM_INFO
	.align		4
.L_19:
        /*0068*/ 	.byte	0x04, 0x17
        /*006a*/ 	.short	(.L_21 - .L_20)
.L_20:
        /*006c*/ 	.word	0x00000000
        /*0070*/ 	.short	0x0007
        /*0072*/ 	.short	0x0028
        /*0074*/ 	.byte	0x00, 0xf0, 0x11, 0x00


	//----- nvinfo : EIATTR_KPARAM_INFO
	.align		4
.L_21:
        /*0078*/ 	.byte	0x04, 0x17
        /*007a*/ 	.short	(.L_23 - .L_22)
.L_22:
        /*007c*/ 	.word	0x00000000
        /*0080*/ 	.short	0x0006
        /*0082*/ 	.short	0x0024
        /*0084*/ 	.byte	0x00, 0xf0, 0x11, 0x00


	//----- nvinfo : EIATTR_KPARAM_INFO
	.align		4
.L_23:
        /*0088*/ 	.byte	0x04, 0x17
        /*008a*/ 	.short	(.L_25 - .L_24)
.L_24:
        /*008c*/ 	.word	0x00000000
        /*0090*/ 	.short	0x0005
        /*0092*/ 	.short	0x0020
        /*0094*/ 	.byte	0x00, 0xf0, 0x11, 0x00


	//----- nvinfo : EIATTR_KPARAM_INFO
	.align		4
.L_25:
        /*0098*/ 	.byte	0x04, 0x17
        /*009a*/ 	.short	(.L_27 - .L_26)
.L_26:
        /*009c*/ 	.word	0x00000000
        /*00a0*/ 	.short	0x0004
        /*00a2*/ 	.short	0x001c
        /*00a4*/ 	.byte	0x00, 0xf0, 0x11, 0x00


	//----- nvinfo : EIATTR_KPARAM_INFO
	.align		4
.L_27:
        /*00a8*/ 	.byte	0x04, 0x17
        /*00aa*/ 	.short	(.L_29 - .L_28)
.L_28:
        /*00ac*/ 	.word	0x00000000
        /*00b0*/ 	.short	0x0003
        /*00b2*/ 	.short	0x0018
        /*00b4*/ 	.byte	0x00, 0xf0, 0x11, 0x00


	//----- nvinfo : EIATTR_KPARAM_INFO
	.align		4
.L_29:
        /*00b8*/ 	.byte	0x04, 0x17
        /*00ba*/ 	.short	(.L_31 - .L_30)
.L_30:
        /*00bc*/ 	.word	0x00000000
        /*00c0*/ 	.short	0x0002
        /*00c2*/ 	.short	0x0010
        /*00c4*/ 	.byte	0x00, 0xf4, 0x21, 0x00


	//----- nvinfo : EIATTR_KPARAM_INFO
	.align		4
.L_31:
        /*00c8*/ 	.byte	0x04, 0x17
        /*00ca*/ 	.short	(.L_33 - .L_32)
.L_32:
        /*00cc*/ 	.word	0x00000000
        /*00d0*/ 	.short	0x0001
        /*00d2*/ 	.short	0x0008
        /*00d4*/ 	.byte	0x00, 0xf4, 0x21, 0x00


	//----- nvinfo : EIATTR_KPARAM_INFO
	.align		4
.L_33:
        /*00d8*/ 	.byte	0x04, 0x17
        /*00da*/ 	.short	(.L_35 - .L_34)
.L_34:
        /*00dc*/ 	.word	0x00000000
        /*00e0*/ 	.short	0x0000
        /*00e2*/ 	.short	0x0000
        /*00e4*/ 	.byte	0x00, 0xf4, 0x21, 0x00


	//----- nvinfo : EIATTR_SPARSE_MMA_MASK
	.align		4
.L_35:
        /*00e8*/ 	.byte	0x03, 0x50
        /*00ea*/ 	.short	0x0000


	//----- nvinfo : EIATTR_MAXREG_COUNT
	.align		4
        /*00ec*/ 	.byte	0x03, 0x1b
        /*00ee*/ 	.short	0x00ff


	//----- nvinfo : EIATTR_NUM_BARRIERS
	.align		4
        /*00f0*/ 	.byte	0x02, 0x4c
        /*00f2*/ 	.byte	0x01
	.zero		1


	//----- nvinfo : EIATTR_ANNOTATIONS
	.align		4
        /*00f4*/ 	.byte	0x04, 0x55
        /*00f6*/ 	.short	(.L_37 - .L_36)


	//   ....[0]....
.L_36:
        /*00f8*/ 	.word	0x00000001
        /*00fc*/ 	.byte	0x60, 0x05, 0x00, 0x00, 0x01, 0x00, 0x00, 0x00, 0xa0, 0x05, 0x00, 0x00, 0x01, 0x00, 0x00, 0x00
        /* <DEDUP_REMOVED lines=864> */
        /*370c*/ 	.byte	0xb0, 0x10, 0x01, 0x00, 0x01, 0x00, 0x00, 0x00, 0x70, 0x16, 0x01, 0x00


	//----- nvinfo : EIATTR_MERCURY_ISA_VERSION
	.align		4
.L_37:
        /*3718*/ 	.byte	0x03, 0x5f
        /*371a*/ 	.short	0x0101


	//----- nvinfo : EIATTR_EXIT_INSTR_OFFSETS
	.align		4
        /*371c*/ 	.byte	0x04, 0x1c
        /*371e*/ 	.short	(.L_39 - .L_38)


	//   ....[0]....
.L_38:
        /*3720*/ 	.word	0x0001cef0


	//   ....[1]....
        /*3724*/ 	.word	0x0001cf10


	//----- nvinfo : EIATTR_REQNTID
	.align		4
.L_39:
        /*3728*/ 	.byte	0x04, 0x10
        /*372a*/ 	.short	(.L_41 - .L_40)
.L_40:
        /*372c*/ 	.word	0x00000100
        /*3730*/ 	.word	0x00000001
        /*3734*/ 	.word	0x00000001


	//----- nvinfo : EIATTR_CBANK_PARAM_SIZE
	.align		4
.L_41:
        /*3738*/ 	.byte	0x03, 0x19
        /*373a*/ 	.short	0x0050


	//----- nvinfo : EIATTR_PARAM_CBANK
	.align		4
        /*373c*/ 	.byte	0x04, 0x0a
        /*373e*/ 	.short	(.L_43 - .L_42)
	.align		4
.L_42:
        /*3740*/ 	.word	index@(.nv.constant0.matmul_kernel)
        /*3744*/ 	.short	0x0210
        /*3746*/ 	.short	0x0050


	//----- nvinfo : EIATTR_SW_WAR
	.align		4
.L_43:
        /*3748*/ 	.byte	0x04, 0x36
        /*374a*/ 	.short	(.L_45 - .L_44)
.L_44:
        /*374c*/ 	.word	0x00000008
.L_45:


//--------------------- .nv.callgraph             --------------------------
	.section	.nv.callgraph,"",@"SHT_CUDA_CALLGRAPH"
	.align	4
	.sectionentsize	8
	.align		4
        /*0000*/ 	.word	0x00000000
	.align		4
        /*0004*/ 	.word	0xffffffff
	.align		4
        /*0008*/ 	.word	0x00000000
	.align		4
        /*000c*/ 	.word	0xfffffffe
	.align		4
        /*0010*/ 	.word	0x00000000
	.align		4
        /*0014*/ 	.word	0xfffffffd
	.align		4
        /*0018*/ 	.word	0x00000000
	.align		4
        /*001c*/ 	.word	0xfffffffc


//--------------------- .text.matmul_kernel       --------------------------
	.section	.text.matmul_kernel,"ax",@progbits
	.align	128
        .global         matmul_kernel
        .type           matmul_kernel,@function
        .size           matmul_kernel,(.L_x_4 - matmul_kernel)
        .other          matmul_kernel,@"STO_CUDA_ENTRY STV_DEFAULT"
matmul_kernel:
.text.matmul_kernel:
[----:B------:R-:W0:Y:S08]  /*0000*/  LDC R1, c[0x0][0x28] ;  /* 0x00000a00ff017b82 */ /* 0x000e300000000800 */
[----:B------:R-:W1:Y:S01]  /*0010*/  LDC.64 R2, c[0x0][0x228] ;  /* 0x00008a00ff027b82 */ /* 0x000e620000000a00 */
[----:B------:R-:W2:Y:S01]  /*0020*/  S2R R7, SR_CTAID.X ;  /* 0x0000000000077919 */ /* 0x000ea20000002500 */
[----:B------:R-:W-:Y:S01]  /*0030*/  UMOV UR7, 0x400 ;  /* 0x0000040000077882 */ /* 0x000fe20000000000 */
[----:B------:R-:W-:Y:S01]  /*0040*/  ULDC.64 UR32, c[0x0][0x208] ;  /* 0x0000820000207ab9 */ /* 0x000fe20000000a00 */
[----:B0-----:R-:W-:Y:S01]  /*0050*/  VIADD R1, R1, 0xfffff758 ;  /* 0xfffff75801017836 */ /* 0x001fe20000000000 */
[----:B------:R-:W0:Y:S03]  /*0060*/  S2R R223, SR_TID.X ;  /* 0x0000000000df7919 */ /* 0x000e260000002100 */
[----:B------:R-:W3:Y:S01]  /*0070*/  S2UR UR4, SR_CgaCtaId ;  /* 0x00000000000479c3 */ /* 0x000ee20000008800 */
[----:B-1----:R-:W-:-:S05]  /*0080*/  VIADD R0, R3, 0x7f ;  /* 0x0000007f03007836 */ /* 0x002fca0000000000 */
[----:B------:R-:W-:Y:S01]  /*0090*/  SHF.R.S32.HI R5, RZ, 0x1f, R0 ;  /* 0x0000001fff057819 */ /* 0x000fe20000011400 */
[----:B---3--:R-:W-:-:S03]  /*00a0*/  ULEA UR7, UR4, UR7, 0x18 ;  /* 0x0000000704077291 */ /* 0x008fc6000f8ec03f */
[----:B------:R-:W-:Y:S02]  /*00b0*/  LEA.HI R5, R5, R0, RZ, 0x7 ;  /* 0x0000000005057211 */ /* 0x000fe400078f38ff */
[----:B--2---:R-:W-:Y:S02]  /*00c0*/  IABS R10, R7 ;  /* 0x00000007000a7213 */ /* 0x004fe40000000000 */
[----:B------:R-:W-:-:S05]  /*00d0*/  SHF.R.S32.HI R5, RZ, 0x7, R5 ;  /* 0x00000007ff057819 */ /* 0x000fca0000011405 */
[----:B------:R-:W-:-:S05]  /*00e0*/  IMAD.SHL.U32 R6, R5, 0x8, RZ ;  /* 0x0000000805067824 */ /* 0x000fca00078e00ff */
[-C--:B------:R-:W-:Y:S02]  /*00f0*/  IABS R9, R6.reuse ;  /* 0x0000000600097213 */ /* 0x080fe40000000000 */
[----:B------:R-:W-:Y:S02]  /*0100*/  IABS R12, R6 ;  /* 0x00000006000c7213 */ /* 0x000fe40000000000 */
[----:B------:R-:W1:Y:S08]  /*0110*/  I2F.RP R0, R9 ;  /* 0x0000000900007306 */ /* 0x000e700000209400 */
[----:B-1----:R-:W1:Y:S02]  /*0120*/  MUFU.RCP R0, R0 ;  /* 0x0000000000007308 */ /* 0x002e640000001000 */
[----:B-1----:R-:W-:-:S02]  /*0130*/  VIADD R4, R0, 0xffffffe ;  /* 0x0ffffffe00047836 */ /* 0x002fc40000000000 */
[----:B------:R-:W-:-:S04]  /*0140*/  IMAD.MOV R0, RZ, RZ, -R12 ;  /* 0x000000ffff007224 */ /* 0x000fc800078e0a0c */
[----:B------:R1:W2:Y:S02]  /*0150*/  F2I.FTZ.U32.TRUNC.NTZ R5, R4 ;  /* 0x0000000400057305 */ /* 0x0002a4000021f000 */
[----:B-1----:R-:W-:Y:S02]  /*0160*/  IMAD.MOV.U32 R4, RZ, RZ, RZ ;  /* 0x000000ffff047224 */ /* 0x002fe400078e00ff */
[----:B--2---:R-:W-:-:S04]  /*0170*/  IMAD.MOV R8, RZ, RZ, -R5 ;  /* 0x000000ffff087224 */ /* 0x004fc800078e0a05 */
[----:B------:R-:W-:Y:S02]  /*0180*/  IMAD R11, R8, R9, RZ ;  /* 0x00000009080b7224 */ /* 0x000fe400078e02ff */
[----:B------:R-:W-:Y:S02]  /*0190*/  IMAD.MOV.U32 R8, RZ, RZ, R10 ;  /* 0x000000ffff087224 */ /* 0x000fe400078e000a */
[----:B------:R-:W-:-:S06]  /*01a0*/  IMAD.HI.U32 R5, R5, R11, R4 ;  /* 0x0000000b05057227 */ /* 0x000fcc00078e0004 */
[----:B------:R-:W-:-:S04]  /*01b0*/  IMAD.HI.U32 R5, R5, R8, RZ ;  /* 0x0000000805057227 */ /* 0x000fc800078e00ff */
[----:B------:R-:W-:-:S05]  /*01c0*/  IMAD R0, R5, R0, R8 ;  /* 0x0000000005007224 */ /* 0x000fca00078e0208 */
[----:B------:R-:W-:-:S13]  /*01d0*/  ISETP.GT.U32.AND P1, PT, R9, R0, PT ;  /* 0x000000000900720c */ /* 0x000fda0003f24070 */
[----:B------:R-:W-:Y:S02]  /*01e0*/  @!P1 IMAD.IADD R0, R0, 0x1, -R9 ;  /* 0x0000000100009824 */ /* 0x000fe400078e0a09 */
[----:B------:R-:W-:Y:S01]  /*01f0*/  @!P1 VIADD R5, R5, 0x1 ;  /* 0x0000000105059836 */ /* 0x000fe20000000000 */
[----:B------:R-:W-:Y:S02]  /*0200*/  ISETP.NE.AND P1, PT, R6, RZ, PT ;  /* 0x000000ff0600720c */ /* 0x000fe40003f25270 */
[----:B------:R-:W-:Y:S02]  /*0210*/  ISETP.GE.U32.AND P0, PT, R0, R9, PT ;  /* 0x000000090000720c */ /* 0x000fe40003f06070 */
[----:B------:R-:W-:-:S04]  /*0220*/  LOP3.LUT R0, R7, R6, RZ, 0x3c, !PT ;  /* 0x0000000607007212 */ /* 0x000fc800078e3cff */
[----:B------:R-:W-:Y:S01]  /*0230*/  ISETP.GE.AND P2, PT, R0, RZ, PT ;  /* 0x000000ff0000720c */ /* 0x000fe20003f46270 */
[----:B------:R-:W-:-:S06]  /*0240*/  VIADD R0, R2, 0x1ff ;  /* 0x000001ff02007836 */ /* 0x000fcc0000000000 */
[----:B------:R-:W-:-:S04]  /*0250*/  @P0 VIADD R5, R5, 0x1 ;  /* 0x0000000105050836 */ /* 0x000fc80000000000 */
[----:B------:R-:W-:Y:S01]  /*0260*/  IMAD.MOV.U32 R4, RZ, RZ, R5 ;  /* 0x000000ffff047224 */ /* 0x000fe200078e0005 */
[----:B------:R-:W-:-:S03]  /*0270*/  SHF.R.S32.HI R5, RZ, 0x1f, R0 ;  /* 0x0000001fff057819 */ /* 0x000fc60000011400 */
[----:B------:R-:W-:Y:S01]  /*0280*/  @!P2 IMAD.MOV R4, RZ, RZ, -R4 ;  /* 0x000000ffff04a224 */ /* 0x000fe200078e0a04 */
[----:B------:R-:W-:Y:S02]  /*0290*/  @!P1 LOP3.LUT R4, RZ, R6, RZ, 0x33, !PT ;  /* 0x00000006ff049212 */ /* 0x000fe400078e33ff */
[----:B------:R-:W-:-:S03]  /*02a0*/  LEA.HI R5, R5, R0, RZ, 0x9 ;  /* 0x0000000005057211 */ /* 0x000fc600078f48ff */
[----:B------:R-:W-:Y:S02]  /*02b0*/  IMAD.SHL.U32 R217, R4, 0x8, RZ ;  /* 0x0000000804d97824 */ /* 0x000fe400078e00ff */
[----:B------:R-:W-:-:S03]  /*02c0*/  IMAD.MOV R4, RZ, RZ, -R4 ;  /* 0x000000ffff047224 */ /* 0x000fc600078e0a04 */
[----:B------:R-:W-:Y:S01]  /*02d0*/  LEA.HI.SX32 R5, R5, -R217, 0x17 ;  /* 0x800000d905057211 */ /* 0x000fe200078fbaff */
[----:B------:R-:W-:-:S03]  /*02e0*/  IMAD R8, R6, R4, R7 ;  /* 0x0000000406087224 */ /* 0x000fc600078e0207 */
[----:B------:R-:W-:Y:S02]  /*02f0*/  VIMNMX R13, R5, 0x8, PT ;  /* 0x00000008050d7848 */ /* 0x000fe40003fe0100 */
[----:B------:R-:W-:Y:S02]  /*0300*/  IABS R11, R8 ;  /* 0x00000008000b7213 */ /* 0x000fe40000000000 */
[-C--:B------:R-:W-:Y:S02]  /*0310*/  IABS R9, R13.reuse ;  /* 0x0000000d00097213 */ /* 0x080fe40000000000 */
[----:B------:R-:W-:Y:S02]  /*0320*/  IABS R6, R13 ;  /* 0x0000000d00067213 */ /* 0x000fe40000000000 */
[----:B------:R-:W1:Y:S08]  /*0330*/  I2F.RP R0, R9 ;  /* 0x0000000900007306 */ /* 0x000e700000209400 */
[----:B-1----:R-:W1:Y:S02]  /*0340*/  MUFU.RCP R0, R0 ;  /* 0x0000000000007308 */ /* 0x002e640000001000 */
[----:B-1----:R-:W-:-:S02]  /*0350*/  VIADD R5, R0, 0xffffffe ;  /* 0x0ffffffe00057836 */ /* 0x002fc40000000000 */
[----:B------:R-:W-:Y:S02]  /*0360*/  IMAD.MOV R0, RZ, RZ, -R6 ;  /* 0x000000ffff007224 */ /* 0x000fe400078e0a06 */
[----:B------:R-:W1:Y:S02]  /*0370*/  LDC R6, c[0x0][0x230] ;  /* 0x00008c00ff067b82 */ /* 0x000e640000000800 */
[----:B------:R-:W2:Y:S02]  /*0380*/  F2I.FTZ.U32.TRUNC.NTZ R5, R5 ;  /* 0x0000000500057305 */ /* 0x000ea4000021f000 */
[----:B--2---:R-:W-:-:S04]  /*0390*/  IMAD.MOV R10, RZ, RZ, -R5 ;  /* 0x000000ffff0a7224 */ /* 0x004fc800078e0a05 */
[----:B------:R-:W-:Y:S02]  /*03a0*/  IMAD.MOV.U32 R4, RZ, RZ, R10 ;  /* 0x000000ffff047224 */ /* 0x000fe400078e000a */
[----:B-1----:R-:W-:Y:S02]  /*03b0*/  VIADD R6, R6, 0x3f ;  /* 0x0000003f06067836 */ /* 0x002fe40000000000 */
[----:B------:R-:W-:Y:S02]  /*03c0*/  IMAD R7, R4, R9, RZ ;  /* 0x0000000904077224 */ /* 0x000fe400078e02ff */
[----:B------:R-:W-:-:S04]  /*03d0*/  IMAD.MOV.U32 R4, RZ, RZ, RZ ;  /* 0x000000ffff047224 */ /* 0x000fc800078e00ff */
        /* <DEDUP_REMOVED lines=9> */
[----:B------:R-:W-:-:S07]  /*0470*/  ISETP.GE.AND P2, PT, R0, RZ, PT ;  /* 0x000000ff0000720c */ /* 0x000fce0003f46270 */
[----:B------:R-:W-:Y:S01]  /*0480*/  @P0 VIADD R4, R4, 0x1 ;  /* 0x0000000104040836 */ /* 0x000fe20000000000 */
[----:B------:R-:W-:-:S03]  /*0490*/  ISETP.GT.AND P0, PT, R6, 0x3f, PT ;  /* 0x0000003f0600780c */ /* 0x000fc60003f04270 */
[----:B------:R-:W-:Y:S01]  /*04a0*/  IMAD.MOV.U32 R216, RZ, RZ, R4 ;  /* 0x000000ffffd87224 */ /* 0x000fe200078e0004 */
[----:B0-----:R-:W-:-:S03]  /*04b0*/  LOP3.LUT R4, R223, 0xff, RZ, 0xc0, !PT ;  /* 0x000000ffdf047812 */ /* 0x001fc600078ec0ff */
[----:B------:R-:W-:Y:S01]  /*04c0*/  @!P2 IMAD.MOV R216, RZ, RZ, -R216 ;  /* 0x000000ffffd8a224 */ /* 0x000fe200078e0ad8 */
[----:B------:R-:W-:-:S05]  /*04d0*/  @!P1 LOP3.LUT R216, RZ, R13, RZ, 0x33, !PT ;  /* 0x0000000dffd89212 */ /* 0x000fca00078e33ff */
[----:B------:R-:W-:Y:S02]  /*04e0*/  IMAD.MOV R0, RZ, RZ, -R216 ;  /* 0x000000ffff007224 */ /* 0x000fe400078e0ad8 */
[----:B------:R-:W-:Y:S02]  /*04f0*/  IMAD.SHL.U32 R216, R216, 0x80, RZ ;  /* 0x00000080d8d87824 */ /* 0x000fe400078e00ff */
[----:B------:R-:W-:-:S04]  /*0500*/  IMAD R0, R13, R0, R8 ;  /* 0x000000000d007224 */ /* 0x000fc800078e0208 */
[----:B------:R-:W-:-:S04]  /*0510*/  IMAD.IADD R217, R217, 0x1, R0 ;  /* 0x00000001d9d97824 */ /* 0x000fc800078e0200 */
[----:B------:R-:W-:-:S04]  /*0520*/  IMAD R217, R217, 0x200, R4 ;  /* 0x00000200d9d97824 */ /* 0x000fc800078e0204 */
[----:B------:R-:W-:Y:S01]  /*0530*/  VIADD R218, R217, 0x100 ;  /* 0x00000100d9da7836 */ /* 0x000fe20000000000 */
[----:B------:R-:W-:Y:S06]  /*0540*/  @P0 BRA `(.L_x_0) ;  /* 0x00000008008c0947 */ /* 0x000fec0003800000 */
[----:B------:R-:W-:Y:S01]  /*0550*/  IMAD.SHL.U32 R0, R223, 0x8, RZ ;  /* 0x00000008df007824 */ /* 0x000fe200078e00ff */
[----:B------:R0:W-:Y:S01]  /*0560*/  STL [R1], RZ ;  /* 0x000000ff01007387 */ /* 0x0001e20000100800 */
[----:B------:R-:W-:Y:S02]  /*0570*/  CS2R R152, SRZ ;  /* 0x0000000000987805 */ /* 0x000fe4000001ff00 */
[----:B------:R-:W-:Y:S02]  /*0580*/  CS2R R154, SRZ ;  /* 0x00000000009a7805 */ /* 0x000fe4000001ff00 */
[----:B------:R-:W-:Y:S01]  /*0590*/  CS2R R156, SRZ ;  /* 0x00000000009c7805 */ /* 0x000fe2000001ff00 */
[----:B------:R0:W-:Y:S01]  /*05a0*/  STL [R1+0x628], R0 ;  /* 0x0006280001007387 */ /* 0x0001e20000100800 */
[----:B------:R-:W-:Y:S02]  /*05b0*/  CS2R R158, SRZ ;  /* 0x00000000009e7805 */ /* 0x000fe4000001ff00 */
[----:B------:R-:W-:-:S02]  /*05c0*/  CS2R R160, SRZ ;  /* 0x0000000000a07805 */ /* 0x000fc4000001ff00 */
[----:B------:R-:W-:Y:S01]  /*05d0*/  CS2R R162, SRZ ;  /* 0x0000000000a27805 */ /* 0x000fe2000001ff00 */
[----:B------:R0:W-:Y:S01]  /*05e0*/  STL [R1+0x4], RZ ;  /* 0x000004ff01007387 */ /* 0x0001e20000100800 */
[----:B------:R-:W-:Y:S02]  /*05f0*/  CS2R R164, SRZ ;  /* 0x0000000000a47805 */ /* 0x000fe4000001ff00 */
[----:B------:R-:W-:Y:S02]  /*0600*/  CS2R R166, SRZ ;  /* 0x0000000000a67805 */ /* 0x000fe4000001ff00 */
[----:B------:R-:W-:Y:S01]  /*0610*/  CS2R R168, SRZ ;  /* 0x0000000000a87805 */ /* 0x000fe2000001ff00 */
[----:B------:R0:W-:Y:S01]  /*0620*/  STL [R1+0x8], RZ ;  /* 0x000008ff01007387 */ /* 0x0001e20000100800 */
        /* <DEDUP_REMOVED lines=115> */
[----:B------:R0:W-:Y:S04]  /*0d60*/  STL [R1+0x7c], RZ ;  /* 0x00007cff01007387 */ /* 0x0001e80000100800 */
        /* <DEDUP_REMOVED lines=31> */
[----:B------:R0:W-:Y:S01]  /*0f60*/  STL [R1+0xfc], RZ ;  /* 0x0000fcff01007387 */ /* 0x0001e20000100800 */
[----:B------:R-:W-:Y:S05]  /*0f70*/  BRA `(.L_x_1) ;  /* 0x000000f800847947 */ /* 0x000fea0003800000 */
.L_x_0:
[----:B------:R-:W-:Y:S01]  /*0f80*/  IABS R15, R2 ;  /* 0x00000002000f7213 */ /* 0x000fe20000000000 */
[----:B------:R-:W-:Y:S01]  /*0f90*/  IMAD.SHL.U32 R35, R223, 0x8, RZ ;  /* 0x00000008df237824 */ /* 0x000fe200078e00ff */
[----:B------:R-:W-:Y:S01]  /*0fa0*/  IABS R5, R3 ;  /* 0x0000000300057213 */ /* 0x000fe20000000000 */
[----:B------:R-:W-:Y:S01]  /*0fb0*/  ULDC UR9, c[0x0][0x23c] ;  /* 0x00008f0000097ab9 */ /* 0x000fe20000000800 */
[----:B------:R-:W0:Y:S01]  /*0fc0*/  I2F.RP R10, R15 ;  /* 0x0000000f000a7306 */ /* 0x000e220000209400 */
[----:B------:R-:W-:Y:S01]  /*0fd0*/  SHF.R.S32.HI R13, RZ, 0x1f, R6 ;  /* 0x0000001fff0d7819 */ /* 0x000fe20000011406 */
[----:B------:R-:W-:Y:S01]  /*0fe0*/  ULDC.64 UR4, c[0x0][0x218] ;  /* 0x0000860000047ab9 */ /* 0x000fe20000000a00 */
[----:B------:R-:W-:Y:S01]  /*0ff0*/  ISETP.NE.AND P5, PT, R2, RZ, PT ;  /* 0x000000ff0200720c */ /* 0x000fe20003fa5270 */
[----:B------:R-:W-:Y:S01]  /*1000*/  STL [R1+0x628], R35 ;  /* 0x0006282301007387 */ /* 0x000fe20000100800 */
[----:B------:R-:W-:Y:S01]  /*1010*/  LEA.HI R0, R13, R6, RZ, 0x6 ;  /* 0x000000060d007211 */ /* 0x000fe200078f30ff */
[----:B------:R-:W-:Y:S01]  /*1020*/  IMAD.MOV.U32 R6, RZ, RZ, RZ ;  /* 0x000000ffff067224 */ /* 0x000fe200078e00ff */
[----:B------:R-:W-:Y:S01]  /*1030*/  ULDC.64 UR10, c[0x0][0x210] ;  /* 0x00008400000a7ab9 */ /* 0x000fe20000000a00 */
[----:B------:R-:W1:Y:S01]  /*1040*/  I2F.RP R11, R5 ;  /* 0x00000005000b7306 */ /* 0x000e620000209400 */
[----:B------:R-:W-:Y:S01]  /*1050*/  UMOV UR18, 0xfffffffe ;  /* 0xfffffffe00127882 */ /* 0x000fe20000000000 */
[----:B------:R-:W-:Y:S01]  /*1060*/  UMOV UR19, 0x7fffffdf ;  /* 0x7fffffdf00137882 */ /* 0x000fe20000000000 */
[----:B------:R-:W-:-:S02]  /*1070*/  CS2R R152, SRZ ;  /* 0x0000000000987805 */ /* 0x000fc4000001ff00 */
[----:B------:R-:W-:Y:S02]  /*1080*/  CS2R R154, SRZ ;  /* 0x00000000009a7805 */ /* 0x000fe4000001ff00 */
[----:B------:R-:W-:Y:S02]  /*1090*/  CS2R R156, SRZ ;  /* 0x00000000009c7805 */ /* 0x000fe4000001ff00 */
[----:B------:R-:W-:Y:S02]  /*10a0*/  CS2R R158, SRZ ;  /* 0x00000000009e7805 */ /* 0x000fe4000001ff00 */
[----:B------:R-:W-:Y:S01]  /*10b0*/  CS2R R160, SRZ ;  /* 0x0000000000a07805 */ /* 0x000fe2000001ff00 */
[----:B0-----:R-:W0:Y:S01]  /*10c0*/  MUFU.RCP R10, R10 ;  /* 0x0000000a000a7308 */ /* 0x001e220000001000 */
[----:B------:R-:W-:Y:S02]  /*10d0*/  CS2R R162, SRZ ;  /* 0x0000000000a27805 */ /* 0x000fe4000001ff00 */
[----:B------:R-:W-:-:S02]  /*10e0*/  CS2R R164, SRZ ;  /* 0x0000000000a47805 */ /* 0x000fc4000001ff00 */
[----:B------:R-:W-:Y:S02]  /*10f0*/  CS2R R166, SRZ ;  /* 0x0000000000a67805 */ /* 0x000fe4000001ff00 */
[----:B------:R-:W-:Y:S02]  /*1100*/  CS2R R168, SRZ ;  /* 0x0000000000a87805 */ /* 0x000fe4000001ff00 */
[----:B------:R-:W-:Y:S02]  /*1110*/  CS2R R170, SRZ ;  /* 0x0000000000aa7805 */ /* 0x000fe4000001ff00 */
[----:B------:R-:W-:Y:S02]  /*1120*/  CS2R R172, SRZ ;  /* 0x0000000000ac7805 */ /* 0x000fe4000001ff00 */
[----:B------:R-:W-:Y:S01]  /*1130*/  CS2R R174, SRZ ;  /* 0x0000000000ae7805 */ /* 0x000fe2000001ff00 */
[----:B-1----:R-:W1:Y:S01]  /*1140*/  MUFU.RCP R11, R11 ;  /* 0x0000000b000b7308 */ /* 0x002e620000001000 */
[----:B------:R-:W-:-:S02]  /*1150*/  CS2R R176, SRZ ;  /* 0x0000000000b07805 */ /* 0x000fc4000001ff00 */
[----:B------:R-:W-:Y:S02]  /*1160*/  CS2R R178, SRZ ;  /* 0x0000000000b27805 */ /* 0x000fe4000001ff00 */
[----:B------:R-:W-:Y:S02]  /*1170*/  CS2R R180, SRZ ;  /* 0x0000000000b47805 */ /* 0x000fe4000001ff00 */
[----:B------:R-:W-:Y:S02]  /*1180*/  CS2R R182, SRZ ;  /* 0x0000000000b67805 */ /* 0x000fe4000001ff00 */
[----:B------:R-:W-:Y:S02]  /*1190*/  CS2R R184, SRZ ;  /* 0x0000000000b87805 */ /* 0x000fe4000001ff00 */
[----:B------:R-:W-:Y:S02]  /*11a0*/  CS2R R186, SRZ ;  /* 0x0000000000ba7805 */ /* 0x000fe4000001ff00 */
[----:B------:R-:W-:-:S02]  /*11b0*/  CS2R R188, SRZ ;  /* 0x0000000000bc7805 */ /* 0x000fc4000001ff00 */
[----:B------:R-:W-:Y:S01]  /*11c0*/  CS2R R190, SRZ ;  /* 0x0000000000be7805 */ /* 0x000fe2000001ff00 */
[----:B0-----:R-:W-:Y:S01]  /*11d0*/  VIADD R7, R10, 0xffffffe ;  /* 0x0ffffffe0a077836 */ /* 0x001fe20000000000 */
[----:B------:R-:W-:Y:S02]  /*11e0*/  IABS R10, R217 ;  /* 0x000000d9000a7213 */ /* 0x000fe40000000000 */
[----:B------:R-:W-:Y:S02]  /*11f0*/  CS2R R192, SRZ ;  /* 0x0000000000c07805 */ /* 0x000fe4000001ff00 */
[----:B------:R-:W-:Y:S02]  /*1200*/  CS2R R194, SRZ ;  /* 0x0000000000c27805 */ /* 0x000fe4000001ff00 */
[----:B------:R-:W-:Y:S02]  /*1210*/  CS2R R196, SRZ ;  /* 0x0000000000c47805 */ /* 0x000fe4000001ff00 */
[----:B------:R-:W-:Y:S01]  /*1220*/  CS2R R198, SRZ ;  /* 0x0000000000c67805 */ /* 0x000fe2000001ff00 */
[----:B------:R-:W0:Y:S01]  /*1230*/  F2I.FTZ.U32.TRUNC.NTZ R7, R7 ;  /* 0x0000000700077305 */ /* 0x000e22000021f000 */
[----:B------:R-:W-:Y:S01]  /*1240*/  CS2R R200, SRZ ;  /* 0x0000000000c87805 */ /* 0x000fe2000001ff00 */
[----:B-1----:R-:W-:Y:S01]  /*1250*/  VIADD R8, R11, 0xffffffe ;  /* 0x0ffffffe0b087836 */ /* 0x002fe20000000000 */
[----:B------:R-:W-:-:S02]  /*1260*/  SHF.R.U32.HI R11, RZ, 0x6, R223 ;  /* 0x00000006ff0b7819 */ /* 0x000fc400000116df */
[----:B------:R-:W-:Y:S02]  /*1270*/  CS2R R202, SRZ ;  /* 0x0000000000ca7805 */ /* 0x000fe4000001ff00 */
[----:B------:R-:W-:Y:S02]  /*1280*/  CS2R R204, SRZ ;  /* 0x0000000000cc7805 */ /* 0x000fe4000001ff00 */
[----:B------:R-:W-:Y:S02]  /*1290*/  CS2R R206, SRZ ;  /* 0x0000000000ce7805 */ /* 0x000fe4000001ff00 */
[----:B------:R-:W-:Y:S01]  /*12a0*/  SGXT.U32 R11, R11, 0x2 ;  /* 0x000000020b0b781a */ /* 0x000fe20000000000 */
[----:B------:R-:W1:Y:S01]  /*12b0*/  F2I.FTZ.U32.TRUNC.NTZ R9, R8 ;  /* 0x0000000800097305 */ /* 0x000e62000021f000 */
[----:B------:R-:W-:Y:S02]  /*12c0*/  CS2R R208, SRZ ;  /* 0x0000000000d07805 */ /* 0x000fe4000001ff00 */
[----:B------:R-:W-:-:S02]  /*12d0*/  CS2R R210, SRZ ;  /* 0x0000000000d27805 */ /* 0x000fc4000001ff00 */
[----:B------:R-:W-:Y:S02]  /*12e0*/  LOP3.LUT R19, R216, R11, RZ, 0xfc, !PT ;  /* 0x0000000bd8137212 */ /* 0x000fe400078efcff */
[----:B------:R-:W-:Y:S02]  /*12f0*/  CS2R R212, SRZ ;  /* 0x0000000000d47805 */ /* 0x000fe4000001ff00 */
[----:B------:R-:W-:Y:S02]  /*1300*/  CS2R R214, SRZ ;  /* 0x0000000000d67805 */ /* 0x000fe4000001ff00 */
[----:B------:R-:W-:Y:S01]  /*1310*/  CS2R R88, SRZ ;  /* 0x0000000000587805 */ /* 0x000fe2000001ff00 */
[----:B0-----:R-:W-:Y:S01]  /*1320*/  IMAD.MOV R12, RZ, RZ, -R7 ;  /* 0x000000ffff0c7224 */ /* 0x001fe200078e0a07 */
[----:B------:R-:W-:Y:S02]  /*1330*/  LOP3.LUT R23, R19, 0x68, RZ, 0xfc, !PT ;  /* 0x0000006813177812 */ /* 0x000fe400078efcff */
[----:B------:R-:W-:-:S02]  /*1340*/  CS2R R90, SRZ ;  /* 0x00000000005a7805 */ /* 0x000fc4000001ff00 */
[----:B------:R-:W-:Y:S01]  /*1350*/  LOP3.LUT R21, R19, 0x70, RZ, 0xfc, !PT ;  /* 0x0000007013157812 */ /* 0x000fe200078efcff */
[----:B------:R-:W-:Y:S01]  /*1360*/  IMAD R13, R12, R15, RZ ;  /* 0x0000000f0c0d7224 */ /* 0x000fe200078e02ff */
[----:B------:R-:W-:Y:S02]  /*1370*/  IABS R12, R218 ;  /* 0x000000da000c7213 */ /* 0x000fe40000000000 */
[----:B------:R-:W-:Y:S02]  /*1380*/  CS2R R92, SRZ ;  /* 0x00000000005c7805 */ /* 0x000fe4000001ff00 */
[----:B------:R-:W-:Y:S01]  /*1390*/  IABS R20, R23 ;  /* 0x0000001700147213 */ /* 0x000fe20000000000 */
[----:B------:R-:W-:Y:S01]  /*13a0*/  IMAD.HI.U32 R6, R7, R13, R6 ;  /* 0x0000000d07067227 */ /* 0x000fe200078e0006 */
[----:B------:R-:W-:Y:S02]  /*13b0*/  SHF.R.U32.HI R13, RZ, 0x5, R223 ;  /* 0x00000005ff0d7819 */ /* 0x000fe400000116df */
[----:B------:R-:W-:-:S02]  /*13c0*/  CS2R R94, SRZ ;  /* 0x00000000005e7805 */ /* 0x000fc4000001ff00 */
[----:B------:R-:W-:Y:S01]  /*13d0*/  IABS R18, R21 ;  /* 0x0000001500127213 */ /* 0x000fe20000000000 */
[----:B-1----:R-:W-:Y:S01]  /*13e0*/  IMAD.MOV R8, RZ, RZ, -R9 ;  /* 0x000000ffff087224 */ /* 0x002fe200078e0a09 */
[----:B------:R-:W-:Y:S01]  /*13f0*/  R2UR UR8, R13 ;  /* 0x000000000d0872ca */ /* 0x000fe200000e0000 */
[C---:B------:R-:W-:Y:S01]  /*1400*/  IMAD.HI.U32 R7, R6.reuse, R10, RZ ;  /* 0x0000000a06077227 */ /* 0x040fe200078e00ff */
[----:B------:R-:W-:Y:S02]  /*1410*/  ISETP.GE.AND P2, PT, R21, RZ, PT ;  /* 0x000000ff1500720c */ /* 0x000fe40003f46270 */
[----:B------:R-:W-:Y:S02]  /*1420*/  CS2R R96, SRZ ;  /* 0x0000000000607805 */ /* 0x000fe4000001ff00 */
[C---:B------:R-:W-:Y:S01]  /*1430*/  LOP3.LUT R21, R19.reuse, 0x58, RZ, 0xfc, !PT ;  /* 0x0000005813157812 */ /* 0x040fe200078efcff */
[----:B------:R-:W-:Y:S01]  /*1440*/  IMAD.HI.U32 R6, R6, R12, RZ ;  /* 0x0000000c06067227 */ /* 0x000fe200078e00ff */
[----:B------:R-:W-:-:S02]  /*1450*/  LOP3.LUT R25, R19, 0x14, RZ, 0xfc, !PT ;  /* 0x0000001413197812 */ /* 0x000fc400078efcff */
[----:B------:R-:W-:Y:S02]  /*1460*/  CS2R R98, SRZ ;  /* 0x0000000000627805 */ /* 0x000fe4000001ff00 */
[----:B------:R-:W-:Y:S01]  /*1470*/  IABS R24, R21 ;  /* 0x0000001500187213 */ /* 0x000fe20000000000 */
[----:B------:R-:W-:Y:S01]  /*1480*/  IMAD R17, R8, R5, RZ ;  /* 0x0000000508117224 */ /* 0x000fe200078e02ff */
[----:B------:R-:W-:Y:S01]  /*1490*/  IABS R60, R25 ;  /* 0x00000019003c7213 */ /* 0x000fe20000000000 */
[----:B------:R-:W-:Y:S01]  /*14a0*/  IMAD.MOV.U32 R8, RZ, RZ, RZ ;  /* 0x000000ffff087224 */ /* 0x000fe200078e00ff */
[C---:B------:R-:W-:Y:S01]  /*14b0*/  LOP3.LUT R31, R19.reuse, 0x8, RZ, 0xfc, !PT ;  /* 0x00000008131f7812 */ /* 0x040fe200078efcff */
[----:B------:R-:W-:Y:S01]  /*14c0*/  IMAD.MOV R13, RZ, RZ, -R6 ;  /* 0x000000ffff0d7224 */ /* 0x000fe200078e0a06 */
[----:B------:R-:W-:Y:S01]  /*14d0*/  LOP3.LUT R33, R19, 0x4, RZ, 0xfc, !PT ;  /* 0x0000000413217812 */ /* 0x000fe200078efcff */
[----:B------:R-:W-:Y:S01]  /*14e0*/  IMAD.HI.U32 R9, R9, R17, R8 ;  /* 0x0000001109097227 */ /* 0x000fe200078e0008 */
[----:B------:R-:W-:-:S02]  /*14f0*/  IABS R64, R31 ;  /* 0x0000001f00407213 */ /* 0x000fc40000000000 */
[----:B------:R-:W-:Y:S02]  /*1500*/  CS2R R100, SRZ ;  /* 0x0000000000647805 */ /* 0x000fe4000001ff00 */
[----:B------:R-:W-:Y:S01]  /*1510*/  IABS R68, R33 ;  /* 0x0000002100447213 */ /* 0x000fe20000000000 */
[----:B------:R-:W-:Y:S01]  /*1520*/  IMAD.MOV R7, RZ, RZ, -R7 ;  /* 0x000000ffff077224 */ /* 0x000fe200078e0a07 */
[----:B------:R-:W-:Y:S01]  /*1530*/  IABS R72, R19 ;  /* 0x0000001300487213 */ /* 0x000fe20000000000 */
[----:B------:R-:W-:Y:S01]  /*1540*/  IMAD R8, R15, R13, R12 ;  /* 0x0000000d0f087224 */ /* 0x000fe200078e020c */
[----:B------:R-:W-:Y:S01]  /*1550*/  LOP3.LUT R13, R19, 0x74, RZ, 0xfc, !PT ;  /* 0x00000074130d7812 */ /* 0x000fe200078efcff */
[----:B------:R-:W-:Y:S01]  /*1560*/  IMAD R6, R15, R7, R10 ;  /* 0x000000070f067224 */ /* 0x000fe200078e020a */
[----:B------:R-:W-:Y:S01]  /*1570*/  LOP3.LUT R7, R19, 0x78, RZ, 0xfc, !PT ;  /* 0x0000007813077812 */ /* 0x000fe200078efcff */
[----:B------:R-:W-:Y:S01]  /*1580*/  IMAD.HI.U32 R12, R9, R20, RZ ;  /* 0x00000014090c7227 */ /* 0x000fe200078e00ff */
[----:B------:R-:W-:-:S02]  /*1590*/  ISETP.GT.U32.AND P1, PT, R15, R8, PT ;  /* 0x000000080f00720c */ /* 0x000fc40003f24070 */
[----:B------:R-:W-:Y:S02]  /*15a0*/  CS2R R102, SRZ ;  /* 0x0000000000667805 */ /* 0x000fe4000001ff00 */
[----:B------:R-:W-:Y:S01]  /*15b0*/  ISETP.GT.U32.AND P0, PT, R15, R6, PT ;  /* 0x000000060f00720c */ /* 0x000fe20003f04070 */
[----:B------:R-:W-:Y:S01]  /*15c0*/  IMAD.HI.U32 R11, R9, R18, RZ ;  /* 0x00000012090b7227 */ /* 0x000fe200078e00ff */
[----:B------:R-:W-:Y:S02]  /*15d0*/  IABS R14, R7 ;  /* 0x00000007000e7213 */ /* 0x000fe40000000000 */
[----:B------:R-:W-:Y:S02]  /*15e0*/  CS2R R104, SRZ ;  /* 0x0000000000687805 */ /* 0x000fe4000001ff00 */
[----:B------:R-:W-:Y:S01]  /*15f0*/  IABS R16, R13 ;  /* 0x0000000d00107213 */ /* 0x000fe20000000000 */
[----:B------:R-:W-:Y:S01]  /*1600*/  IMAD.MOV R17, RZ, RZ, -R12 ;  /* 0x000000ffff117224 */ /* 0x000fe200078e0a0c */
[----:B------:R-:W-:Y:S01]  /*1610*/  ISETP.GE.AND P4, PT, R7, RZ, PT ;  /* 0x000000ff0700720c */ /* 0x000fe20003f86270 */
[----:B------:R-:W-:Y:S01]  /*1620*/  IMAD.HI.U32 R7, R9, R14, RZ ;  /* 0x0000000e09077227 */ /* 0x000fe200078e00ff */
[----:B------:R-:W-:-:S02]  /*1630*/  CS2R R106, SRZ ;  /* 0x00000000006a7805 */ /* 0x000fc4000001ff00 */
[----:B------:R-:W-:Y:S02]  /*1640*/  CS2R R108, SRZ ;  /* 0x00000000006c7805 */ /* 0x000fe4000001ff00 */
[----:B------:R-:W-:Y:S01]  /*1650*/  CS2R R110, SRZ ;  /* 0x00000000006e7805 */ /* 0x000fe2000001ff00 */
[--C-:B------:R-:W-:Y:S01]  /*1660*/  @!P1 IMAD.IADD R8, R8, 0x1, -R15.reuse ;  /* 0x0000000108089824 */ /* 0x100fe200078e0a0f */
[----:B------:R-:W-:Y:S01]  /*1670*/  ISETP.GE.AND P1, PT, R13, RZ, PT ;  /* 0x000000ff0d00720c */ /* 0x000fe20003f26270 */
[----:B------:R-:W-:Y:S01]  /*1680*/  @!P0 IMAD.IADD R6, R6, 0x1, -R15 ;  /* 0x0000000106068824 */ /* 0x000fe200078e0a0f */
[----:B------:R-:W-:Y:S01]  /*1690*/  CS2R R112, SRZ ;  /* 0x0000000000707805 */ /* 0x000fe2000001ff00 */
[----:B------:R-:W-:Y:S01]  /*16a0*/  IMAD.HI.U32 R10, R9, R16, RZ ;  /* 0x00000010090a7227 */ /* 0x000fe200078e00ff */
[----:B------:R-:W-:Y:S02]  /*16b0*/  ISETP.GT.U32.AND P3, PT, R15, R8, PT ;  /* 0x000000080f00720c */ /* 0x000fe40003f64070 */
[----:B------:R-:W-:-:S02]  /*16c0*/  CS2R R114, SRZ ;  /* 0x0000000000727805 */ /* 0x000fc4000001ff00 */
[----:B------:R-:W-:Y:S01]  /*16d0*/  ISETP.GT.U32.AND P0, PT, R15, R6, PT ;  /* 0x000000060f00720c */ /* 0x000fe20003f04070 */
[----:B------:R-:W-:Y:S01]  /*16e0*/  IMAD.MOV R7, RZ, RZ, -R7 ;  /* 0x000000ffff077224 */ /* 0x000fe200078e0a07 */
[----:B------:R-:W-:Y:S01]  /*16f0*/  CS2R R116, SRZ ;  /* 0x0000000000747805 */ /* 0x000fe2000001ff00 */
[----:B------:R-:W-:Y:S01]  /*1700*/  IMAD.MOV R13, RZ, RZ, -R10 ;  /* 0x000000ffff0d7224 */ /* 0x000fe200078e0a0a */
[----:B------:R-:W-:Y:S01]  /*1710*/  CS2R R118, SRZ ;  /* 0x0000000000767805 */ /* 0x000fe2000001ff00 */
[----:B------:R-:W-:Y:S01]  /*1720*/  IMAD.MOV R11, RZ, RZ, -R11 ;  /* 0x000000ffff0b7224 */ /* 0x000fe200078e0a0b */
[----:B------:R-:W-:Y:S01]  /*1730*/  CS2R R120, SRZ ;  /* 0x0000000000787805 */ /* 0x000fe2000001ff00 */
[C---:B------:R-:W-:Y:S01]  /*1740*/  IMAD R10, R5.reuse, R7, R14 ;  /* 0x00000007050a7224 */ /* 0x040fe200078e020e */
[----:B------:R-:W-:Y:S01]  /*1750*/  LOP3.LUT R7, RZ, R2, RZ, 0x33, !PT ;  /* 0x00000002ff077212 */ /* 0x000fe200078e33ff */
[----:B------:R-:W-:Y:S01]  /*1760*/  IMAD R12, R5, R13, R16 ;  /* 0x0000000d050c7224 */ /* 0x000fe200078e0210 */
[----:B------:R-:W-:Y:S01]  /*1770*/  CS2R R122, SRZ ;  /* 0x00000000007a7805 */ /* 0x000fe2000001ff00 */
[--C-:B------:R-:W-:Y:S01]  /*1780*/  @!P3 IMAD.IADD R8, R8, 0x1, -R15.reuse ;  /* 0x000000010808b824 */ /* 0x100fe200078e0a0f */
[----:B------:R-:W-:Y:S01]  /*1790*/  ISETP.GE.AND P3, PT, R217, RZ, PT ;  /* 0x000000ffd900720c */ /* 0x000fe20003f66270 */
[----:B------:R-:W-:Y:S01]  /*17a0*/  @!P0 IMAD.IADD R6, R6, 0x1, -R15 ;  /* 0x0000000106068824 */ /* 0x000fe200078e0a0f */
[----:B------:R-:W-:Y:S01]  /*17b0*/  ISETP.GE.AND P0, PT, R218, RZ, PT ;  /* 0x000000ffda00720c */ /* 0x000fe20003f06270 */
[C---:B------:R-:W-:Y:S01]  /*17c0*/  IMAD R14, R5.reuse, R11, R18 ;  /* 0x0000000b050e7224 */ /* 0x040fe200078e0212 */
[C---:B------:R-:W-:Y:S01]  /*17d0*/  ISETP.GT.U32.AND P6, PT, R5.reuse, R10, PT ;  /* 0x0000000a0500720c */ /* 0x040fe20003fc4070 */
[----:B------:R-:W-:Y:S01]  /*17e0*/  IMAD R16, R5, R17, R20 ;  /* 0x0000001105107224 */ /* 0x000fe200078e0214 */
[----:B------:R-:W-:-:S02]  /*17f0*/  LOP3.LUT R15, R19, 0x64, RZ, 0xfc, !PT ;  /* 0x00000064130f7812 */ /* 0x000fc400078efcff */
[----:B------:R-:W-:Y:S02]  /*1800*/  CS2R R124, SRZ ;  /* 0x00000000007c7805 */ /* 0x000fe4000001ff00 */
[----:B------:R-:W-:Y:S02]  /*1810*/  LOP3.LUT R17, R19, 0x60, RZ, 0xfc, !PT ;  /* 0x0000006013117812 */ /* 0x000fe400078efcff */
[----:B------:R-:W-:Y:S02]  /*1820*/  CS2R R126, SRZ ;  /* 0x00000000007e7805 */ /* 0x000fe4000001ff00 */
[----:B------:R-:W-:Y:S02]  /*1830*/  IABS R18, R15 ;  /* 0x0000000f00127213 */ /* 0x000fe40000000000 */
[----:B------:R-:W-:Y:S02]  /*1840*/  CS2R R128, SRZ ;  /* 0x0000000000807805 */ /* 0x000fe4000001ff00 */
[----:B------:R-:W-:Y:S01]  /*1850*/  IABS R22, R17 ;  /* 0x0000001100167213 */ /* 0x000fe20000000000 */
[----:B------:R-:W-:Y:S01]  /*1860*/  @!P3 IMAD.MOV R6, RZ, RZ, -R6 ;  /* 0x000000ffff06b224 */ /* 0x000fe200078e0a06 */
[C---:B------:R-:W-:Y:S01]  /*1870*/  ISETP.GT.U32.AND P3, PT, R5.reuse, R12, PT ;  /* 0x0000000c0500720c */ /* 0x040fe20003f64070 */
[----:B------:R-:W-:Y:S01]  /*1880*/  @!P0 IMAD.MOV R8, RZ, RZ, -R8 ;  /* 0x000000ffff088224 */ /* 0x000fe200078e0a08 */
[----:B------:R-:W-:Y:S01]  /*1890*/  ISETP.GT.U32.AND P0, PT, R5, R14, PT ;  /* 0x0000000e0500720c */ /* 0x000fe20003f04070 */
[----:B------:R-:W-:Y:S01]  /*18a0*/  @!P6 IMAD.IADD R10, R10, 0x1, -R5 ;  /* 0x000000010a0ae824 */ /* 0x000fe200078e0a05 */
[----:B------:R-:W-:Y:S01]  /*18b0*/  SEL R2, R7, R6, !P5 ;  /* 0x0000000607027207 */ /* 0x000fe20006800000 */
[----:B------:R-:W-:Y:S01]  /*18c0*/  IMAD.HI.U32 R11, R9, R18, RZ ;  /* 0x00000012090b7227 */ /* 0x000fe200078e00ff */
[----:B------:R-:W-:-:S02]  /*18d0*/  SEL R6, R7, R8, !P5 ;  /* 0x0000000807067207 */ /* 0x000fc40006800000 */
[----:B------:R-:W-:Y:S02]  /*18e0*/  CS2R R130, SRZ ;  /* 0x0000000000827805 */ /* 0x000fe4000001ff00 */
[----:B------:R-:W-:Y:S01]  /*18f0*/  ISETP.GT.U32.AND P5, PT, R5, R16, PT ;  /* 0x000000100500720c */ /* 0x000fe20003fa4070 */
[----:B------:R-:W-:Y:S01]  /*1900*/  IMAD.HI.U32 R8, R9, R24, RZ ;  /* 0x0000001809087227 */ /* 0x000fe200078e00ff */
[----:B------:R-:W-:Y:S02]  /*1910*/  ISETP.GT.U32.AND P6, PT, R5, R10, PT ;  /* 0x0000000a0500720c */ /* 0x000fe40003fc4070 */
[----:B------:R-:W-:Y:S02]  /*1920*/  CS2R R132, SRZ ;  /* 0x0000000000847805 */ /* 0x000fe4000001ff00 */
[----:B------:R-:W-:Y:S01]  /*1930*/  CS2R R134, SRZ ;  /* 0x0000000000867805 */ /* 0x000fe2000001ff00 */
[--C-:B------:R-:W-:Y:S01]  /*1940*/  @!P3 IMAD.IADD R12, R12, 0x1, -R5.reuse ;  /* 0x000000010c0cb824 */ /* 0x100fe200078e0a05 */
[----:B------:R-:W-:Y:S01]  /*1950*/  ISETP.GE.AND P3, PT, R23, RZ, PT ;  /* 0x000000ff1700720c */ /* 0x000fe20003f66270 */
[----:B------:R-:W-:Y:S01]  /*1960*/  @!P0 IMAD.IADD R14, R14, 0x1, -R5 ;  /* 0x000000010e0e8824 */ /* 0x000fe200078e0a05 */
[----:B------:R-:W-:Y:S01]  /*1970*/  LOP3.LUT R23, R19, 0x54, RZ, 0xfc, !PT ;  /* 0x0000005413177812 */ /* 0x000fe200078efcff */
[----:B------:R-:W-:Y:S01]  /*1980*/  IMAD.HI.U32 R7, R9, R22, RZ ;  /* 0x0000001609077227 */ /* 0x000fe200078e00ff */
[----:B------:R-:W-:-:S02]  /*1990*/  ISETP.GT.U32.AND P0, PT, R5, R12, PT ;  /* 0x0000000c0500720c */ /* 0x000fc40003f04070 */
[----:B------:R-:W-:Y:S02]  /*19a0*/  CS2R R136, SRZ ;  /* 0x0000000000887805 */ /* 0x000fe4000001ff00 */
[----:B------:R-:W-:Y:S01]  /*19b0*/  IABS R28, R23 ;  /* 0x00000017001c7213 */ /* 0x000fe20000000000 */
[----:B------:R-:W-:Y:S01]  /*19c0*/  IMAD.MOV R11, RZ, RZ, -R11 ;  /* 0x000000ffff0b7224 */ /* 0x000fe200078e0a0b */
[----:B------:R-:W-:Y:S01]  /*19d0*/  CS2R R138, SRZ ;  /* 0x00000000008a7805 */ /* 0x000fe2000001ff00 */
[----:B------:R-:W-:Y:S01]  /*19e0*/  IMAD.MOV R13, RZ, RZ, -R8 ;  /* 0x000000ffff0d7224 */ /* 0x000fe200078e0a08 */
[----:B------:R-:W-:Y:S01]  /*19f0*/  CS2R R140, SRZ ;  /* 0x00000000008c7805 */ /* 0x000fe2000001ff00 */
[----:B------:R-:W-:Y:S01]  /*1a00*/  IMAD.MOV R7, RZ, RZ, -R7 ;  /* 0x000000ffff077224 */ /* 0x000fe200078e0a07 */
[----:B------:R-:W-:Y:S01]  /*1a10*/  CS2R R142, SRZ ;  /* 0x00000000008e7805 */ /* 0x000fe2000001ff00 */
[C---:B------:R-:W-:Y:S01]  /*1a20*/  IMAD R8, R5.reuse, R11, R18 ;  /* 0x0000000b05087224 */ /* 0x040fe200078e0212 */
[----:B------:R-:W-:Y:S01]  /*1a30*/  CS2R R144, SRZ ;  /* 0x0000000000907805 */ /* 0x000fe2000001ff00 */
[--C-:B------:R-:W-:Y:S01]  /*1a40*/  @!P5 IMAD.IADD R16, R16, 0x1, -R5.reuse ;  /* 0x000000011010d824 */ /* 0x100fe200078e0a05 */
[----:B------:R-:W-:Y:S01]  /*1a50*/  CS2R R146, SRZ ;  /* 0x0000000000927805 */ /* 0x000fe2000001ff00 */
[C---:B------:R-:W-:Y:S01]  /*1a60*/  IMAD R22, R5.reuse, R7, R22 ;  /* 0x0000000705167224 */ /* 0x040fe200078e0216 */
[C---:B------:R-:W-:Y:S01]  /*1a70*/  ISETP.GT.U32.AND P5, PT, R5.reuse, R8, PT ;  /* 0x000000080500720c */ /* 0x040fe20003fa4070 */
[--C-:B------:R-:W-:Y:S01]  /*1a80*/  @!P6 IMAD.IADD R10, R10, 0x1, -R5.reuse ;  /* 0x000000010a0ae824 */ /* 0x100fe200078e0a05 */
[C---:B------:R-:W-:Y:S01]  /*1a90*/  ISETP.GT.U32.AND P6, PT, R5.reuse, R14, PT ;  /* 0x0000000e0500720c */ /* 0x040fe20003fc4070 */
[----:B------:R-:W-:Y:S01]  /*1aa0*/  @!P0 IMAD.IADD R12, R12, 0x1, -R5 ;  /* 0x000000010c0c8824 */ /* 0x000fe200078e0a05 */
[C---:B------:R-:W-:Y:S01]  /*1ab0*/  ISETP.GT.U32.AND P0, PT, R5.reuse, R16, PT ;  /* 0x000000100500720c */ /* 0x040fe20003f04070 */
[----:B------:R-:W-:Y:S01]  /*1ac0*/  @!P4 IMAD.MOV R10, RZ, RZ, -R10 ;  /* 0x000000ffff0ac224 */ /* 0x000fe200078e0a0a */
[----:B------:R-:W-:Y:S01]  /*1ad0*/  ISETP.GT.U32.AND P4, PT, R5, R22, PT ;  /* 0x000000160500720c */ /* 0x000fe20003f84070 */
[----:B------:R-:W-:Y:S01]  /*1ae0*/  IMAD.HI.U32 R7, R9, R28, RZ ;  /* 0x0000001c09077227 */ /* 0x000fe200078e00ff */
[----:B------:R-:W-:-:S02]  /*1af0*/  CS2R R148, SRZ ;  /* 0x0000000000947805 */ /* 0x000fc4000001ff00 */
[----:B------:R-:W-:Y:S02]  /*1b00*/  CS2R R150, SRZ ;  /* 0x0000000000967805 */ /* 0x000fe4000001ff00 */
[----:B------:R-:W-:Y:S01]  /*1b10*/  CS2R R74, SRZ ;  /* 0x00000000004a7805 */ /* 0x000fe2000001ff00 */
[----:B------:R-:W-:Y:S01]  /*1b20*/  IMAD.MOV R11, RZ, RZ, -R7 ;  /* 0x000000ffff0b7224 */ /* 0x000fe200078e0a07 */
[----:B------:R-:W-:Y:S01]  /*1b30*/  CS2R R76, SRZ ;  /* 0x00000000004c7805 */ /* 0x000fe2000001ff00 */
[--C-:B------:R-:W-:Y:S01]  /*1b40*/  @!P5 IMAD.IADD R8, R8, 0x1, -R5.reuse ;  /* 0x000000010808d824 */ /* 0x100fe200078e0a05 */
[----:B------:R-:W-:Y:S01]  /*1b50*/  ISETP.GE.AND P5, PT, R21, RZ, PT ;  /* 0x000000ff1500720c */ /* 0x000fe20003fa6270 */
[----:B------:R-:W-:Y:S01]  /*1b60*/  IMAD R24, R5, R13, R24 ;  /* 0x0000000d05187224 */ /* 0x000fe200078e0218 */
[----:B------:R-:W-:Y:S01]  /*1b70*/  LOP3.LUT R13, R19, 0x50, RZ, 0xfc, !PT ;  /* 0x00000050130d7812 */ /* 0x000fe200078efcff */
[--C-:B------:R-:W-:Y:S01]  /*1b80*/  @!P0 IMAD.IADD R16, R16, 0x1, -R5.reuse ;  /* 0x0000000110108824 */ /* 0x100fe200078e0a05 */
[----:B------:R-:W-:Y:S01]  /*1b90*/  ISETP.GE.AND P0, PT, R17, RZ, PT ;  /* 0x000000ff1100720c */ /* 0x000fe20003f06270 */
[C---:B------:R-:W-:Y:S01]  /*1ba0*/  IMAD R28, R5.reuse, R11, R28 ;  /* 0x0000000b051c7224 */ /* 0x040fe200078e021c */
[----:B------:R-:W-:Y:S01]  /*1bb0*/  IABS R20, R13 ;  /* 0x0000000d00147213 */ /* 0x000fe20000000000 */
[--C-:B------:R-:W-:Y:S01]  /*1bc0*/  @!P4 IMAD.IADD R22, R22, 0x1, -R5.reuse ;  /* 0x000000011616c824 */ /* 0x100fe200078e0a05 */
[----:B------:R-:W-:Y:S01]  /*1bd0*/  ISETP.GT.U32.AND P4, PT, R5, R8, PT ;  /* 0x000000080500720c */ /* 0x000fe20003f84070 */
[----:B------:R-:W-:Y:S01]  /*1be0*/  IMAD.MOV.U32 R18, RZ, RZ, R16 ;  /* 0x000000ffff127224 */ /* 0x000fe200078e0010 */
[----:B------:R-:W-:Y:S01]  /*1bf0*/  LOP3.LUT R17, R19, 0x44, RZ, 0xfc, !PT ;  /* 0x0000004413117812 */ /* 0x000fe200078efcff */
[----:B------:R-:W-:Y:S01]  /*1c00*/  @!P6 IMAD.IADD R14, R14, 0x1, -R5 ;  /* 0x000000010e0ee824 */ /* 0x000fe200078e0a05 */
[C---:B------:R-:W-:Y:S01]  /*1c10*/  ISETP.GT.U32.AND P6, PT, R5.reuse, R24, PT ;  /* 0x000000180500720c */ /* 0x040fe20003fc4070 */
[----:B------:R-:W-:Y:S01]  /*1c20*/  @!P3 IMAD.MOV R18, RZ, RZ, -R18 ;  /* 0x000000ffff12b224 */ /* 0x000fe200078e0a12 */
[----:B------:R-:W-:Y:S01]  /*1c30*/  ISETP.GT.U32.AND P3, PT, R5, R28, PT ;  /* 0x0000001c0500720c */ /* 0x000fe20003f64070 */
[----:B------:R-:W-:Y:S01]  /*1c40*/  @!P1 IMAD.MOV R12, RZ, RZ, -R12 ;  /* 0x000000ffff0c9224 */ /* 0x000fe200078e0a0c */
[----:B------:R-:W-:Y:S01]  /*1c50*/  ISETP.GE.AND P1, PT, R15, RZ, PT ;  /* 0x000000ff0f00720c */ /* 0x000fe20003f26270 */
[----:B------:R-:W-:Y:S01]  /*1c60*/  IMAD.HI.U32 R7, R9, R20, RZ ;  /* 0x0000001409077227 */ /* 0x000fe200078e00ff */
[----:B------:R-:W-:-:S02]  /*1c70*/  IABS R32, R17 ;  /* 0x0000001100207213 */ /* 0x000fc40000000000 */
[----:B------:R-:W-:Y:S02]  /*1c80*/  CS2R R78, SRZ ;  /* 0x00000000004e7805 */ /* 0x000fe4000001ff00 */
[C---:B------:R-:W-:Y:S01]  /*1c90*/  LOP3.LUT R15, R19.reuse, 0x48, RZ, 0xfc, !PT ;  /* 0x00000048130f7812 */ /* 0x040fe200078efcff */
[----:B------:R-:W-:Y:S01]  /*1ca0*/  IMAD.MOV R7, RZ, RZ, -R7 ;  /* 0x000000ffff077224 */ /* 0x000fe200078e0a07 */
[----:B------:R-:W-:Y:S01]  /*1cb0*/  LOP3.LUT R21, R19, 0x20, RZ, 0xfc, !PT ;  /* 0x0000002013157812 */ /* 0x000fe200078efcff */
[--C-:B------:R-:W-:Y:S01]  /*1cc0*/  @!P4 IMAD.IADD R8, R8, 0x1, -R5.reuse ;  /* 0x000000010808c824 */ /* 0x100fe200078e0a05 */
[----:B------:R-:W-:Y:S01]  /*1cd0*/  IABS R26, R15 ;  /* 0x0000000f001a7213 */ /* 0x000fe20000000000 */
[----:B------:R-:W-:Y:S01]  /*1ce0*/  IMAD R16, R5, R7, R20 ;  /* 0x0000000705107224 */ /* 0x000fe200078e0214 */
[----:B------:R-:W-:Y:S01]  /*1cf0*/  ISETP.GE.AND P4, PT, R23, RZ, PT ;  /* 0x000000ff1700720c */ /* 0x000fe20003f86270 */
[--C-:B------:R-:W-:Y:S01]  /*1d00*/  @!P3 IMAD.IADD R28, R28, 0x1, -R5.reuse ;  /* 0x000000011c1cb824 */ /* 0x100fe200078e0a05 */
[----:B------:R-:W-:Y:S01]  /*1d10*/  ISETP.GE.AND P3, PT, R15, RZ, PT ;  /* 0x000000ff0f00720c */ /* 0x000fe20003f66270 */
[----:B------:R-:W-:Y:S01]  /*1d20*/  IMAD.MOV.U32 R20, RZ, RZ, R8 ;  /* 0x000000ffff147224 */ /* 0x000fe200078e0008 */
[----:B------:R-:W-:Y:S01]  /*1d30*/  LOP3.LUT R15, R19, 0x30, RZ, 0xfc, !PT ;  /* 0x00000030130f7812 */ /* 0x000fe200078efcff */
[----:B------:R-:W-:Y:S01]  /*1d40*/  @!P6 IMAD.IADD R24, R24, 0x1, -R5 ;  /* 0x000000011818e824 */ /* 0x000fe200078e0a05 */
[C---:B------:R-:W-:Y:S01]  /*1d50*/  ISETP.GT.U32.AND P6, PT, R5.reuse, R22, PT ;  /* 0x000000160500720c */ /* 0x040fe20003fc4070 */
[----:B------:R-:W-:Y:S01]  /*1d60*/  @!P1 IMAD.MOV R20, RZ, RZ, -R20 ;  /* 0x000000ffff149224 */ /* 0x000fe200078e0a14 */
[C---:B------:R-:W-:Y:S01]  /*1d70*/  ISETP.GT.U32.AND P1, PT, R5.reuse, R28, PT ;  /* 0x0000001c0500720c */ /* 0x040fe20003f24070 */
[----:B------:R-:W-:Y:S01]  /*1d80*/  @!P2 IMAD.MOV R14, RZ, RZ, -R14 ;  /* 0x000000ffff0ea224 */ /* 0x000fe200078e0a0e */
[----:B------:R-:W-:Y:S01]  /*1d90*/  ISETP.GT.U32.AND P2, PT, R5, R24, PT ;  /* 0x000000180500720c */ /* 0x000fe20003f44070 */
[----:B------:R-:W-:Y:S01]  /*1da0*/  IMAD.HI.U32 R11, R9, R32, RZ ;  /* 0x00000020090b7227 */ /* 0x000fe200078e00ff */
[----:B------:R-:W-:-:S02]  /*1db0*/  IABS R38, R15 ;  /* 0x0000000f00267213 */ /* 0x000fc40000000000 */
[----:B------:R-:W-:Y:S02]  /*1dc0*/  CS2R R80, SRZ ;  /* 0x0000000000507805 */ /* 0x000fe4000001ff00 */
[----:B------:R-:W-:Y:S01]  /*1dd0*/  LOP3.LUT R23, R19, 0x18, RZ, 0xfc, !PT ;  /* 0x0000001813177812 */ /* 0x000fe200078efcff */
[----:B------:R-:W-:Y:S01]  /*1de0*/  IMAD.MOV R11, RZ, RZ, -R11 ;  /* 0x000000ffff0b7224 */ /* 0x000fe200078e0a0b */
[----:B------:R-:W-:Y:S01]  /*1df0*/  IABS R54, R21 ;  /* 0x0000001500367213 */ /* 0x000fe20000000000 */
[----:B------:R-:W-:Y:S01]  /*1e00*/  IMAD.HI.U32 R7, R9, R26, RZ ;  /* 0x0000001a09077227 */ /* 0x000fe200078e00ff */
[----:B------:R-:W-:Y:S02]  /*1e10*/  IABS R58, R23 ;  /* 0x00000017003a7213 */ /* 0x000fe40000000000 */
[----:B------:R-:W-:Y:S02]  /*1e20*/  CS2R R82, SRZ ;  /* 0x0000000000527805 */ /* 0x000fe4000001ff00 */
[----:B------:R-:W-:Y:S01]  /*1e30*/  CS2R R84, SRZ ;  /* 0x0000000000547805 */ /* 0x000fe2000001ff00 */
[----:B------:R-:W-:Y:S01]  /*1e40*/  IMAD R32, R5, R11, R32 ;  /* 0x0000000b05207224 */ /* 0x000fe200078e0220 */
[----:B------:R-:W-:Y:S01]  /*1e50*/  LOP3.LUT R11, R19, 0x38, RZ, 0xfc, !PT ;  /* 0x00000038130b7812 */ /* 0x000fe200078efcff */
[--C-:B------:R-:W-:Y:S01]  /*1e60*/  @!P6 IMAD.IADD R22, R22, 0x1, -R5.reuse ;  /* 0x000000011616e824 */ /* 0x100fe200078e0a05 */
[C---:B------:R-:W-:Y:S01]  /*1e70*/  ISETP.GT.U32.AND P6, PT, R5.reuse, R16, PT ;  /* 0x000000100500720c */ /* 0x040fe20003fc4070 */
[--C-:B------:R-:W-:Y:S01]  /*1e80*/  @!P1 IMAD.IADD R28, R28, 0x1, -R5.reuse ;  /* 0x000000011c1c9824 */ /* 0x100fe200078e0a05 */
[----:B------:R-:W-:Y:S01]  /*1e90*/  ISETP.GT.U32.AND P1, PT, R5, R32, PT ;  /* 0x000000200500720c */ /* 0x000fe20003f24070 */
[----:B------:R-:W-:Y:S01]  /*1ea0*/  @!P2 IMAD.IADD R24, R24, 0x1, -R5 ;  /* 0x000000011818a824 */ /* 0x000fe200078e0a05 */
[----:B------:R-:W-:Y:S01]  /*1eb0*/  ISETP.GE.AND P2, PT, R13, RZ, PT ;  /* 0x000000ff0d00720c */ /* 0x000fe20003f46270 */
[----:B------:R-:W-:Y:S01]  /*1ec0*/  IMAD.MOV R7, RZ, RZ, -R7 ;  /* 0x000000ffff077224 */ /* 0x000fe200078e0a07 */
[----:B------:R-:W-:Y:S01]  /*1ed0*/  LOP3.LUT R13, R19, 0x40, RZ, 0xfc, !PT ;  /* 0x00000040130d7812 */ /* 0x000fe200078efcff */
[----:B------:R-:W-:Y:S01]  /*1ee0*/  @!P0 IMAD.MOV R22, RZ, RZ, -R22 ;  /* 0x000000ffff168224 */ /* 0x000fe200078e0a16 */
[----:B------:R-:W-:Y:S01]  /*1ef0*/  IABS R34, R11 ;  /* 0x0000000b00227213 */ /* 0x000fe20000000000 */
[C---:B------:R-:W-:Y:S01]  /*1f00*/  IMAD R8, R5.reuse, R7, R26 ;  /* 0x0000000705087224 */ /* 0x040fe200078e021a */
[----:B------:R-:W-:Y:S01]  /*1f10*/  IABS R30, R13 ;  /* 0x0000000d001e7213 */ /* 0x000fe20000000000 */
[----:B------:R-:W-:Y:S01]  /*1f20*/  IMAD.MOV.U32 R26, RZ, RZ, R24 ;  /* 0x000000ffff1a7224 */ /* 0x000fe200078e0018 */
[----:B------:R-:W-:Y:S01]  /*1f30*/  CS2R R86, SRZ ;  /* 0x0000000000567805 */ /* 0x000fe2000001ff00 */
[----:B------:R-:W-:Y:S01]  /*1f40*/  @!P6 IMAD.IADD R16, R16, 0x1, -R5 ;  /* 0x000000011010e824 */ /* 0x000fe200078e0a05 */
[----:B------:R-:W-:Y:S01]  /*1f50*/  ISETP.GT.U32.AND P0, PT, R5, R8, PT ;  /* 0x000000080500720c */ /* 0x000fe20003f04070 */
[----:B------:R-:W-:-:S03]  /*1f60*/  IMAD.HI.U32 R7, R9, R30, RZ ;  /* 0x0000001e09077227 */ /* 0x000fc600078e00ff */
[C---:B------:R-:W-:Y:S01]  /*1f70*/  ISETP.GT.U32.AND P6, PT, R5.reuse, R16, PT ;  /* 0x000000100500720c */ /* 0x040fe20003fc4070 */
[----:B------:R-:W-:Y:S02]  /*1f80*/  @!P1 IMAD.IADD R32, R32, 0x1, -R5 ;  /* 0x0000000120209824 */ /* 0x000fe400078e0a05 */
[----:B------:R-:W-:Y:S02]  /*1f90*/  IMAD.MOV R7, RZ, RZ, -R7 ;  /* 0x000000ffff077224 */ /* 0x000fe400078e0a07 */
[----:B------:R-:W-:Y:S01]  /*1fa0*/  @!P4 IMAD.MOV R28, RZ, RZ, -R28 ;  /* 0x000000ffff1cc224 */ /* 0x000fe200078e0a1c */
[C---:B------:R-:W-:Y:S01]  /*1fb0*/  ISETP.GT.U32.AND P1, PT, R5.reuse, R32, PT ;  /* 0x000000200500720c */ /* 0x040fe20003f24070 */
[----:B------:R-:W-:Y:S02]  /*1fc0*/  IMAD R24, R5, R7, R30 ;  /* 0x0000000705187224 */ /* 0x000fe400078e021e */
[----:B------:R-:W-:Y:S01]  /*1fd0*/  @!P5 IMAD.MOV R26, RZ, RZ, -R26 ;  /* 0x000000ffff1ad224 */ /* 0x000fe200078e0a1a */
[----:B------:R-:W-:Y:S01]  /*1fe0*/  ISETP.GE.AND P5, PT, R17, RZ, PT ;  /* 0x000000ff1100720c */ /* 0x000fe20003fa6270 */
[----:B------:R-:W-:Y:S01]  /*1ff0*/  IMAD.HI.U32 R7, R9, R34, RZ ;  /* 0x0000002209077227 */ /* 0x000fe200078e00ff */
[----:B------:R-:W-:-:S02]  /*2000*/  ISETP.GT.U32.AND P4, PT, R5, R24, PT ;  /* 0x000000180500720c */ /* 0x000fc40003f84070 */
[----:B------:R-:W-:Y:S01]  /*2010*/  LOP3.LUT R17, R19, 0x24, RZ, 0xfc, !PT ;  /* 0x0000002413117812 */ /* 0x000fe200078efcff */
[--C-:B------:R-:W-:Y:S01]  /*2020*/  @!P6 IMAD.IADD R16, R16, 0x1, -R5.reuse ;  /* 0x000000011010e824 */ /* 0x100fe200078e0a05 */
[----:B------:R-:W-:Y:S01]  /*2030*/  ISETP.GE.AND P6, PT, R13, RZ, PT ;  /* 0x000000ff0d00720c */ /* 0x000fe20003fc6270 */
[----:B------:R-:W-:Y:S01]  /*2040*/  @!P0 IMAD.IADD R8, R8, 0x1, -R5 ;  /* 0x0000000108088824 */ /* 0x000fe200078e0a05 */
[----:B------:R-:W-:Y:S01]  /*2050*/  LOP3.LUT R13, R19, 0x34, RZ, 0xfc, !PT ;  /* 0x00000034130d7812 */ /* 0x000fe200078efcff */
[----:B------:R-:W-:Y:S01]  /*2060*/  IMAD.MOV R7, RZ, RZ, -R7 ;  /* 0x000000ffff077224 */ /* 0x000fe200078e0a07 */
[----:B------:R-:W-:Y:S01]  /*2070*/  IABS R42, R17 ;  /* 0x00000011002a7213 */ /* 0x000fe20000000000 */
[--C-:B------:R-:W-:Y:S01]  /*2080*/  @!P1 IMAD.IADD R32, R32, 0x1, -R5.reuse ;  /* 0x0000000120209824 */ /* 0x100fe200078e0a05 */
[C---:B------:R-:W-:Y:S01]  /*2090*/  ISETP.GT.U32.AND P0, PT, R5.reuse, R8, PT ;  /* 0x000000080500720c */ /* 0x040fe20003f04070 */
[----:B------:R-:W-:Y:S01]  /*20a0*/  IMAD.MOV.U32 R30, RZ, RZ, R16 ;  /* 0x000000ffff1e7224 */ /* 0x000fe200078e0010 */
[----:B------:R-:W-:Y:S01]  /*20b0*/  IABS R40, R13 ;  /* 0x0000000d00287213 */ /* 0x000fe20000000000 */
[----:B------:R-:W-:Y:S01]  /*20c0*/  IMAD R16, R5, R7, R34 ;  /* 0x0000000705107224 */ /* 0x000fe200078e0222 */
[----:B------:R-:W-:Y:S01]  /*20d0*/  LOP3.LUT R7, R19, 0x28, RZ, 0xfc, !PT ;  /* 0x0000002813077812 */ /* 0x000fe200078efcff */
[----:B------:R-:W-:Y:S01]  /*20e0*/  IMAD.MOV.U32 R36, RZ, RZ, R32 ;  /* 0x000000ffff247224 */ /* 0x000fe200078e0020 */
[----:B------:R-:W-:Y:S01]  /*20f0*/  ISETP.GE.AND P1, PT, R15, RZ, PT ;  /* 0x000000ff0f00720c */ /* 0x000fe20003f26270 */
[----:B------:R-:W-:Y:S01]  /*2100*/  @!P4 IMAD.IADD R24, R24, 0x1, -R5 ;  /* 0x000000011818c824 */ /* 0x000fe200078e0a05 */
[----:B------:R-:W-:Y:S01]  /*2110*/  IABS R32, R7 ;  /* 0x0000000700207213 */ /* 0x000fe20000000000 */
[----:B------:R-:W-:Y:S01]  /*2120*/  @!P5 IMAD.MOV R36, RZ, RZ, -R36 ;  /* 0x000000ffff24d224 */ /* 0x000fe200078e0a24 */
[----:B------:R-:W-:Y:S01]  /*2130*/  ISETP.GT.U32.AND P5, PT, R5, R16, PT ;  /* 0x000000100500720c */ /* 0x000fe20003fa4070 */
[----:B------:R-:W-:Y:S01]  /*2140*/  @!P2 IMAD.MOV R30, RZ, RZ, -R30 ;  /* 0x000000ffff1ea224 */ /* 0x000fe200078e0a1e */
[----:B------:R-:W-:Y:S01]  /*2150*/  ISETP.GE.AND P2, PT, R11, RZ, PT ;  /* 0x000000ff0b00720c */ /* 0x000fe20003f46270 */
[----:B------:R-:W-:Y:S01]  /*2160*/  IMAD.HI.U32 R11, R9, R40, RZ ;  /* 0x00000028090b7227 */ /* 0x000fe200078e00ff */
[----:B------:R-:W-:-:S03]  /*2170*/  ISETP.GT.U32.AND P4, PT, R5, R24, PT ;  /* 0x000000180500720c */ /* 0x000fc60003f84070 */
[----:B------:R-:W-:Y:S02]  /*2180*/  IMAD.MOV R11, RZ, RZ, -R11 ;  /* 0x000000ffff0b7224 */ /* 0x000fe400078e0a0b */
[--C-:B------:R-:W-:Y:S01]  /*2190*/  @!P0 IMAD.IADD R8, R8, 0x1, -R5.reuse ;  /* 0x0000000108088824 */ /* 0x100fe200078e0a05 */
[----:B------:R-:W-:Y:S01]  /*21a0*/  ISETP.GE.AND P0, PT, R13, RZ, PT ;  /* 0x000000ff0d00720c */ /* 0x000fe20003f06270 */
[C---:B------:R-:W-:Y:S02]  /*21b0*/  IMAD R40, R5.reuse, R11, R40 ;  /* 0x0000000b05287224 */ /* 0x040fe400078e0228 */
[----:B------:R-:W-:Y:S02]  /*21c0*/  IMAD.MOV.U32 R34, RZ, RZ, R8 ;  /* 0x000000ffff227224 */ /* 0x000fe400078e0008 */
[--C-:B------:R-:W-:Y:S02]  /*21d0*/  @!P5 IMAD.IADD R16, R16, 0x1, -R5.reuse ;  /* 0x000000011010d824 */ /* 0x100fe400078e0a05 */
[----:B------:R-:W-:Y:S01]  /*21e0*/  @!P4 IMAD.IADD R24, R24, 0x1, -R5 ;  /* 0x000000011818c824 */ /* 0x000fe200078e0a05 */
[----:B------:R-:W-:Y:S01]  /*21f0*/  ISETP.GT.U32.AND P4, PT, R5, R40, PT ;  /* 0x000000280500720c */ /* 0x000fe20003f84070 */
[----:B------:R-:W-:Y:S01]  /*2200*/  IMAD.HI.U32 R13, R9, R38, RZ ;  /* 0x00000026090d7227 */ /* 0x000fe200078e00ff */
[----:B------:R-:W-:-:S03]  /*2210*/  ISETP.GT.U32.AND P5, PT, R5, R16, PT ;  /* 0x000000100500720c */ /* 0x000fc60003fa4070 */
[----:B------:R-:W-:Y:S01]  /*2220*/  @!P3 IMAD.MOV R34, RZ, RZ, -R34 ;  /* 0x000000ffff22b224 */ /* 0x000fe200078e0a22 */
[----:B------:R-:W-:Y:S01]  /*2230*/  ISETP.GE.AND P3, PT, R7, RZ, PT ;  /* 0x000000ff0700720c */ /* 0x000fe20003f66270 */
[----:B------:R-:W-:-:S04]  /*2240*/  IMAD.HI.U32 R7, R9, R32, RZ ;  /* 0x0000002009077227 */ /* 0x000fc800078e00ff */
[----:B------:R-:W-:Y:S02]  /*2250*/  IMAD.MOV R13, RZ, RZ, -R13 ;  /* 0x000000ffff0d7224 */ /* 0x000fe400078e0a0d */
[----:B------:R-:W-:Y:S02]  /*2260*/  IMAD.MOV R7, RZ, RZ, -R7 ;  /* 0x000000ffff077224 */ /* 0x000fe400078e0a07 */
[C---:B------:R-:W-:Y:S02]  /*2270*/  IMAD R8, R5.reuse, R13, R38 ;  /* 0x0000000d05087224 */ /* 0x040fe400078e0226 */
[----:B------:R-:W-:Y:S02]  /*2280*/  IMAD.MOV.U32 R38, RZ, RZ, R24 ;  /* 0x000000ffff267224 */ /* 0x000fe400078e0018 */
[C---:B------:R-:W-:Y:S02]  /*2290*/  IMAD R24, R5.reuse, R7, R32 ;  /* 0x0000000705187224 */ /* 0x040fe400078e0220 */
[----:B------:R-:W-:Y:S01]  /*22a0*/  @!P6 IMAD.MOV R38, RZ, RZ, -R38 ;  /* 0x000000ffff26e224 */ /* 0x000fe200078e0a26 */
[----:B------:R-:W-:Y:S01]  /*22b0*/  ISETP.GT.U32.AND P6, PT, R5, R8, PT ;  /* 0x000000080500720c */ /* 0x000fe20003fc4070 */
[----:B------:R-:W-:-:S02]  /*22c0*/  @!P4 IMAD.IADD R40, R40, 0x1, -R5 ;  /* 0x000000012828c824 */ /* 0x000fc400078e0a05 */
[----:B------:R-:W-:Y:S01]  /*22d0*/  @!P5 IMAD.IADD R16, R16, 0x1, -R5 ;  /* 0x000000011010d824 */ /* 0x000fe200078e0a05 */
[----:B------:R-:W-:Y:S01]  /*22e0*/  ISETP.GT.U32.AND P5, PT, R5, R24, PT ;  /* 0x000000180500720c */ /* 0x000fe20003fa4070 */
[----:B------:R-:W-:Y:S01]  /*22f0*/  IMAD.HI.U32 R7, R9, R42, RZ ;  /* 0x0000002a09077227 */ /* 0x000fe200078e00ff */
[----:B------:R-:W-:-:S03]  /*2300*/  ISETP.GT.U32.AND P4, PT, R5, R40, PT ;  /* 0x000000280500720c */ /* 0x000fc60003f84070 */
[----:B------:R-:W-:-:S04]  /*2310*/  IMAD.HI.U32 R11, R9, R54, RZ ;  /* 0x00000036090b7227 */ /* 0x000fc800078e00ff */
[----:B------:R-:W-:Y:S02]  /*2320*/  IMAD.MOV R7, RZ, RZ, -R7 ;  /* 0x000000ffff077224 */ /* 0x000fe400078e0a07 */
[----:B------:R-:W-:-:S04]  /*2330*/  IMAD.HI.U32 R13, R9, R58, RZ ;  /* 0x0000003a090d7227 */ /* 0x000fc800078e00ff */
[----:B------:R-:W-:Y:S02]  /*2340*/  @!P6 IMAD.IADD R8, R8, 0x1, -R5 ;  /* 0x000000010808e824 */ /* 0x000fe400078e0a05 */
[----:B------:R-:W-:Y:S02]  /*2350*/  IMAD.MOV R11, RZ, RZ, -R11 ;  /* 0x000000ffff0b7224 */ /* 0x000fe400078e0a0b */
[--C-:B------:R-:W-:Y:S01]  /*2360*/  @!P5 IMAD.IADD R24, R24, 0x1, -R5.reuse ;  /* 0x000000011818d824 */ /* 0x100fe200078e0a05 */
[C---:B------:R-:W-:Y:S01]  /*2370*/  ISETP.GT.U32.AND P6, PT, R5.reuse, R8, PT ;  /* 0x000000080500720c */ /* 0x040fe20003fc4070 */
[C---:B------:R-:W-:Y:S02]  /*2380*/  IMAD R32, R5.reuse, R7, R42 ;  /* 0x0000000705207224 */ /* 0x040fe400078e022a */
[----:B------:R-:W-:Y:S01]  /*2390*/  @!P4 IMAD.IADD R40, R40, 0x1, -R5 ;  /* 0x000000012828c824 */ /* 0x000fe200078e0a05 */
[----:B------:R-:W-:Y:S01]  /*23a0*/  ISETP.GT.U32.AND P5, PT, R5, R24, PT ;  /* 0x000000180500720c */ /* 0x000fe20003fa4070 */
[----:B------:R-:W-:Y:S01]  /*23b0*/  IMAD.MOV R13, RZ, RZ, -R13 ;  /* 0x000000ffff0d7224 */ /* 0x000fe200078e0a0d */
[----:B------:R-:W-:Y:S01]  /*23c0*/  ISETP.GE.AND P4, PT, R17, RZ, PT ;  /* 0x000000ff1100720c */ /* 0x000fe20003f86270 */
[----:B------:R-:W-:Y:S01]  /*23d0*/  IMAD R54, R5, R11, R54 ;  /* 0x0000000b05367224 */ /* 0x000fe200078e0236 */
[----:B------:R-:W-:Y:S01]  /*23e0*/  LOP3.LUT R11, R19, 0x10, RZ, 0xfc, !PT ;  /* 0x00000010130b7812 */ /* 0x000fe200078efcff */
[----:B------:R-:W-:-:S02]  /*23f0*/  IMAD.MOV.U32 R42, RZ, RZ, R16 ;  /* 0x000000ffff2a7224 */ /* 0x000fc400078e0010 */
[----:B------:R-:W-:Y:S01]  /*2400*/  IMAD.HI.U32 R15, R9, R60, RZ ;  /* 0x0000003c090f7227 */ /* 0x000fe200078e00ff */
[----:B------:R-:W-:-:S03]  /*2410*/  IABS R62, R11 ;  /* 0x0000000b003e7213 */ /* 0x000fc60000000000 */
[C---:B------:R-:W-:Y:S02]  /*2420*/  IMAD R58, R5.reuse, R13, R58 ;  /* 0x0000000d053a7224 */ /* 0x040fe400078e023a */
[----:B------:R-:W-:Y:S02]  /*2430*/  IMAD.MOV.U32 R44, RZ, RZ, R40 ;  /* 0x000000ffff2c7224 */ /* 0x000fe400078e0028 */
[----:B------:R-:W-:Y:S01]  /*2440*/  @!P2 IMAD.MOV R42, RZ, RZ, -R42 ;  /* 0x000000ffff2aa224 */ /* 0x000fe200078e0a2a */
[C---:B------:R-:W-:Y:S01]  /*2450*/  ISETP.GT.U32.AND P2, PT, R5.reuse, R54, PT ;  /* 0x000000360500720c */ /* 0x040fe20003f44070 */
[----:B------:R-:W-:Y:S02]  /*2460*/  IMAD.MOV R15, RZ, RZ, -R15 ;  /* 0x000000ffff0f7224 */ /* 0x000fe400078e0a0f */
[----:B------:R-:W-:Y:S01]  /*2470*/  @!P0 IMAD.MOV R44, RZ, RZ, -R44 ;  /* 0x000000ffff2c8224 */ /* 0x000fe200078e0a2c */
[C---:B------:R-:W-:Y:S01]  /*2480*/  ISETP.GT.U32.AND P0, PT, R5.reuse, R58, PT ;  /* 0x0000003a0500720c */ /* 0x040fe20003f04070 */
[----:B------:R-:W-:Y:S01]  /*2490*/  IMAD R60, R5, R15, R60 ;  /* 0x0000000f053c7224 */ /* 0x000fe200078e023c */
[----:B------:R-:W-:Y:S01]  /*24a0*/  LEA.HI R15, R223, R216, RZ, 0x1a ;  /* 0x000000d8df0f7211 */ /* 0x000fe200078fd0ff */
[--C-:B------:R-:W-:Y:S01]  /*24b0*/  @!P6 IMAD.IADD R8, R8, 0x1, -R5.reuse ;  /* 0x000000010808e824 */ /* 0x100fe200078e0a05 */
[C---:B------:R-:W-:Y:S01]  /*24c0*/  ISETP.GT.U32.AND P6, PT, R5.reuse, R32, PT ;  /* 0x000000200500720c */ /* 0x040fe20003fc4070 */
[----:B------:R-:W-:Y:S01]  /*24d0*/  @!P5 IMAD.IADD R24, R24, 0x1, -R5 ;  /* 0x000000011818d824 */ /* 0x000fe200078e0a05 */
[----:B------:R-:W-:Y:S01]  /*24e0*/  ISETP.GT.U32.AND P5, PT, R5, R60, PT ;  /* 0x0000003c0500720c */ /* 0x000fe20003fa4070 */
[----:B------:R-:W-:-:S04]  /*24f0*/  IMAD.HI.U32 R7, R9, R62, RZ ;  /* 0x0000003e09077227 */ /* 0x000fc800078e00ff */
[--C-:B------:R-:W-:Y:S02]  /*2500*/  @!P2 IMAD.IADD R54, R54, 0x1, -R5.reuse ;  /* 0x000000013636a824 */ /* 0x100fe400078e0a05 */
[--C-:B------:R-:W-:Y:S02]  /*2510*/  @!P0 IMAD.IADD R58, R58, 0x1, -R5.reuse ;  /* 0x000000013a3a8824 */ /* 0x100fe400078e0a05 */
[----:B------:R-:W-:Y:S01]  /*2520*/  IMAD.MOV.U32 R46, RZ, RZ, R8 ;  /* 0x000000ffff2e7224 */ /* 0x000fe200078e0008 */
[----:B------:R-:W-:Y:S01]  /*2530*/  ISETP.GT.U32.AND P0, PT, R5, R54, PT ;  /* 0x000000360500720c */ /* 0x000fe20003f04070 */
[----:B------:R-:W-:Y:S01]  /*2540*/  @!P6 IMAD.IADD R32, R32, 0x1, -R5 ;  /* 0x000000012020e824 */ /* 0x000fe200078e0a05 */
[----:B------:R-:W-:Y:S01]  /*2550*/  ISETP.GE.AND P6, PT, R23, RZ, PT ;  /* 0x000000ff1700720c */ /* 0x000fe20003fc6270 */
[----:B------:R-:W-:Y:S02]  /*2560*/  IMAD.MOV R8, RZ, RZ, -R7 ;  /* 0x000000ffff087224 */ /* 0x000fe400078e0a07 */
[----:B------:R-:W-:Y:S01]  /*2570*/  IMAD.MOV.U32 R50, RZ, RZ, R24 ;  /* 0x000000ffff327224 */ /* 0x000fe200078e0018 */
[C---:B------:R-:W-:Y:S01]  /*2580*/  ISETP.GT.U32.AND P2, PT, R5.reuse, R32, PT ;  /* 0x000000200500720c */ /* 0x040fe20003f44070 */
[----:B------:R-:W-:Y:S01]  /*2590*/  @!P5 IMAD.IADD R60, R60, 0x1, -R5 ;  /* 0x000000013c3cd824 */ /* 0x000fe200078e0a05 */
[C---:B------:R-:W-:Y:S01]  /*25a0*/  ISETP.GT.U32.AND P5, PT, R5.reuse, R58, PT ;  /* 0x0000003a0500720c */ /* 0x040fe20003fa4070 */
[----:B------:R-:W-:-:S02]  /*25b0*/  IMAD R62, R5, R8, R62 ;  /* 0x00000008053e7224 */ /* 0x000fc400078e023e */
[----:B------:R-:W-:Y:S01]  /*25c0*/  @!P3 IMAD.MOV R50, RZ, RZ, -R50 ;  /* 0x000000ffff32b224 */ /* 0x000fe200078e0a32 */
[----:B------:R-:W-:Y:S01]  /*25d0*/  ISETP.GT.U32.AND P3, PT, R5, R60, PT ;  /* 0x0000003c0500720c */ /* 0x000fe20003f64070 */
[----:B------:R-:W-:-:S04]  /*25e0*/  IMAD.HI.U32 R7, R9, R64, RZ ;  /* 0x0000004009077227 */ /* 0x000fc800078e00ff */
[----:B------:R-:W-:Y:S01]  /*25f0*/  @!P0 IMAD.IADD R54, R54, 0x1, -R5 ;  /* 0x0000000136368824 */ /* 0x000fe200078e0a05 */
[----:B------:R-:W-:Y:S01]  /*2600*/  ISETP.GT.U32.AND P0, PT, R5, R62, PT ;  /* 0x0000003e0500720c */ /* 0x000fe20003f04070 */
[----:B------:R-:W-:Y:S02]  /*2610*/  IMAD.MOV R7, RZ, RZ, -R7 ;  /* 0x000000ffff077224 */ /* 0x000fe400078e0a07 */
[--C-:B------:R-:W-:Y:S01]  /*2620*/  @!P2 IMAD.IADD R32, R32, 0x1, -R5.reuse ;  /* 0x000000012020a824 */ /* 0x100fe200078e0a05 */
[----:B------:R-:W-:Y:S01]  /*2630*/  ISETP.GE.AND P2, PT, R25, RZ, PT ;  /* 0x000000ff1900720c */ /* 0x000fe20003f46270 */
[C---:B------:R-:W-:Y:S02]  /*2640*/  IMAD R64, R5.reuse, R7, R64 ;  /* 0x0000000705407224 */ /* 0x040fe400078e0240 */
[----:B------:R-:W-:Y:S02]  /*2650*/  @!P3 IMAD.IADD R60, R60, 0x1, -R5 ;  /* 0x000000013c3cb824 */ /* 0x000fe400078e0a05 */
[----:B------:R-:W-:Y:S01]  /*2660*/  IMAD.MOV.U32 R52, RZ, RZ, R32 ;  /* 0x000000ffff347224 */ /* 0x000fe200078e0020 */
[----:B------:R-:W-:Y:S01]  /*2670*/  ISETP.GT.U32.AND P3, PT, R5, R64, PT ;  /* 0x000000400500720c */ /* 0x000fe20003f64070 */
[----:B------:R-:W-:-:S02]  /*2680*/  VIADD R7, R15, 0x7c ;  /* 0x0000007c0f077836 */ /* 0x000fc40000000000 */
[----:B------:R-:W-:Y:S01]  /*2690*/  @!P0 IMAD.IADD R62, R62, 0x1, -R5 ;  /* 0x000000013e3e8824 */ /* 0x000fe200078e0a05 */
[----:B------:R-:W-:Y:S01]  /*26a0*/  ISETP.GE.AND P0, PT, R11, RZ, PT ;  /* 0x000000ff0b00720c */ /* 0x000fe20003f06270 */
[----:B------:R-:W-:Y:S01]  /*26b0*/  @!P4 IMAD.MOV R52, RZ, RZ, -R52 ;  /* 0x000000ffff34c224 */ /* 0x000fe200078e0a34 */
[----:B------:R-:W-:Y:S01]  /*26c0*/  IABS R16, R7 ;  /* 0x0000000700107213 */ /* 0x000fe20000000000 */
[----:B------:R-:W-:Y:S01]  /*26d0*/  IMAD.HI.U32 R11, R9, R68, RZ ;  /* 0x00000044090b7227 */ /* 0x000fe200078e00ff */
[----:B------:R-:W-:-:S03]  /*26e0*/  ISETP.GT.U32.AND P4, PT, R5, R62, PT ;  /* 0x0000003e0500720c */ /* 0x000fc60003f84070 */
[----:B------:R-:W-:Y:S02]  /*26f0*/  VIADD R17, R15, 0x6c ;  /* 0x0000006c0f117836 */ /* 0x000fe40000000000 */
[----:B------:R-:W-:Y:S02]  /*2700*/  IMAD.MOV R13, RZ, RZ, -R11 ;  /* 0x000000ffff0d7224 */ /* 0x000fe400078e0a0b */
[--C-:B------:R-:W-:Y:S01]  /*2710*/  @!P3 IMAD.IADD R64, R64, 0x1, -R5.reuse ;  /* 0x000000014040b824 */ /* 0x100fe200078e0a05 */
[----:B------:R-:W-:Y:S01]  /*2720*/  IABS R24, R17 ;  /* 0x0000001100187213 */ /* 0x000fe20000000000 */
[----:B------:R-:W-:Y:S01]  /*2730*/  @!P1 IMAD.MOV R46, RZ, RZ, -R46 ;  /* 0x000000ffff2e9224 */ /* 0x000fe200078e0a2e */
[----:B------:R-:W-:Y:S01]  /*2740*/  ISETP.GE.AND P1, PT, R21, RZ, PT ;  /* 0x000000ff1500720c */ /* 0x000fe20003f26270 */
[----:B------:R-:W-:Y:S01]  /*2750*/  @!P5 IMAD.IADD R58, R58, 0x1, -R5 ;  /* 0x000000013a3ad824 */ /* 0x000fe200078e0a05 */
[----:B------:R-:W-:Y:S01]  /*2760*/  ISETP.GE.AND P5, PT, R7, RZ, PT ;  /* 0x000000ff0700720c */ /* 0x000fe20003fa6270 */
[C---:B------:R-:W-:Y:S01]  /*2770*/  IMAD R68, R5.reuse, R13, R68 ;  /* 0x0000000d05447224 */ /* 0x040fe200078e0244 */
[----:B------:R-:W-:Y:S01]  /*2780*/  ISETP.GT.U32.AND P3, PT, R5, R64, PT ;  /* 0x000000400500720c */ /* 0x000fe20003f64070 */
[----:B------:R-:W-:-:S02]  /*2790*/  VIADD R21, R15, 0x5c ;  /* 0x0000005c0f157836 */ /* 0x000fc40000000000 */
[----:B------:R-:W-:-:S03]  /*27a0*/  IMAD.HI.U32 R7, R9, R16, RZ ;  /* 0x0000001009077227 */ /* 0x000fc600078e00ff */
[----:B------:R-:W-:Y:S01]  /*27b0*/  IABS R32, R21 ;  /* 0x0000001500207213 */ /* 0x000fe20000000000 */
[----:B------:R-:W-:Y:S01]  /*27c0*/  @!P4 IMAD.IADD R62, R62, 0x1, -R5 ;  /* 0x000000013e3ec824 */ /* 0x000fe200078e0a05 */
[----:B------:R-:W-:Y:S01]  /*27d0*/  ISETP.GT.U32.AND P4, PT, R5, R68, PT ;  /* 0x000000440500720c */ /* 0x000fe20003f84070 */
[----:B------:R-:W-:-:S04]  /*27e0*/  IMAD.HI.U32 R8, R9, R24, RZ ;  /* 0x0000001809087227 */ /* 0x000fc800078e00ff */
[----:B------:R-:W-:Y:S02]  /*27f0*/  IMAD.MOV R7, RZ, RZ, -R7 ;  /* 0x000000ffff077224 */ /* 0x000fe400078e0a07 */
[----:B------:R-:W-:Y:S02]  /*2800*/  IMAD.MOV R11, RZ, RZ, -R8 ;  /* 0x000000ffff0b7224 */ /* 0x000fe400078e0a08 */
[----:B------:R-:W-:Y:S02]  /*2810*/  VIADD R23, R15, 0x4c ;  /* 0x0000004c0f177836 */ /* 0x000fe40000000000 */
[----:B------:R-:W-:Y:S02]  /*2820*/  IMAD R8, R5, R7, R16 ;  /* 0x0000000705087224 */ /* 0x000fe400078e0210 */
[----:B------:R-:W-:Y:S01]  /*2830*/  IMAD.HI.U32 R7, R9, R32, RZ ;  /* 0x0000002009077227 */ /* 0x000fe200078e00ff */
[----:B------:R-:W-:-:S03]  /*2840*/  IABS R40, R23 ;  /* 0x0000001700287213 */ /* 0x000fc60000000000 */
[C---:B------:R-:W-:Y:S02]  /*2850*/  IMAD R16, R5.reuse, R11, R24 ;  /* 0x0000000b05107224 */ /* 0x040fe400078e0218 */
[----:B------:R-:W-:Y:S02]  /*2860*/  IMAD.MOV R7, RZ, RZ, -R7 ;  /* 0x000000ffff077224 */ /* 0x000fe400078e0a07 */
[--C-:B------:R-:W-:Y:S01]  /*2870*/  @!P3 IMAD.IADD R64, R64, 0x1, -R5.reuse ;  /* 0x000000014040b824 */ /* 0x100fe200078e0a05 */
[C---:B------:R-:W-:Y:S01]  /*2880*/  ISETP.GT.U32.AND P3, PT, R5.reuse, R8, PT ;  /* 0x000000080500720c */ /* 0x040fe20003f64070 */
[----:B------:R-:W-:Y:S01]  /*2890*/  @!P4 IMAD.IADD R68, R68, 0x1, -R5 ;  /* 0x000000014444c824 */ /* 0x000fe200078e0a05 */
[C---:B------:R-:W-:Y:S01]  /*28a0*/  ISETP.GT.U32.AND P4, PT, R5.reuse, R16, PT ;  /* 0x000000100500720c */ /* 0x040fe20003f84070 */
[----:B------:R-:W-:Y:S02]  /*28b0*/  IMAD R24, R5, R7, R32 ;  /* 0x0000000705187224 */ /* 0x000fe400078e0220 */
[----:B------:R-:W-:-:S04]  /*28c0*/  IMAD.HI.U32 R7, R9, R40, RZ ;  /* 0x0000002809077227 */ /* 0x000fc800078e00ff */
[C---:B------:R-:W-:Y:S02]  /*28d0*/  VIADD R25, R15.reuse, 0x3c ;  /* 0x0000003c0f197836 */ /* 0x040fe40000000000 */
[----:B------:R-:W-:Y:S02]  /*28e0*/  VIADD R27, R15, 0x2c ;  /* 0x0000002c0f1b7836 */ /* 0x000fe40000000000 */
[----:B------:R-:W-:Y:S01]  /*28f0*/  IMAD.MOV R32, RZ, RZ, -R7 ;  /* 0x000000ffff207224 */ /* 0x000fe200078e0a07 */
[----:B------:R-:W-:Y:S01]  /*2900*/  IABS R48, R25 ;  /* 0x0000001900307213 */ /* 0x000fe20000000000 */
[--C-:B------:R-:W-:Y:S01]  /*2910*/  @!P3 IMAD.IADD R8, R8, 0x1, -R5.reuse ;  /* 0x000000010808b824 */ /* 0x100fe200078e0a05 */
[----:B------:R-:W-:Y:S01]  /*2920*/  IABS R56, R27 ;  /* 0x0000001b00387213 */ /* 0x000fe20000000000 */
[C---:B------:R-:W-:Y:S01]  /*2930*/  IMAD R32, R5.reuse, R32, R40 ;  /* 0x0000002005207224 */ /* 0x040fe200078e0228 */
[----:B------:R-:W-:Y:S01]  /*2940*/  ISETP.GT.U32.AND P3, PT, R5, R24, PT ;  /* 0x000000180500720c */ /* 0x000fe20003f64070 */
[----:B------:R-:W-:-:S02]  /*2950*/  @!P4 IMAD.IADD R16, R16, 0x1, -R5 ;  /* 0x000000011010c824 */ /* 0x000fc400078e0a05 */
[----:B------:R-:W-:Y:S01]  /*2960*/  @!P1 IMAD.MOV R54, RZ, RZ, -R54 ;  /* 0x000000ffff369224 */ /* 0x000fe200078e0a36 */
[----:B------:R-:W-:Y:S01]  /*2970*/  ISETP.GT.U32.AND P4, PT, R5, R32, PT ;  /* 0x000000200500720c */ /* 0x000fe20003f84070 */
[----:B------:R-:W-:Y:S01]  /*2980*/  IMAD.HI.U32 R7, R9, R48, RZ ;  /* 0x0000003009077227 */ /* 0x000fe200078e00ff */
[----:B------:R-:W-:-:S03]  /*2990*/  ISETP.GT.U32.AND P1, PT, R5, R68, PT ;  /* 0x000000440500720c */ /* 0x000fc60003f24070 */
[----:B------:R-:W-:-:S04]  /*29a0*/  IMAD.HI.U32 R11, R9, R56, RZ ;  /* 0x00000038090b7227 */ /* 0x000fc800078e00ff */
[C---:B------:R-:W-:Y:S02]  /*29b0*/  VIADD R29, R15.reuse, 0x1c ;  /* 0x0000001c0f1d7836 */ /* 0x040fe40000000000 */
[----:B------:R-:W-:Y:S02]  /*29c0*/  VIADD R15, R15, 0xc ;  /* 0x0000000c0f0f7836 */ /* 0x000fe40000000000 */
[----:B------:R-:W-:Y:S01]  /*29d0*/  IMAD.MOV R7, RZ, RZ, -R7 ;  /* 0x000000ffff077224 */ /* 0x000fe200078e0a07 */
[----:B------:R-:W-:Y:S01]  /*29e0*/  IABS R66, R29 ;  /* 0x0000001d00427213 */ /* 0x000fe20000000000 */
[----:B------:R-:W-:Y:S01]  /*29f0*/  IMAD.MOV R11, RZ, RZ, -R11 ;  /* 0x000000ffff0b7224 */ /* 0x000fe200078e0a0b */
[----:B------:R-:W-:Y:S01]  /*2a00*/  IABS R70, R15 ;  /* 0x0000000f00467213 */ /* 0x000fe20000000000 */
[C---:B------:R-:W-:Y:S02]  /*2a10*/  IMAD R40, R5.reuse, R7, R48 ;  /* 0x0000000705287224 */ /* 0x040fe400078e0230 */
[----:B------:R-:W-:Y:S01]  /*2a20*/  IMAD R48, R5, R11, R56 ;  /* 0x0000000b05307224 */ /* 0x000fe200078e0238 */
[----:B------:R-:W-:Y:S01]  /*2a30*/  LOP3.LUT R11, R223, 0x3f, RZ, 0xc0, !PT ;  /* 0x0000003fdf0b7812 */ /* 0x000fe200078ec0ff */
[----:B------:R-:W-:Y:S01]  /*2a40*/  @!P3 IMAD.IADD R24, R24, 0x1, -R5 ;  /* 0x000000011818b824 */ /* 0x000fe200078e0a05 */
[----:B------:R-:W-:Y:S01]  /*2a50*/  ISETP.GE.AND P3, PT, R31, RZ, PT ;  /* 0x000000ff1f00720c */ /* 0x000fe20003f66270 */
[----:B------:R-:W-:-:S04]  /*2a60*/  IMAD.HI.U32 R13, R9, R66, RZ ;  /* 0x00000042090d7227 */ /* 0x000fc800078e00ff */
[--C-:B------:R-:W-:Y:S01]  /*2a70*/  @!P4 IMAD.IADD R32, R32, 0x1, -R5.reuse ;  /* 0x000000012020c824 */ /* 0x100fe200078e0a05 */
[C---:B------:R-:W-:Y:S01]  /*2a80*/  ISETP.GT.U32.AND P4, PT, R5.reuse, R8, PT ;  /* 0x000000080500720c */ /* 0x040fe20003f84070 */
[----:B------:R-:W-:Y:S01]  /*2a90*/  @!P2 IMAD.MOV R60, RZ, RZ, -R60 ;  /* 0x000000ffff3ca224 */ /* 0x000fe200078e0a3c */
[C---:B------:R-:W-:Y:S01]  /*2aa0*/  ISETP.GT.U32.AND P2, PT, R5.reuse, R16, PT ;  /* 0x000000100500720c */ /* 0x040fe20003f44070 */
[----:B------:R-:W-:Y:S01]  /*2ab0*/  @!P1 IMAD.IADD R68, R68, 0x1, -R5 ;  /* 0x0000000144449824 */ /* 0x000fe200078e0a05 */
[----:B------:R-:W-:Y:S01]  /*2ac0*/  ISETP.GT.U32.AND P1, PT, R5, R48, PT ;  /* 0x000000300500720c */ /* 0x000fe20003f24070 */
[----:B------:R-:W-:-:S04]  /*2ad0*/  IMAD.HI.U32 R7, R9, R70, RZ ;  /* 0x0000004609077227 */ /* 0x000fc800078e00ff */
[----:B------:R-:W-:Y:S01]  /*2ae0*/  @!P0 IMAD.MOV R62, RZ, RZ, -R62 ;  /* 0x000000ffff3e8224 */ /* 0x000fe200078e0a3e */
[----:B------:R-:W-:Y:S01]  /*2af0*/  ISETP.GT.U32.AND P0, PT, R5, R24, PT ;  /* 0x000000180500720c */ /* 0x000fe20003f04070 */
[----:B------:R-:W-:-:S04]  /*2b00*/  IMAD.HI.U32 R9, R9, R72, RZ ;  /* 0x0000004809097227 */ /* 0x000fc800078e00ff */
[----:B------:R-:W-:Y:S02]  /*2b10*/  IMAD.MOV R13, RZ, RZ, -R13 ;  /* 0x000000ffff0d7224 */ /* 0x000fe400078e0a0d */
[----:B------:R-:W-:Y:S01]  /*2b20*/  @!P6 IMAD.MOV R58, RZ, RZ, -R58 ;  /* 0x000000ffff3ae224 */ /* 0x000fe200078e0a3a */
[C---:B------:R-:W-:Y:S01]  /*2b30*/  ISETP.GT.U32.AND P6, PT, R5.reuse, R32, PT ;  /* 0x000000200500720c */ /* 0x040fe20003fc4070 */
[----:B------:R-:W-:Y:S02]  /*2b40*/  IMAD.MOV R7, RZ, RZ, -R7 ;  /* 0x000000ffff077224 */ /* 0x000fe400078e0a07 */
[----:B------:R-:W-:Y:S02]  /*2b50*/  IMAD.MOV R9, RZ, RZ, -R9 ;  /* 0x000000ffff097224 */ /* 0x000fe400078e0a09 */
[----:B------:R-:W-:Y:S02]  /*2b60*/  IMAD R56, R5, R13, R66 ;  /* 0x0000000d05387224 */ /* 0x000fe400078e0242 */
[----:B------:R-:W-:-:S02]  /*2b70*/  IMAD.MOV.U32 R66, RZ, RZ, R64 ;  /* 0x000000ffff427224 */ /* 0x000fc400078e0040 */
[----:B------:R-:W-:Y:S01]  /*2b80*/  IMAD R64, R5, R7, R70 ;  /* 0x0000000705407224 */ /* 0x000fe200078e0246 */
[----:B------:R-:W-:Y:S01]  /*2b90*/  LOP3.LUT R7, R35, 0x30, RZ, 0xc0, !PT ;  /* 0x0000003023077812 */ /* 0x000fe200078ec0ff */
[C---:B------:R-:W-:Y:S01]  /*2ba0*/  IMAD R70, R5.reuse, R9, R72 ;  /* 0x0000000905467224 */ /* 0x040fe200078e0248 */
[----:B------:R-:W-:Y:S01]  /*2bb0*/  CS2R R72, SRZ ;  /* 0x0000000000487805 */ /* 0x000fe2000001ff00 */
[----:B------:R-:W-:Y:S01]  /*2bc0*/  @!P3 IMAD.MOV R66, RZ, RZ, -R66 ;  /* 0x000000ffff42b224 */ /* 0x000fe200078e0a42 */
[C---:B------:R-:W-:Y:S01]  /*2bd0*/  ISETP.GT.U32.AND P3, PT, R5.reuse, R40, PT ;  /* 0x000000280500720c */ /* 0x040fe20003f64070 */
[--C-:B------:R-:W-:Y:S01]  /*2be0*/  @!P4 IMAD.IADD R8, R8, 0x1, -R5.reuse ;  /* 0x000000010808c824 */ /* 0x100fe200078e0a05 */
[C---:B------:R-:W-:Y:S01]  /*2bf0*/  ISETP.GT.U32.AND P4, PT, R5.reuse, R56, PT ;  /* 0x000000380500720c */ /* 0x040fe20003f84070 */
[--C-:B------:R-:W-:Y:S01]  /*2c00*/  @!P2 IMAD.IADD R16, R16, 0x1, -R5.reuse ;  /* 0x000000011010a824 */ /* 0x100fe200078e0a05 */
[C---:B------:R-:W-:Y:S01]  /*2c10*/  ISETP.GT.U32.AND P2, PT, R5.reuse, R64, PT ;  /* 0x000000400500720c */ /* 0x040fe20003f44070 */
[--C-:B------:R-:W-:Y:S01]  /*2c20*/  @!P1 IMAD.IADD R48, R48, 0x1, -R5.reuse ;  /* 0x0000000130309824 */ /* 0x100fe200078e0a05 */
[----:B------:R-:W-:Y:S01]  /*2c30*/  ISETP.GT.U32.AND P1, PT, R5, R70, PT ;  /* 0x000000460500720c */ /* 0x000fe20003f24070 */
[--C-:B------:R-:W-:Y:S01]  /*2c40*/  @!P0 IMAD.IADD R24, R24, 0x1, -R5.reuse ;  /* 0x0000000118188824 */ /* 0x100fe200078e0a05 */
[----:B------:R-:W-:Y:S01]  /*2c50*/  ISETP.GE.AND P0, PT, R33, RZ, PT ;  /* 0x000000ff2100720c */ /* 0x000fe20003f06270 */
[----:B------:R-:W-:Y:S01]  /*2c60*/  @!P6 IMAD.IADD R32, R32, 0x1, -R5 ;  /* 0x000000012020e824 */ /* 0x000fe200078e0a05 */
[----:B------:R-:W-:Y:S01]  /*2c70*/  ISETP.GE.AND P6, PT, R17, RZ, PT ;  /* 0x000000ff1100720c */ /* 0x000fe20003fc6270 */
[----:B------:R-:W-:-:S02]  /*2c80*/  @!P5 IMAD.MOV R8, RZ, RZ, -R8 ;  /* 0x000000ffff08d224 */ /* 0x000fc400078e0a08 */
[--C-:B------:R-:W-:Y:S01]  /*2c90*/  @!P3 IMAD.IADD R40, R40, 0x1, -R5.reuse ;  /* 0x000000012828b824 */ /* 0x100fe200078e0a05 */
[----:B------:R-:W-:Y:S01]  /*2ca0*/  ISETP.GE.AND P3, PT, R21, RZ, PT ;  /* 0x000000ff1500720c */ /* 0x000fe20003f66270 */
[--C-:B------:R-:W-:Y:S01]  /*2cb0*/  @!P4 IMAD.IADD R56, R56, 0x1, -R5.reuse ;  /* 0x000000013838c824 */ /* 0x100fe200078e0a05 */
[----:B------:R-:W-:Y:S01]  /*2cc0*/  ISETP.GE.AND P4, PT, R23, RZ, PT ;  /* 0x000000ff1700720c */ /* 0x000fe20003f86270 */
[--C-:B------:R-:W-:Y:S01]  /*2cd0*/  @!P2 IMAD.IADD R64, R64, 0x1, -R5.reuse ;  /* 0x000000014040a824 */ /* 0x100fe200078e0a05 */
[C---:B------:R-:W-:Y:S01]  /*2ce0*/  ISETP.GT.U32.AND P2, PT, R5.reuse, R48, PT ;  /* 0x000000300500720c */ /* 0x040fe20003f44070 */
[----:B------:R-:W-:Y:S01]  /*2cf0*/  @!P1 IMAD.IADD R70, R70, 0x1, -R5 ;  /* 0x0000000146469824 */ /* 0x000fe200078e0a05 */
[C---:B------:R-:W-:Y:S01]  /*2d00*/  ISETP.GT.U32.AND P5, PT, R5.reuse, R56, PT ;  /* 0x000000380500720c */ /* 0x040fe20003fa4070 */
[----:B------:R-:W-:Y:S01]  /*2d10*/  @!P0 IMAD.MOV R68, RZ, RZ, -R68 ;  /* 0x000000ffff448224 */ /* 0x000fe200078e0a44 */
[C---:B------:R-:W-:Y:S01]  /*2d20*/  ISETP.GT.U32.AND P0, PT, R5.reuse, R40, PT ;  /* 0x000000280500720c */ /* 0x040fe20003f04070 */
[----:B------:R-:W-:Y:S01]  /*2d30*/  @!P6 IMAD.MOV R16, RZ, RZ, -R16 ;  /* 0x000000ffff10e224 */ /* 0x000fe200078e0a10 */
[C---:B------:R-:W-:Y:S01]  /*2d40*/  ISETP.GT.U32.AND P1, PT, R5.reuse, R64, PT ;  /* 0x000000400500720c */ /* 0x040fe20003f24070 */
[----:B------:R-:W-:Y:S01]  /*2d50*/  IMAD R9, R4, 0x40, R7 ;  /* 0x0000004004097824 */ /* 0x000fe200078e0207 */
[----:B------:R-:W-:Y:S01]  /*2d60*/  ISETP.GT.U32.AND P6, PT, R5, R70, PT ;  /* 0x000000460500720c */ /* 0x000fe20003fc4070 */
[----:B------:R-:W-:Y:S01]  /*2d70*/  IMAD R4, R11, UR9, RZ ;  /* 0x000000090b047c24 */ /* 0x000fe2000f8e02ff */
[----:B------:R-:W-:Y:S01]  /*2d80*/  USHF.L.U32 UR9, UR9, 0x6, URZ ;  /* 0x0000000609097899 */ /* 0x000fe2000800063f */
[----:B------:R-:W-:Y:S01]  /*2d90*/  @!P4 IMAD.MOV R32, RZ, RZ, -R32 ;  /* 0x000000ffff20c224 */ /* 0x000fe200078e0a20 */
[----:B------:R-:W-:Y:S01]  /*2da0*/  ISETP.NE.AND P4, PT, R3, RZ, PT ;  /* 0x000000ff0300720c */ /* 0x000fe20003f85270 */
[--C-:B------:R-:W-:Y:S01]  /*2db0*/  @!P2 IMAD.IADD R48, R48, 0x1, -R5.reuse ;  /* 0x000000013030a824 */ /* 0x100fe200078e0a05 */
[----:B------:R-:W-:Y:S01]  /*2dc0*/  LOP3.LUT R3, RZ, R3, RZ, 0x33, !PT ;  /* 0x00000003ff037212 */ /* 0x000fe200078e33ff */
[--C-:B------:R-:W-:Y:S01]  /*2dd0*/  @!P5 IMAD.IADD R56, R56, 0x1, -R5.reuse ;  /* 0x000000013838d824 */ /* 0x100fe200078e0a05 */
[----:B------:R-:W-:Y:S01]  /*2de0*/  ISETP.GE.AND P2, PT, R29, RZ, PT ;  /* 0x000000ff1d00720c */ /* 0x000fe20003f46270 */
[--C-:B------:R-:W-:Y:S01]  /*2df0*/  @!P0 IMAD.IADD R40, R40, 0x1, -R5.reuse ;  /* 0x0000000128288824 */ /* 0x100fe200078e0a05 */
[----:B------:R-:W-:Y:S01]  /*2e00*/  ISETP.GE.AND P0, PT, R27, RZ, PT ;  /* 0x000000ff1b00720c */ /* 0x000fe20003f06270 */
[--C-:B------:R-:W-:Y:S01]  /*2e10*/  @!P1 IMAD.IADD R64, R64, 0x1, -R5.reuse ;  /* 0x0000000140409824 */ /* 0x100fe200078e0a05 */
[----:B------:R-:W-:Y:S01]  /*2e20*/  ISETP.GE.AND P5, PT, R15, RZ, PT ;  /* 0x000000ff0f00720c */ /* 0x000fe20003fa6270 */
[----:B------:R-:W-:Y:S01]  /*2e30*/  @!P6 IMAD.IADD R70, R70, 0x1, -R5 ;  /* 0x000000014646e824 */ /* 0x000fe200078e0a05 */
[C---:B------:R-:W-:Y:S01]  /*2e40*/  IADD3 R5, P6, R4.reuse, UR4, RZ ;  /* 0x0000000404057c10 */ /* 0x040fe2000ffde0ff */
[----:B------:R-:W-:Y:S01]  /*2e50*/  @!P3 IMAD.MOV R24, RZ, RZ, -R24 ;  /* 0x000000ffff18b224 */ /* 0x000fe200078e0a18 */
[----:B------:R-:W-:Y:S01]  /*2e60*/  ISETP.GE.AND P3, PT, R25, RZ, PT ;  /* 0x000000ff1900720c */ /* 0x000fe20003f66270 */
[----:B------:R-:W-:Y:S01]  /*2e70*/  STL [R1+0x5fc], R9 ;  /* 0x0005fc0901007387 */ /* 0x000fe20000100800 */
[----:B------:R-:W-:Y:S01]  /*2e80*/  ISETP.GE.AND P1, PT, R19, RZ, PT ;  /* 0x000000ff1300720c */ /* 0x000fe20003f26270 */
[----:B------:R-:W-:Y:S01]  /*2e90*/  ULDC UR4, c[0x0][0x234] ;  /* 0x00008d0000047ab9 */ /* 0x000fe20000000800 */
[C---:B------:R-:W-:Y:S01]  /*2ea0*/  SEL R8, R3.reuse, R8, !P4 ;  /* 0x0000000803087207 */ /* 0x040fe20006000000 */
[----:B------:R-:W-:Y:S01]  /*2eb0*/  @!P2 IMAD.MOV R56, RZ, RZ, -R56 ;  /* 0x000000ffff38a224 */ /* 0x000fe200078e0a38 */
[----:B------:R-:W-:Y:S01]  /*2ec0*/  LEA.HI.X.SX32 R7, R4, UR5, 0x1, P6 ;  /* 0x0000000504077c11 */ /* 0x000fe2000b0f0eff */
[----:B------:R-:W-:Y:S01]  /*2ed0*/  ULDC UR5, c[0x0][0x240] ;  /* 0x0000900000057ab9 */ /* 0x000fe20000000800 */
[C---:B------:R-:W-:Y:S01]  /*2ee0*/  SEL R10, R3.reuse, R10, !P4 ;  /* 0x0000000a030a7207 */ /* 0x040fe20006000000 */
[----:B------:R-:W-:Y:S01]  /*2ef0*/  IMAD R8, R8, UR5, RZ ;  /* 0x0000000508087c24 */ /* 0x000fe2000f8e02ff */
[C---:B------:R-:W-:Y:S01]  /*2f00*/  SEL R12, R3.reuse, R12, !P4 ;  /* 0x0000000c030c7207 */ /* 0x040fe20006000000 */
[----:B------:R-:W-:Y:S01]  /*2f10*/  @!P0 IMAD.MOV R48, RZ, RZ, -R48 ;  /* 0x000000ffff308224 */ /* 0x000fe200078e0a30 */
[C---:B------:R-:W-:Y:S01]  /*2f20*/  SEL R14, R3.reuse, R14, !P4 ;  /* 0x0000000e030e7207 */ /* 0x040fe20006000000 */
[----:B------:R-:W-:Y:S01]  /*2f30*/  IMAD R10, R10, UR5, RZ ;  /* 0x000000050a0a7c24 */ /* 0x000fe2000f8e02ff */
[C---:B------:R-:W-:Y:S01]  /*2f40*/  SEL R16, R3.reuse, R16, !P4 ;  /* 0x0000001003107207 */ /* 0x040fe20006000000 */
[----:B------:R-:W-:Y:S01]  /*2f50*/  IMAD R12, R12, UR5, RZ ;  /* 0x000000050c0c7c24 */ /* 0x000fe2000f8e02ff */
[-C--:B------:R-:W-:Y:S01]  /*2f60*/  IADD3 R4, P0, R8, R5.reuse, RZ ;  /* 0x0000000508047210 */ /* 0x080fe20007f1e0ff */
[----:B------:R-:W-:Y:S01]  /*2f70*/  IMAD R14, R14, UR5, RZ ;  /* 0x000000050e0e7c24 */ /* 0x000fe2000f8e02ff */
[C---:B------:R-:W-:Y:S01]  /*2f80*/  SEL R18, R3.reuse, R18, !P4 ;  /* 0x0000001203127207 */ /* 0x040fe20006000000 */
[----:B------:R-:W-:Y:S01]  /*2f90*/  @!P3 IMAD.MOV R40, RZ, RZ, -R40 ;  /* 0x000000ffff28b224 */ /* 0x000fe200078e0a28 */
[C---:B------:R-:W-:Y:S01]  /*2fa0*/  SEL R20, R3.reuse, R20, !P4 ;  /* 0x0000001403147207 */ /* 0x040fe20006000000 */
[----:B------:R-:W-:Y:S01]  /*2fb0*/  @!P5 IMAD.MOV R64, RZ, RZ, -R64 ;  /* 0x000000ffff40d224 */ /* 0x000fe200078e0a40 */
[-C--:B------:R-:W-:Y:S01]  /*2fc0*/  IADD3 R11, P2, R12, R5.reuse, RZ ;  /* 0x000000050c0b7210 */ /* 0x080fe20007f5e0ff */
[----:B------:R-:W-:Y:S01]  /*2fd0*/  @!P1 IMAD.MOV R70, RZ, RZ, -R70 ;  /* 0x000000ffff469224 */ /* 0x000fe200078e0a46 */
[-C--:B------:R-:W-:Y:S01]  /*2fe0*/  IADD3 R13, P1, R10, R5.reuse, RZ ;  /* 0x000000050a0d7210 */ /* 0x080fe20007f3e0ff */
[----:B------:R-:W-:Y:S01]  /*2ff0*/  IMAD R16, R16, UR5, RZ ;  /* 0x0000000510107c24 */ /* 0x000fe2000f8e02ff */
[----:B------:R0:W-:Y:S01]  /*3000*/  STL [R1+0x108], R4 ;  /* 0x0001080401007387 */ /* 0x0001e20000100800 */
[----:B------:R-:W-:Y:S01]  /*3010*/  IMAD R18, R18, UR5, RZ ;  /* 0x0000000512127c24 */ /* 0x000fe2000f8e02ff */
[C---:B------:R-:W-:Y:S01]  /*3020*/  SEL R22, R3.reuse, R22, !P4 ;  /* 0x0000001603167207 */ /* 0x040fe20006000000 */
[----:B------:R-:W-:Y:S01]  /*3030*/  IMAD R20, R20, UR5, RZ ;  /* 0x0000000514147c24 */ /* 0x000fe2000f8e02ff */
[C---:B------:R-:W-:Y:S01]  /*3040*/  SEL R26, R3.reuse, R26, !P4 ;  /* 0x0000001a031a7207 */ /* 0x040fe20006000000 */
[----:B------:R1:W-:Y:S01]  /*3050*/  STL [R1+0x110], R13 ;  /* 0x0001100d01007387 */ /* 0x0003e20000100800 */
[C---:B------:R-:W-:Y:S01]  /*3060*/  SEL R28, R3.reuse, R28, !P4 ;  /* 0x0000001c031c7207 */ /* 0x040fe20006000000 */
[----:B------:R-:W-:Y:S01]  /*3070*/  IMAD R22, R22, UR5, RZ ;  /* 0x0000000516167c24 */ /* 0x000fe2000f8e02ff */
[C---:B------:R-:W-:Y:S01]  /*3080*/  SEL R30, R3.reuse, R30, !P4 ;  /* 0x0000001e031e7207 */ /* 0x040fe20006000000 */
[----:B------:R2:W-:Y:S01]  /*3090*/  STL [R1+0x118], R11 ;  /* 0x0001180b01007387 */ /* 0x0005e20000100800 */
[-C--:B0-----:R-:W-:Y:S01]  /*30a0*/  IADD3 R4, P3, R14, R5.reuse, RZ ;  /* 0x000000050e047210 */ /* 0x081fe20007f7e0ff */
        /* <DEDUP_REMOVED lines=41> */
[----:B------:R-:W-:Y:S01]  /*3340*/  SEL R3, R3, R70, !P4 ;  /* 0x0000004603037207 */ /* 0x000fe20006000000 */
[----:B------:R-:W-:Y:S01]  /*3350*/  IMAD R56, R56, UR5, RZ ;  /* 0x0000000538387c24 */ /* 0x000fe2000f8e02ff */
[-C--:B-1----:R-:W-:Y:S01]  /*3360*/  IADD3 R13, P4, R16, R5.reuse, RZ ;  /* 0x00000005100d7210 */ /* 0x082fe20007f9e0ff */
[----:B------:R-:W-:Y:S01]  /*3370*/  IMAD R64, R64, UR5, RZ ;  /* 0x0000000540407c24 */ /* 0x000fe2000f8e02ff */
[-C--:B--2---:R-:W-:Y:S01]  /*3380*/  IADD3 R11, P5, R18, R5.reuse, RZ ;  /* 0x00000005120b7210 */ /* 0x084fe20007fbe0ff */
[----:B------:R-:W-:Y:S01]  /*3390*/  IMAD R68, R68, UR5, RZ ;  /* 0x0000000544447c24 */ /* 0x000fe2000f8e02ff */
[----:B0-----:R-:W-:Y:S01]  /*33a0*/  IADD3 R4, P6, R20, R5, RZ ;  /* 0x0000000514047210 */ /* 0x001fe20007fde0ff */
[----:B------:R-:W-:Y:S01]  /*33b0*/  STL [R1+0x128], R13 ;  /* 0x0001280d01007387 */ /* 0x000fe20000100800 */
[----:B------:R-:W-:Y:S01]  /*33c0*/  LEA.HI.X.SX32 R8, R8, R7, 0x1, P0 ;  /* 0x0000000708087211 */ /* 0x000fe200000f0eff */
[----:B------:R-:W-:Y:S01]  /*33d0*/  IMAD R3, R3, UR5, RZ ;  /* 0x0000000503037c24 */ /* 0x000fe2000f8e02ff */
[----:B------:R-:W-:Y:S01]  /*33e0*/  UMOV UR5, URZ ;  /* 0x0000003f00057c82 */ /* 0x000fe20008000000 */
[----:B------:R0:W-:Y:S01]  /*33f0*/  STL [R1+0x130], R11 ;  /* 0x0001300b01007387 */ /* 0x0001e20000100800 */
[----:B------:R-:W-:Y:S01]  /*3400*/  IMAD R2, R2, UR4, RZ ;  /* 0x0000000402027c24 */ /* 0x000fe2000f8e02ff */
[----:B------:R-:W-:Y:S01]  /*3410*/  CS2R R70, SRZ ;  /* 0x0000000000467805 */ /* 0x000fe2000001ff00 */
[----:B------:R-:W-:Y:S01]  /*3420*/  IMAD R6, R6, UR4, RZ ;  /* 0x0000000406067c24 */ /* 0x000fe2000f8e02ff */
[----:B------:R1:W-:Y:S01]  /*3430*/  STL [R1+0x138], R4 ;  /* 0x0001380401007387 */ /* 0x0003e20000100800 */
[----:B------:R-:W-:-:S03]  /*3440*/  UIADD3 UR4, UR7, 0x8000, URZ ;  /* 0x0000800007047890 */ /* 0x000fc6000fffe03f */
[----:B------:R2:W-:Y:S01]  /*3450*/  STL [R1+0x104], R8 ;  /* 0x0001040801007387 */ /* 0x0005e20000100800 */
[----:B------:R-:W-:Y:S01]  /*3460*/  USHF.R.U32.HI UR4, URZ, 0x4, UR4 ;  /* 0x000000043f047899 */ /* 0x000fe20008011604 */
[----:B0-----:R-:W-:-:S03]  /*3470*/  IADD3 R11, P0, R22, R5, RZ ;  /* 0x00000005160b7210 */ /* 0x001fc60007f1e0ff */
[----:B------:R-:W-:Y:S01]  /*3480*/  USGXT.U32 UR4, UR4, 0xe ;  /* 0x0000000e0404789a */ /* 0x000fe20008000000 */
[-C--:B-1----:R-:W-:Y:S01]  /*3490*/  LEA.HI.X.SX32 R4, R10, R7.reuse, 0x1, P1 ;  /* 0x000000070a047211 */ /* 0x082fe200008f0eff */
[----:B------:R-:W-:Y:S01]  /*34a0*/  STL [R1+0x140], R11 ;  /* 0x0001400b01007387 */ /* 0x000fe20000100800 */
[----:B------:R-:W-:Y:S01]  /*34b0*/  LEA.HI.X.SX32 R10, R12, R7, 0x1, P2 ;  /* 0x000000070c0a7211 */ /* 0x000fe200010f0eff */
[----:B------:R-:W-:Y:S01]  /*34c0*/  UIADD3.64 UR18, UR4, -UR18, URZ ;  /* 0x8000001204127297 */ /* 0x000fe2000fffe03f */
[-C--:B--2---:R-:W-:Y:S01]  /*34d0*/  IADD3 R8, P1, R24, R5.reuse, RZ ;  /* 0x0000000518087210 */ /* 0x084fe20007f3e0ff */
[----:B------:R0:W-:Y:S04]  /*34e0*/  STL [R1+0x10c], R4 ;  /* 0x00010c0401007387 */ /* 0x0001e80000100800 */
[----:B------:R1:W-:Y:S04]  /*34f0*/  STL [R1+0x148], R8 ;  /* 0x0001480801007387 */ /* 0x0003e80000100800 */
[----:B------:R2:W-:Y:S01]  /*3500*/  STL [R1+0x114], R10 ;  /* 0x0001140a01007387 */ /* 0x0005e20000100800 */
[----:B0-----:R-:W-:-:S02]  /*3510*/  IADD3 R4, P2, R26, R5, RZ ;  /* 0x000000051a047210 */ /* 0x001fc40007f5e0ff */
[----:B-1----:R-:W-:-:S03]  /*3520*/  LEA.HI.X.SX32 R8, R14, R7, 0x1, P3 ;  /* 0x000000070e087211 */ /* 0x002fc600018f0eff */
[----:B------:R0:W-:Y:S01]  /*3530*/  STL [R1+0x150], R4 ;  /* 0x0001500401007387 */ /* 0x0001e20000100800 */
[----:B--2---:R-:W-:-:S03]  /*3540*/  IADD3 R10, P3, R28, R5, RZ ;  /* 0x000000051c0a7210 */ /* 0x004fc60007f7e0ff */
[----:B------:R1:W-:Y:S04]  /*3550*/  STL [R1+0x11c], R8 ;  /* 0x00011c0801007387 */ /* 0x0003e80000100800 */
[----:B------:R2:W-:Y:S01]  /*3560*/  STL [R1+0x158], R10 ;  /* 0x0001580a01007387 */ /* 0x0005e20000100800 */
[----:B0-----:R-:W-:Y:S02]  /*3570*/  LEA.HI.X.SX32 R4, R16, R7, 0x1, P4 ;  /* 0x0000000710047211 */ /* 0x001fe400020f0eff */
[----:B-1----:R-:W-:-:S03]  /*3580*/  IADD3 R8, P4, R30, R5, RZ ;  /* 0x000000051e087210 */ /* 0x002fc60007f9e0ff */
[----:B------:R0:W-:Y:S01]  /*3590*/  STL [R1+0x124], R4 ;  /* 0x0001240401007387 */ /* 0x0001e20000100800 */
[----:B--2---:R-:W-:-:S03]  /*35a0*/  LEA.HI.X.SX32 R10, R18, R7, 0x1, P5 ;  /* 0x00000007120a7211 */ /* 0x004fc600028f0eff */
[----:B------:R1:W-:Y:S04]  /*35b0*/  STL [R1+0x160], R8 ;  /* 0x0001600801007387 */ /* 0x0003e80000100800 */
[----:B------:R2:W-:Y:S01]  /*35c0*/  STL [R1+0x12c], R10 ;  /* 0x00012c0a01007387 */ /* 0x0005e20000100800 */
[----:B0-----:R-:W-:Y:S02]  /*35d0*/  IADD3 R4, P5, R32, R5, RZ ;  /* 0x0000000520047210 */ /* 0x001fe40007fbe0ff */
        /* <DEDUP_REMOVED lines=9> */
[----:B------:R1:W-:Y:S01]  /*3670*/  STL [R1+0x178], R8 ;  /* 0x0001780801007387 */ /* 0x0003e20000100800 */
[----:B------:R-:W-:-:S03]  /*3680*/  CS2R R24, SRZ ;  /* 0x0000000000187805 */ /* 0x000fc6000001ff00 */
[----:B------:R2:W-:Y:S01]  /*3690*/  STL [R1+0x144], R10 ;  /* 0x0001440a01007387 */ /* 0x0005e20000100800 */
[----:B0-----:R-:W-:Y:S02]  /*36a0*/  IADD3 R4, P1, R38, R5, RZ ;  /* 0x0000000526047210 */ /* 0x001fe40007f3e0ff */
[----:B-1----:R-:W-:-:S03]  /*36b0*/  LEA.HI.X.SX32 R8, R26, R7, 0x1, P2 ;  /* 0x000000071a087211 */ /* 0x002fc600010f0eff */
[----:B------:R0:W-:Y:S01]  /*36c0*/  STL [R1+0x180], R4 ;  /* 0x0001800401007387 */ /* 0x0001e20000100800 */
[----:B------:R-:W-:Y:S02]  /*36d0*/  CS2R R26, SRZ ;  /* 0x00000000001a7805 */ /* 0x000fe4000001ff00 */
[----:B--2---:R-:W-:Y:S01]  /*36e0*/  IADD3 R10, P2, R40, R5, RZ ;  /* 0x00000005280a7210 */ /* 0x004fe20007f5e0ff */
[----:B------:R1:W-:Y:S04]  /*36f0*/  STL [R1+0x14c], R8 ;  /* 0x00014c0801007387 */ /* 0x0003e80000100800 */
[----:B------:R2:W-:Y:S01]  /*3700*/  STL [R1+0x188], R10 ;  /* 0x0001880a01007387 */ /* 0x0005e20000100800 */
[----:B0-----:R-:W-:Y:S02]  /*3710*/  LEA.HI.X.SX32 R4, R28, R7, 0x1, P3 ;  /* 0x000000071c047211 */ /* 0x001fe400018f0eff */
[----:B------:R-:W-:-:S02]  /*3720*/  CS2R R28, SRZ ;  /* 0x00000000001c7805 */ /* 0x000fc4000001ff00 */
[----:B-1----:R-:W-:Y:S01]  /*3730*/  IADD3 R8, P3, R42, R5, RZ ;  /* 0x000000052a087210 */ /* 0x002fe20007f7e0ff */
        /* <DEDUP_REMOVED lines=64> */
[----:B------:R-:W-:Y:S01]  /*3b40*/  STL [R1+0x1bc], R10 ;  /* 0x0001bc0a01007387 */ /* 0x000fe20000100800 */
[----:B0-----:R-:W-:Y:S02]  /*3b50*/  IADD3 R4, P2, R68, R5, RZ ;  /* 0x0000000544047210 */ /* 0x001fe40007f5e0ff */
[----:B-1----:R-:W-:-:S03]  /*3b60*/  LEA.HI.X.SX32 R8, R56, R7, 0x1, P3 ;  /* 0x0000000738087211 */ /* 0x002fc600018f0eff */
[----:B------:R0:W-:Y:S01]  /*3b70*/  STL [R1+0x1f8], R4 ;  /* 0x0001f80401007387 */ /* 0x0001e20000100800 */
[C---:B------:R-:W-:Y:S02]  /*3b80*/  IADD3 R5, P3, R3.reuse, R5, RZ ;  /* 0x0000000503057210 */ /* 0x040fe40007f7e0ff */
[----:B------:R-:W-:Y:S01]  /*3b90*/  CS2R R56, SRZ ;  /* 0x0000000000387805 */ /* 0x000fe2000001ff00 */
[----:B------:R1:W-:Y:S01]  /*3ba0*/  STL [R1+0x1c4], R8 ;  /* 0x0001c40801007387 */ /* 0x0003e20000100800 */
[----:B------:R-:W-:-:S03]  /*3bb0*/  LEA.HI.X.SX32 R3, R3, R7, 0x1, P3 ;  /* 0x0000000703037211 */ /* 0x000fc600018f0eff */
[----:B------:R2:W-:Y:S01]  /*3bc0*/  STL [R1+0x200], R5 ;  /* 0x0002000501007387 */ /* 0x0005e20000100800 */
[-C--:B0-----:R-:W-:Y:S02]  /*3bd0*/  LEA.HI.X.SX32 R4, R58, R7.reuse, 0x1, P4 ;  /* 0x000000073a047211 */ /* 0x081fe400020f0eff */
[----:B------:R-:W-:Y:S02]  /*3be0*/  CS2R R58, SRZ ;  /* 0x00000000003a7805 */ /* 0x000fe4000001ff00 */
[----:B------:R-:W-:Y:S02]  /*3bf0*/  IADD3 R220, P4, R2, UR10, RZ ;  /* 0x0000000a02dc7c10 */ /* 0x000fe4000ff9e0ff */
[----:B-1----:R-:W-:Y:S01]  /*3c00*/  LEA.HI.X.SX32 R8, R64, R7, 0x1, P0 ;  /* 0x0000000740087211 */ /* 0x002fe200000f0eff */
[----:B------:R0:W-:Y:S01]  /*3c10*/  STL [R1+0x1cc], R4 ;  /* 0x0001cc0401007387 */ /* 0x0001e20000100800 */
[----:B------:R-:W-:Y:S02]  /*3c20*/  LEA.HI.X.SX32 R219, R2, UR11, 0x1, P4 ;  /* 0x0000000b02db7c11 */ /* 0x000fe4000a0f0eff */
[----:B------:R-:W-:-:S02]  /*3c30*/  CS2R R64, SRZ ;  /* 0x0000000000407805 */ /* 0x000fc4000001ff00 */
[-C--:B--2---:R-:W-:Y:S02]  /*3c40*/  LEA.HI.X.SX32 R5, R60, R7.reuse, 0x1, P5 ;  /* 0x000000073c057211 */ /* 0x084fe400028f0eff */
[----:B------:R-:W-:Y:S02]  /*3c50*/  CS2R R60, SRZ ;  /* 0x00000000003c7805 */ /* 0x000fe4000001ff00 */
[C---:B------:R-:W-:Y:S02]  /*3c60*/  IADD3 R222, P5, R6.reuse, UR10, RZ ;  /* 0x0000000a06de7c10 */ /* 0x040fe4000ffbe0ff */
[----:B------:R-:W-:Y:S01]  /*3c70*/  SHF.R.S32.HI R2, RZ, 0x7, R223 ;  /* 0x00000007ff027819 */ /* 0x000fe200000114df */
[----:B------:R1:W-:Y:S01]  /*3c80*/  STL [R1+0x1d4], R5 ;  /* 0x0001d40501007387 */ /* 0x0003e20000100800 */
[----:B------:R-:W-:Y:S01]  /*3c90*/  LEA.HI.X.SX32 R221, R6, UR11, 0x1, P5 ;  /* 0x0000000b06dd7c11 */ /* 0x000fe2000a8f0eff */
[----:B------:R-:W-:Y:S01]  /*3ca0*/  ULDC UR11, c[0x0][0x238] ;  /* 0x00008e00000b7ab9 */ /* 0x000fe20000000800 */
[-C--:B0-----:R-:W-:Y:S01]  /*3cb0*/  LEA.HI.X.SX32 R4, R62, R7.reuse, 0x1, P6 ;  /* 0x000000073e047211 */ /* 0x081fe200030f0eff */
[----:B------:R-:W-:Y:S01]  /*3cc0*/  UIMAD UR20, UR11, 0x3f, URZ ;  /* 0x0000003f0b1478a4 */ /* 0x000fe2000f8e023f */
[----:B------:R-:W-:Y:S01]  /*3cd0*/  SGXT R2, R2, 0x1 ;  /* 0x000000010202781a */ /* 0x000fe20000000200 */
[----:B------:R-:W-:Y:S01]  /*3ce0*/  UIMAD UR23, UR11, 0x3e, URZ ;  /* 0x0000003e0b1778a4 */ /* 0x000fe2000f8e023f */
[----:B------:R-:W-:Y:S01]  /*3cf0*/  CS2R R62, SRZ ;  /* 0x00000000003e7805 */ /* 0x000fe2000001ff00 */
[----:B------:R0:W-:Y:S01]  /*3d00*/  STL [R1+0x1dc], R4 ;  /* 0x0001dc0401007387 */ /* 0x0001e20000100800 */
[----:B------:R-:W-:Y:S01]  /*3d10*/  USHF.R.S32.HI UR5, URZ, 0x1f, UR20 ;  /* 0x0000001f3f057899 */ /* 0x000fe20008011414 */
[-C--:B-1----:R-:W-:Y:S01]  /*3d20*/  LEA.HI.X.SX32 R5, R66, R7.reuse, 0x1, P1 ;  /* 0x0000000742057211 */ /* 0x082fe200008f0eff */
[----:B------:R-:W-:Y:S01]  /*3d30*/  USHF.R.S32.HI UR21, URZ, 0x1f, UR23 ;  /* 0x0000001f3f157899 */ /* 0x000fe20008011417 */
[----:B------:R-:W-:Y:S01]  /*3d40*/  STL [R1+0x1e4], R8 ;  /* 0x0001e40801007387 */ /* 0x000fe20000100800 */
[----:B------:R-:W-:Y:S01]  /*3d50*/  UIMAD UR22, UR11, 0x3d, URZ ;  /* 0x0000003d0b1678a4 */ /* 0x000fe2000f8e023f */
[----:B------:R-:W-:Y:S01]  /*3d60*/  CS2R R66, SRZ ;  /* 0x0000000000427805 */ /* 0x000fe2000001ff00 */
[----:B------:R-:W-:Y:S01]  /*3d70*/  UIMAD UR25, UR11, 0x3c, URZ ;  /* 0x0000003c0b1978a4 */ /* 0x000fe2000f8e023f */
[----:B------:R-:W-:Y:S01]  /*3d80*/  STL [R1+0x1ec], R5 ;  /* 0x0001ec0501007387 */ /* 0x000fe20000100800 */
[----:B------:R-:W-:Y:S01]  /*3d90*/  UIMAD UR24, UR11, 0x3b, URZ ;  /* 0x0000003b0b1878a4 */ /* 0x000fe2000f8e023f */
[----:B0-----:R-:W-:Y:S01]  /*3da0*/  LEA.HI.X.SX32 R4, R68, R7, 0x1, P2 ;  /* 0x0000000744047211 */ /* 0x001fe200010f0eff */
[----:B------:R-:W-:Y:S01]  /*3db0*/  UIMAD UR27, UR11, 0x3a, URZ ;  /* 0x0000003a0b1b78a4 */ /* 0x000fe2000f8e023f */
[----:B------:R-:W-:Y:S01]  /*3dc0*/  CS2R R68, SRZ ;  /* 0x0000000000447805 */ /* 0x000fe2000001ff00 */
[----:B------:R-:W-:-:S02]  /*3dd0*/  UIMAD UR26, UR11, 0x39, URZ ;  /* 0x000000390b1a78a4 */ /* 0x000fc4000f8e023f */
[----:B------:R0:W-:Y:S01]  /*3de0*/  STL [R1+0x1f4], R4 ;  /* 0x0001f40401007387 */ /* 0x0001e20000100800 */
[----:B------:R-:W-:Y:S02]  /*3df0*/  UIMAD UR29, UR11, 0x38, URZ ;  /* 0x000000380b1d78a4 */ /* 0x000fe4000f8e023f */
[----:B------:R-:W-:Y:S01]  /*3e00*/  UIMAD UR28, UR11, 0x37, URZ ;  /* 0x000000370b1c78a4 */ /* 0x000fe2000f8e023f */
[----:B------:R1:W-:Y:S01]  /*3e10*/  STL [R1+0x1fc], R3 ;  /* 0x0001fc0301007387 */ /* 0x0003e20000100800 */
[----:B------:R-:W-:Y:S02]  /*3e20*/  UIMAD UR31, UR11, 0x36, URZ ;  /* 0x000000360b1f78a4 */ /* 0x000fe4000f8e023f */
[----:B------:R-:W-:Y:S01]  /*3e30*/  UIMAD UR30, UR11, 0x35, URZ ;  /* 0x000000350b1e78a4 */ /* 0x000fe2000f8e023f */
[----:B------:R-:W-:Y:S01]  /*3e40*/  STL [R1+0x100], RZ ;  /* 0x000100ff01007387 */ /* 0x000fe20000100800 */
[----:B------:R-:W-:Y:S01]  /*3e50*/  UIMAD UR35, UR11, 0x34, URZ ;  /* 0x000000340b2378a4 */ /* 0x000fe2000f8e023f */
[----:B0-----:R-:W-:Y:S01]  /*3e60*/  IADD3 R4, P0, R222, UR20, RZ ;  /* 0x00000014de047c10 */ /* 0x001fe2000ff1e0ff */
[----:B------:R-:W-:Y:S01]  /*3e70*/  UIMAD UR34, UR11, 0x33, URZ ;  /* 0x000000330b2278a4 */ /* 0x000fe2000f8e023f */
[----:B------:R-:W-:Y:S01]  /*3e80*/  STL [R1], RZ ;  /* 0x000000ff01007387 */ /* 0x000fe20000100800 */
[----:B------:R-:W-:Y:S01]  /*3e90*/  UIMAD UR36, UR11, 0x32, URZ ;  /* 0x000000320b2478a4 */ /* 0x000fe2000f8e023f */
[----:B-1----:R-:W-:Y:S01]  /*3ea0*/  IADD3 R3, P1, R220, UR20, RZ ;  /* 0x00000014dc037c10 */ /* 0x002fe2000ff3e0ff */
[----:B------:R-:W-:Y:S01]  /*3eb0*/  UIMAD UR10, UR11, 0x31, URZ ;  /* 0x000000310b0a78a4 */ /* 0x000fe2000f8e023f */
[----:B------:R-:W-:Y:S01]  /*3ec0*/  STL [R1+0x4], RZ ;  /* 0x000004ff01007387 */ /* 0x000fe20000100800 */
[----:B------:R-:W-:-:S02]  /*3ed0*/  UIMAD UR45, UR11, 0x30, URZ ;  /* 0x000000300b2d78a4 */ /* 0x000fc4000f8e023f */
[----:B------:R-:W-:Y:S01]  /*3ee0*/  UIMAD UR37, UR11, 0x2f, URZ ;  /* 0x0000002f0b2578a4 */ /* 0x000fe2000f8e023f */
[----:B------:R-:W-:Y:S01]  /*3ef0*/  STL [R1+0x8], RZ ;  /* 0x000008ff01007387 */ /* 0x000fe20000100800 */
[----:B------:R-:W-:Y:S02]  /*3f00*/  UIMAD UR53, UR11, 0x2e, URZ ;  /* 0x0000002e0b3578a4 */ /* 0x000fe4000f8e023f */
[----:B------:R-:W-:Y:S01]  /*3f10*/  UIMAD UR41, UR11, 0x2d, URZ ;  /* 0x0000002d0b2978a4 */ /* 0x000fe2000f8e023f */
[----:B------:R-:W-:Y:S01]  /*3f20*/  STL [R1+0xc], RZ ;  /* 0x00000cff01007387 */ /* 0x000fe20000100800 */
[----:B------:R-:W-:Y:S02]  /*3f30*/  UIMAD UR49, UR11, 0x2c, URZ ;  /* 0x0000002c0b3178a4 */ /* 0x000fe4000f8e023f */
        /* <DEDUP_REMOVED lines=17> */
[----:B------:R-:W-:Y:S02]  /*4050*/  USHF.L.U32 UR46, UR11, 0x5, URZ ;  /* 0x000000050b2e7899 */ /* 0x000fe4000800063f */
        /* <DEDUP_REMOVED lines=21> */
[----:B------:R-:W-:Y:S01]  /*41b0*/  USHF.L.U32 UR17, UR11, 0x4, URZ ;  /* 0x000000040b117899 */ /* 0x000fe2000800063f */
[----:B------:R-:W-:Y:S01]  /*41c0*/  STL [R1+0x44], RZ ;  /* 0x000044ff01007387 */ /* 0x000fe20000100800 */
[----:B------:R-:W-:-:S03]  /*41d0*/  UIMAD UR20, UR11, 0xf, URZ ;  /* 0x0000000f0b1478a4 */ /* 0x000fc6000f8e023f */
[----:B------:R-:W-:Y:S04]  /*41e0*/  STL [R1+0x48], RZ ;  /* 0x000048ff01007387 */ /* 0x000fe80000100800 */
        /* <DEDUP_REMOVED lines=45> */
[----:B------:R0:W-:Y:S04]  /*44c0*/  STL [R1+0x208], R4 ;  /* 0x0002080401007387 */ /* 0x0001e80000100800 */
[----:B------:R1:W-:Y:S01]  /*44d0*/  STL [R1+0x210], R3 ;  /* 0x0002100301007387 */ /* 0x0003e20000100800 */
[----:B0-----:R-:W-:-:S02]  /*44e0*/  IADD3.X R4, R221, UR5, RZ, P0, !PT ;  /* 0x00000005dd047c10 */ /* 0x001fc400087fe4ff */
[----:B-1----:R-:W-:-:S03]  /*44f0*/  IADD3.X R3, R219, UR5, RZ, P1, !PT ;  /* 0x00000005db037c10 */ /* 0x002fc60008ffe4ff */
[----:B------:R0:W-:Y:S01]  /*4500*/  STL [R1+0x204], R4 ;  /* 0x0002040401007387 */ /* 0x0001e20000100800 */
[----:B------:R-:W-:-:S03]  /*4510*/  USHF.R.S32.HI UR5, URZ, 0x1f, UR22 ;  /* 0x0000001f3f057899 */ /* 0x000fc60008011416 */
[----:B------:R1:W-:Y:S01]  /*4520*/  STL [R1+0x20c], R3 ;  /* 0x00020c0301007387 */ /* 0x0003e20000100800 */
[----:B0-----:R-:W-:Y:S02]  /*4530*/  IADD3 R4, P0, R222, UR23, RZ ;  /* 0x00000017de047c10 */ /* 0x001fe4000ff1e0ff */
[----:B-1----:R-:W-:-:S03]  /*4540*/  IADD3 R3, P1, R220, UR23, RZ ;  /* 0x00000017dc037c10 */ /* 0x002fc6000ff3e0ff */
[----:B------:R0:W-:Y:S01]  /*4550*/  STL [R1+0x218], R4 ;  /* 0x0002180401007387 */ /* 0x0001e20000100800 */
[----:B------:R-:W-:-:S03]  /*4560*/  USHF.R.S32.HI UR23, URZ, 0x1f, UR25 ;  /* 0x0000001f3f177899 */ /* 0x000fc60008011419 */
[----:B------:R1:W-:Y:S01]  /*4570*/  STL [R1+0x220], R3 ;  /* 0x0002200301007387 */ /* 0x0003e20000100800 */
[----:B0-----:R-:W-:Y:S02]  /*4580*/  IADD3.X R4, R221, UR21, RZ, P0, !PT ;  /* 0x00000015dd047c10 */ /* 0x001fe400087fe4ff */
[----:B-1----:R-:W-:-:S03]  /*4590*/  IADD3.X R3, R219, UR21, RZ, P1, !PT ;  /* 0x00000015db037c10 */ /* 0x002fc60008ffe4ff */
[----:B------:R0:W-:Y:S01]  /*45a0*/  STL [R1+0x214], R4 ;  /* 0x0002140401007387 */ /* 0x0001e20000100800 */
[----:B------:R-:W-:-:S03]  /*45b0*/  UIMAD UR21, UR11, 0xe, URZ ;  /* 0x0000000e0b1578a4 */ /* 0x000fc6000f8e023f */
[----:B------:R1:W-:Y:S01]  /*45c0*/  STL [R1+0x21c], R3 ;  /* 0x00021c0301007387 */ /* 0x0003e20000100800 */
[----:B0-----:R-:W-:Y:S02]  /*45d0*/  IADD3 R4, P0, R222, UR22, RZ ;  /* 0x00000016de047c10 */ /* 0x001fe4000ff1e0ff */
[----:B-1----:R-:W-:-:S03]  /*45e0*/  IADD3 R3, P1, R220, UR22, RZ ;  /* 0x00000016dc037c10 */ /* 0x002fc6000ff3e0ff */
[----:B------:R0:W-:Y:S01]  /*45f0*/  STL [R1+0x228], R4 ;  /* 0x0002280401007387 */ /* 0x0001e20000100800 */
[----:B------:R-:W-:-:S03]  /*4600*/  UIMAD UR22, UR11, 0xd, URZ ;  /* 0x0000000d0b1678a4 */ /* 0x000fc6000f8e023f */
[----:B------:R1:W-:Y:S01]  /*4610*/  STL [R1+0x230], R3 ;  /* 0x0002300301007387 */ /* 0x0003e20000100800 */
[----:B0-----:R-:W-:Y:S02]  /*4620*/  IADD3.X R4, R221, UR5, RZ, P0, !PT ;  /* 0x00000005dd047c10 */ /* 0x001fe400087fe4ff */
        /* <DEDUP_REMOVED lines=52> */
[----:B------:R-:W-:-:S03]  /*4970*/  USHF.L.U32 UR27, UR11, 0x3, URZ ;  /* 0x000000030b1b7899 */ /* 0x000fc6000800063f */
        /* <DEDUP_REMOVED lines=204> */
[----:B------:R-:W-:Y:S02]  /*5640*/  USHF.R.S32.HI UR40, URZ, 0x1f, UR59 ;  /* 0x0000001f3f287899 */ /* 0x000fe4000801143b */
[----:B------:R-:W-:Y:S01]  /*5650*/  USHF.R.S32.HI UR59, URZ, 0x1f, UR34 ;  /* 0x0000001f3f3b7899 */ /* 0x000fe20008011422 */
        /* <DEDUP_REMOVED lines=101> */
[----:B0-----:R-:W-:Y:S02]  /*5cb0*/  SHF.R.S32.HI R4, RZ, 0x6, R0 ;  /* 0x00000006ff047819 */ /* 0x001fe40000011400 */
[----:B------:R-:W-:Y:S02]  /*5cc0*/  LOP3.LUT R0, R2, 0x90, RZ, 0xc0, !PT ;  /* 0x0000009002007812 */ /* 0x000fe400078ec0ff */
[----:B-1----:R-:W-:Y:S01]  /*5cd0*/  IADD3 R3, P2, R222, UR6, RZ ;  /* 0x00000006de037c10 */ /* 0x002fe2000ff5e0ff */
[----:B------:R0:W-:Y:S01]  /*5ce0*/  STL [R1+0x620], R4 ;  /* 0x0006200401007387 */ /* 0x0001e20000100800 */
[----:B------:R-:W-:Y:S01]  /*5cf0*/  IADD3 R2, P1, R220, UR6, RZ ;  /* 0x00000006dc027c10 */ /* 0x000fe2000ff3e0ff */
[----:B------:R-:W-:Y:S01]  /*5d00*/  USHF.R.S32.HI UR6, URZ, 0x1f, UR10 ;  /* 0x0000001f3f067899 */ /* 0x000fe2000801140a */
[----:B------:R-:W-:Y:S01]  /*5d10*/  LOP3.LUT R0, R0, 0x7f, R223, 0x78, !PT ;  /* 0x0000007f00007812 */ /* 0x000fe200078e78df */
[----:B------:R1:W-:Y:S04]  /*5d20*/  STL [R1+0x480], R3 ;  /* 0x0004800301007387 */ /* 0x0003e80000100800 */
[----:B------:R2:W-:Y:S01]  /*5d30*/  STL [R1+0x488], R2 ;  /* 0x0004880201007387 */ /* 0x0005e20000100800 */
[----:B0-----:R-:W-:-:S02]  /*5d40*/  LOP3.LUT R4, R9, 0x30, RZ, 0x3c, !PT ;  /* 0x0000003009047812 */ /* 0x001fc400078e3cff */
[----:B-1----:R-:W-:Y:S02]  /*5d50*/  IADD3 R3, P0, R222, UR61, RZ ;  /* 0x0000003dde037c10 */ /* 0x002fe4000ff1e0ff */
[----:B--2---:R-:W-:-:S03]  /*5d60*/  IADD3 R2, P4, R220, UR61, RZ ;  /* 0x0000003ddc027c10 */ /* 0x004fc6000ff9e0ff */
[----:B------:R0:W-:Y:S01]  /*5d70*/  STL [R1+0x490], R3 ;  /* 0x0004900301007387 */ /* 0x0001e20000100800 */
[----:B------:R-:W-:-:S03]  /*5d80*/  UIMAD UR61, UR11, 0x16, URZ ;  /* 0x000000160b3d78a4 */ /* 0x000fc6000f8e023f */
[----:B------:R1:W-:Y:S01]  /*5d90*/  STL [R1+0x498], R2 ;  /* 0x0004980201007387 */ /* 0x0003e20000100800 */
[C---:B0-----:R-:W-:Y:S02]  /*5da0*/  LOP3.LUT R3, R9.reuse, 0x10, RZ, 0x3c, !PT ;  /* 0x0000001009037812 */ /* 0x041fe400078e3cff */
[----:B-1----:R-:W-:-:S03]  /*5db0*/  LOP3.LUT R2, R9, 0x20, RZ, 0x3c, !PT ;  /* 0x0000002009027812 */ /* 0x002fc600078e3cff */
[----:B------:R0:W-:Y:S04]  /*5dc0*/  STL [R1+0x608], R3 ;  /* 0x0006080301007387 */ /* 0x0001e80000100800 */
[----:B------:R1:W-:Y:S04]  /*5dd0*/  STL [R1+0x604], R2 ;  /* 0x0006040201007387 */ /* 0x0003e80000100800 */
[----:B------:R2:W-:Y:S01]  /*5de0*/  STL [R1+0x600], R4 ;  /* 0x0006000401007387 */ /* 0x0005e20000100800 */
[----:B0-----:R-:W-:Y:S02]  /*5df0*/  LOP3.LUT R3, R0, 0x20, RZ, 0x3c, !PT ;  /* 0x0000002000037812 */ /* 0x001fe400078e3cff */
[----:B-1----:R-:W-:-:S02]  /*5e00*/  IADD3 R2, P3, R222, UR61, RZ ;  /* 0x0000003dde027c10 */ /* 0x002fc4000ff7e0ff */
[----:B--2---:R-:W-:-:S03]  /*5e10*/  IADD3.X R4, R221, UR37, RZ, P6, !PT ;  /* 0x00000025dd047c10 */ /* 0x004fc6000b7fe4ff */
[----:B------:R0:W-:Y:S01]  /*5e20*/  STL [R1+0x4a0], R2 ;  /* 0x0004a00201007387 */ /* 0x0001e20000100800 */
[----:B------:R-:W-:-:S03]  /*5e30*/  IADD3 R3, P6, R220, UR61, RZ ;  /* 0x0000003ddc037c10 */ /* 0x000fc6000ffde0ff */
[----:B------:R1:W-:Y:S04]  /*5e40*/  STL [R1+0x46c], R4 ;  /* 0x00046c0401007387 */ /* 0x0003e80000100800 */
[----:B------:R2:W-:Y:S01]  /*5e50*/  STL [R1+0x4a8], R3 ;  /* 0x0004a80301007387 */ /* 0x0005e20000100800 */
[----:B0-----:R-:W-:Y:S02]  /*5e60*/  IADD3.X R2, R219, UR37, RZ, P5, !PT ;  /* 0x00000025db027c10 */ /* 0x001fe4000affe4ff */
[----:B-1----:R-:W-:-:S03]  /*5e70*/  IADD3 R4, P5, R222, UR12, RZ ;  /* 0x0000000cde047c10 */ /* 0x002fc6000ffbe0ff */
[----:B------:R0:W-:Y:S01]  /*5e80*/  STL [R1+0x474], R2 ;  /* 0x0004740201007387 */ /* 0x0001e20000100800 */
[----:B--2---:R-:W-:-:S03]  /*5e90*/  IADD3.X R3, R221, UR38, RZ, P2, !PT ;  /* 0x00000026dd037c10 */ /* 0x004fc600097fe4ff */
[----:B------:R1:W-:Y:S04]  /*5ea0*/  STL [R1+0x4b0], R4 ;  /* 0x0004b00401007387 */ /* 0x0003e80000100800 */
[----:B------:R2:W-:Y:S01]  /*5eb0*/  STL [R1+0x47c], R3 ;  /* 0x00047c0301007387 */ /* 0x0005e20000100800 */
[----:B0-----:R-:W-:Y:S02]  /*5ec0*/  IADD3 R2, P2, R220, UR12, RZ ;  /* 0x0000000cdc027c10 */ /* 0x001fe4000ff5e0ff */
[----:B-1----:R-:W-:-:S03]  /*5ed0*/  IADD3.X R4, R219, UR38, RZ, P1, !PT ;  /* 0x00000026db047c10 */ /* 0x002fc60008ffe4ff */
[----:B------:R0:W-:Y:S01]  /*5ee0*/  STL [R1+0x4b8], R2 ;  /* 0x0004b80201007387 */ /* 0x0001e20000100800 */
[----:B--2---:R-:W-:-:S03]  /*5ef0*/  IADD3 R3, P1, R222, UR13, RZ ;  /* 0x0000000dde037c10 */ /* 0x004fc6000ff3e0ff */
        /* <DEDUP_REMOVED lines=12> */
[----:B------:R1:W-:Y:S01]  /*5fc0*/  STL [R1+0x49c], R4 ;  /* 0x00049c0401007387 */ /* 0x0003e20000100800 */
[----:B------:R-:W-:-:S03]  /*5fd0*/  UMOV UR14, UR4 ;  /* 0x00000004000e7c82 */ /* 0x000fc60008000000 */
[----:B------:R2:W-:Y:S01]  /*5fe0*/  STL [R1+0x4d8], R3 ;  /* 0x0004d80301007387 */ /* 0x0005e20000100800 */
[----:B0-----:R-:W-:Y:S02]  /*5ff0*/  IADD3.X R2, R219, UR40, RZ, P6, !PT ;  /* 0x00000028db027c10 */ /* 0x001fe4000b7fe4ff */
[----:B-1----:R-:W-:-:S03]  /*6000*/  IADD3 R4, P6, R222, UR15, RZ ;  /* 0x0000000fde047c10 */ /* 0x002fc6000ffde0ff */
[----:B------:R0:W-:Y:S01]  /*6010*/  STL [R1+0x4a4], R2 ;  /* 0x0004a40201007387 */ /* 0x0001e20000100800 */
[----:B--2---:R-:W-:-:S03]  /*6020*/  IADD3.X R3, R221, UR41, RZ, P5, !PT ;  /* 0x00000029dd037c10 */ /* 0x004fc6000affe4ff */
[----:B------:R1:W-:Y:S04]  /*6030*/  STL [R1+0x4e0], R4 ;  /* 0x0004e00401007387 */ /* 0x0003e80000100800 */
[----:B------:R2:W-:Y:S01]  /*6040*/  STL [R1+0x4ac], R3 ;  /* 0x0004ac0301007387 */ /* 0x0005e20000100800 */
[----:B0-----:R-:W-:Y:S01]  /*6050*/  IADD3 R2, P5, R220, UR15, RZ ;  /* 0x0000000fdc027c10 */ /* 0x001fe2000ffbe0ff */
[----:B------:R-:W-:Y:S01]  /*6060*/  UMOV UR15, 0x80000020 ;  /* 0x80000020000f7882 */ /* 0x000fe20000000000 */
        /* <DEDUP_REMOVED lines=138> */
[----:B-1----:R-:W-:-:S03]  /*6910*/  IADD3.X R4, R221, UR59, RZ, P2, !PT ;  /* 0x0000003bdd047c10 */ /* 0x002fc600097fe4ff */
[----:B------:R0:W-:Y:S01]  /*6920*/  STL [R1+0x5c4], R2 ;  /* 0x0005c40201007387 */ /* 0x0001e20000100800 */
[----:B--2---:R-:W-:-:S03]  /*6930*/  IADD3.X R3, R219, UR59, RZ, P1, !PT ;  /* 0x0000003bdb037c10 */ /* 0x004fc60008ffe4ff */
        /* <DEDUP_REMOVED lines=8> */
[----:B0-----:R-:W-:-:S05]  /*69c0*/  IADD3.X R2, R219, UR36, RZ, P6, !PT ;  /* 0x00000024db027c10 */ /* 0x001fca000b7fe4ff */
[----:B------:R1:W-:Y:S02]  /*69d0*/  STL [R1+0x5f4], R2 ;  /* 0x0005f40201007387 */ /* 0x0003e40000100800 */
.L_x_2:
[----:B-1----:R-:W2:Y:S01]  /*69e0*/  LDL R4, [R1+0x100] ;  /* 0x0001000001047983 */ /* 0x002ea20000100800 */
[----:B------:R-:W2:Y:S03]  /*69f0*/  LDC R2, c[0x0][0x230] ;  /* 0x00008c00ff027b82 */ /* 0x000ea60000000800 */
[----:B------:R-:W-:Y:S04]  /*6a00*/  STL [R1+0x8a0], R193 ;  /* 0x0008a0c101007387 */ /* 0x000fe80000100800 */
        /* <DEDUP_REMOVED lines=22> */
[----:B------:R-:W-:Y:S04]  /*6b70*/  STL.64 [R1+0x840], R150 ;  /* 0x0008409601007387 */ /* 0x000fe80000100a00 */
        /* <DEDUP_REMOVED lines=31> */
[----:B------:R0:W-:Y:S04]  /*6d70*/  STL [R1+0x734], R24 ;  /* 0x0007341801007387 */ /* 0x0001e80000100800 */
[----:B0-----:R-:W3:Y:S04]  /*6d80*/  LDL.LU R24, [R1+0x574] ;  /* 0x0005740001187983 */ /* 0x001ee80000300800 */
[----:B------:R0:W-:Y:S04]  /*6d90*/  STL [R1+0x730], R25 ;  /* 0x0007301901007387 */ /* 0x0001e80000100800 */
[----:B0-----:R-:W4:Y:S04]  /*6da0*/  LDL.LU R25, [R1+0x548] ;  /* 0x0005480001197983 */ /* 0x001f280000300800 */
        /* <DEDUP_REMOVED lines=90> */
[----:B------:R0:W-:Y:S01]  /*7350*/  STL [R1+0x678], R71 ;  /* 0x0006784701007387 */ /* 0x0001e20000100800 */
[----:B--2---:R-:W-:-:S03]  /*7360*/  IMAD R2, R4, -0x40, R2 ;  /* 0xffffffc004027824 */ /* 0x004fc600078e0202 */
[----:B0-----:R-:W2:Y:S04]  /*7370*/  LDL.LU R71, [R1+0x490] ;  /* 0x0004900001477983 */ /* 0x001ea80000300800 */
[----:B------:R0:W-:Y:S04]  /*7380*/  STL [R1+0x674], R72 ;  /* 0x0006744801007387 */ /* 0x0001e80000100800 */
[----:B0-----:R-:W2:Y:S04]  /*7390*/  LDL.LU R72, [R1+0x4b4] ;  /* 0x0004b40001487983 */ /* 0x001ea80000300800 */
[----:B------:R0:W-:Y:S04]  /*73a0*/  STL [R1+0x670], R73 ;  /* 0x0006704901007387 */ /* 0x0001e80000100800 */
[----:B0-----:R-:W2:Y:S04]  /*73b0*/  LDL.LU R73, [R1+0x488] ;  /* 0x0004880001497983 */ /* 0x001ea80000300800 */
[----:B------:R0:W-:Y:S01]  /*73c0*/  STL [R1+0x66c], R74 ;  /* 0x00066c4a01007387 */ /* 0x0001e20000100800 */
[----:B------:R-:W-:-:S03]  /*73d0*/  ISETP.GT.AND P0, PT, R2, RZ, PT ;  /* 0x000000ff0200720c */ /* 0x000fc60003f04270 */
[----:B0-----:R-:W2:Y:S04]  /*73e0*/  LDL.LU R74, [R1+0x4ac] ;  /* 0x0004ac00014a7983 */ /* 0x001ea80000300800 */
[----:B------:R0:W-:Y:S04]  /*73f0*/  STL [R1+0x668], R75 ;  /* 0x0006684b01007387 */ /* 0x0001e80000100800 */
        /* <DEDUP_REMOVED lines=9> */
[----:B------:R0:W-:Y:S01]  /*7490*/  STL [R1+0x654], R80 ;  /* 0x0006545001007387 */ /* 0x0001e20000100800 */
[----:B------:R-:W-:-:S03]  /*74a0*/  PRMT R13, RZ, 0x7610, R13 ;  /* 0x00007610ff0d7816 */ /* 0x000fc6000000000d */
[----:B0-----:R-:W2:Y:S04]  /*74b0*/  LDL.LU R80, [R1+0x494] ;  /* 0x0004940001507983 */ /* 0x001ea80000300800 */
[----:B------:R0:W-:Y:S01]  /*74c0*/  STL [R1+0x650], R81 ;  /* 0x0006505101007387 */ /* 0x0001e20000100800 */
[----:B------:R-:W-:Y:S02]  /*74d0*/  @P0 IMAD.MOV.U32 R4, RZ, RZ, R220 ;  /* 0x000000ffff040224 */ /* 0x000fe400078e00dc */
[----:B------:R-:W-:Y:S01]  /*74e0*/  @P0 IMAD.MOV.U32 R5, RZ, RZ, R219 ;  /* 0x000000ffff050224 */ /* 0x000fe200078e00db */
[----:B------:R-:W-:-:S04]  /*74f0*/  PRMT R132, RZ, 0x7610, R132 ;  /* 0x00007610ff847816 */ /* 0x000fc80000000084 */
[----:B------:R1:W2:Y:S04]  /*7500*/  @P0 LDG.E.U8 R13, desc[UR32][R4.64] ;  /* 0x00000020040d0981 */ /* 0x0002a8000c1e1100 */
[----:B0-----:R-:W2:Y:S04]  /*7510*/  LDL.LU R81, [R1+0x468] ;  /* 0x0004680001517983 */ /* 0x001ea80000300800 */
[----:B------:R0:W-:Y:S04]  /*7520*/  STL [R1+0x64c], R82 ;  /* 0x00064c5201007387 */ /* 0x0001e80000100800 */
[----:B0-----:R-:W2:Y:S04]  /*7530*/  LDL.LU R82, [R1+0x48c] ;  /* 0x00048c0001527983 */ /* 0x001ea80000300800 */
[----:B------:R0:W-:Y:S01]  /*7540*/  STL [R1+0x648], R83 ;  /* 0x0006485301007387 */ /* 0x0001e20000100800 */
[----:B-1----:R-:W-:-:S03]  /*7550*/  @P0 IMAD.MOV.U32 R4, RZ, RZ, R222 ;  /* 0x000000ffff040224 */ /* 0x002fc600078e00de */
[----:B0-----:R-:W2:Y:S04]  /*7560*/  LDL.LU R83, [R1+0x460] ;  /* 0x0004600001537983 */ /* 0x001ea80000300800 */
[----:B------:R0:W-:Y:S01]  /*7570*/  STL [R1+0x644], R84 ;  /* 0x0006445401007387 */ /* 0x0001e20000100800 */
[----:B------:R-:W-:-:S05]  /*7580*/  @P0 IMAD.MOV.U32 R5, RZ, RZ, R221 ;  /* 0x000000ffff050224 */ /* 0x000fca00078e00dd */
[----:B------:R1:W2:Y:S04]  /*7590*/  @P0 LDG.E.U8 R132, desc[UR32][R4.64] ;  /* 0x0000002004840981 */ /* 0x0002a8000c1e1100 */
[----:B0-----:R-:W2:Y:S04]  /*75a0*/  LDL.LU R84, [R1+0x484] ;  /* 0x0004840001547983 */ /* 0x001ea80000300800 */
[----:B------:R-:W-:Y:S04]  /*75b0*/  STL [R1+0x640], R85 ;  /* 0x0006405501007387 */ /* 0x000fe80000100800 */
[----:B------:R0:W-:Y:S04]  /*75c0*/  STL [R1+0x63c], R86 ;  /* 0x00063c5601007387 */ /* 0x0001e80000100800 */
[----:B0-----:R-:W2:Y:S04]  /*75d0*/  LDL.LU R86, [R1+0x47c] ;  /* 0x00047c0001567983 */ /* 0x001ea80000300800 */
[----:B------:R0:W-:Y:S04]  /*75e0*/  STL [R1+0x638], R87 ;  /* 0x0006385701007387 */ /* 0x0001e80000100800 */
[----:B-----5:R-:W-:Y:S04]  /*75f0*/  STL [R1+0x634], R218 ;  /* 0x000634da01007387 */ /* 0x020fe80000100800 */
[----:B------:R-:W-:Y:S04]  /*7600*/  STL [R1+0x630], R217 ;  /* 0x000630d901007387 */ /* 0x000fe80000100800 */
[----:B------:R-:W-:Y:S04]  /*7610*/  STL [R1+0x62c], R216 ;  /* 0x00062cd801007387 */ /* 0x000fe80000100800 */
[----:B------:R-:W1:Y:S04]  /*7620*/  LDL R243, [R1+0x5f8] ;  /* 0x0005f80001f37983 */ /* 0x000e680000100800 */
[----:B------:R-:W3:Y:S04]  /*7630*/  LDL R135, [R1+0x5ec] ;  /* 0x0005ec0001877983 */ /* 0x000ee80000100800 */
[----:B0-----:R-:W4:Y:S04]  /*7640*/  LDL R87, [R1+0x5f0] ;  /* 0x0005f00001577983 */ /* 0x001f280000100800 */
[----:B------:R-:W2:Y:S04]  /*7650*/  LDL R134, [R1+0x5e4] ;  /* 0x0005e40001867983 */ /* 0x000ea80000100800 */
[----:B------:R-:W2:Y:S04]  /*7660*/  LDL R85, [R1+0x5e8] ;  /* 0x0005e80001557983 */ /* 0x000ea80000100800 */
[----:B------:R-:W2:Y:S04]  /*7670*/  LDL R133, [R1+0x5dc] ;  /* 0x0005dc0001857983 */ /* 0x000ea80000100800 */
[----:B------:R-:W2:Y:S01]  /*7680*/  LDL R127, [R1+0x5e0] ;  /* 0x0005e000017f7983 */ /* 0x000ea20000100800 */
[----:B------:R-:W-:-:S02]  /*7690*/  ISETP.GT.AND P1, PT, R2, 0x1, PT ;  /* 0x000000010200780c */ /* 0x000fc40003f24270 */
[----:B------:R-:W-:Y:S01]  /*76a0*/  ISETP.GT.AND P2, PT, R2, 0x2, PT ;  /* 0x000000020200780c */ /* 0x000fe20003f44270 */
[----:B------:R0:W-:Y:S04]  /*76b0*/  STL [R1+0x744], R221 ;  /* 0x000744dd01007387 */ /* 0x0001e80000100800 */
[----:B0-----:R-:W2:Y:S04]  /*76c0*/  LDL.LU R221, [R1+0x5d8] ;  /* 0x0005d80001dd7983 */ /* 0x001ea80000300800 */
[----:B------:R-:W3:Y:S01]  /*76d0*/  LDL R5, [R1+0x5f4] ;  /* 0x0005f40001057983 */ /* 0x000ee20000100800 */
[----:B------:R-:W-:-:S02]  /*76e0*/  PRMT R3, RZ, 0x7610, R3 ;  /* 0x00007610ff037816 */ /* 0x000fc40000000003 */
[----:B------:R-:W-:Y:S02]  /*76f0*/  PRMT R242, RZ, 0x7610, R242 ;  /* 0x00007610fff27816 */ /* 0x000fe400000000f2 */
[----:B------:R-:W-:Y:S01]  /*7700*/  PRMT R223, RZ, 0x7610, R223 ;  /* 0x00007610ffdf7816 */ /* 0x000fe200000000df */
[----:B-1----:R-:W-:Y:S02]  /*7710*/  @P1 IMAD.MOV.U32 R4, RZ, RZ, R243 ;  /* 0x000000ffff041224 */ /* 0x002fe400078e00f3 */
[----:B------:R-:W2:Y:S04]  /*7720*/  LDL R243, [R1+0x5d4] ;  /* 0x0005d40001f37983 */ /* 0x000ea80000100800 */
[----:B---3--:R4:W3:Y:S02]  /*7730*/  @P1 LDG.E.U8 R3, desc[UR32][R4.64] ;  /* 0x0000002004031981 */ /* 0x0088e4000c1e1100 */
[----:B----4-:R-:W-:-:S02]  /*7740*/  @P1 IMAD.MOV.U32 R4, RZ, RZ, R87 ;  /* 0x000000ffff041224 */ /* 0x010fc400078e0057 */
[----:B------:R-:W-:Y:S01]  /*7750*/  @P1 IMAD.MOV.U32 R5, RZ, RZ, R135 ;  /* 0x000000ffff051224 */ /* 0x000fe200078e0087 */
[----:B------:R-:W4:Y:S04]  /*7760*/  LDL R87, [R1+0x5d0] ;  /* 0x0005d00001577983 */ /* 0x000f280000100800 */
[----:B------:R-:W3:Y:S04]  /*7770*/  LDL R135, [R1+0x5cc] ;  /* 0x0005cc0001877983 */ /* 0x000ee80000100800 */
[----:B------:R2:W3:Y:S02]  /*7780*/  @P1 LDG.E.U8 R242, desc[UR32][R4.64] ;  /* 0x0000002004f21981 */ /* 0x0004e4000c1e1100 */
[----:B--2---:R-:W-:-:S02]  /*7790*/  @P2 IMAD.MOV.U32 R4, RZ, RZ, R85 ;  /* 0x000000ffff042224 */ /* 0x004fc400078e0055 */
[----:B------:R-:W-:Y:S01]  /*77a0*/  @P2 IMAD.MOV.U32 R5, RZ, RZ, R134 ;  /* 0x000000ffff052224 */ /* 0x000fe200078e0086 */
[----:B------:R-:W2:Y:S04]  /*77b0*/  LDL R85, [R1+0x5c8] ;  /* 0x0005c80001557983 */ /* 0x000ea80000100800 */
[----:B------:R-:W2:Y:S04]  /*77c0*/  LDL R134, [R1+0x5c4] ;  /* 0x0005c40001867983 */ /* 0x000ea80000100800 */
[----:B------:R0:W2:Y:S02]  /*77d0*/  @P2 LDG.E.U8 R223, desc[UR32][R4.64] ;  /* 0x0000002004df2981 */ /* 0x0000a4000c1e1100 */
[----:B0-----:R-:W-:-:S02]  /*77e0*/  @P2 IMAD.MOV.U32 R4, RZ, RZ, R127 ;  /* 0x000000ffff042224 */ /* 0x001fc400078e007f */
[----:B------:R-:W-:Y:S01]  /*77f0*/  @P2 IMAD.MOV.U32 R5, RZ, RZ, R133 ;  /* 0x000000ffff052224 */ /* 0x000fe200078e0085 */
[----:B------:R-:W2:Y:S04]  /*7800*/  LDL R127, [R1+0x5c0] ;  /* 0x0005c000017f7983 */ /* 0x000ea80000100800 */
[----:B------:R-:W2:Y:S01]  /*7810*/  LDL R133, [R1+0x5bc] ;  /* 0x0005bc0001857983 */ /* 0x000ea20000100800 */
[C---:B------:R-:W-:Y:S02]  /*7820*/  ISETP.GT.AND P0, PT, R2.reuse, 0x3, PT ;  /* 0x000000030200780c */ /* 0x040fe40003f04270 */
[----:B------:R-:W-:Y:S02]  /*7830*/  PRMT R131, RZ, 0x7610, R131 ;  /* 0x00007610ff837816 */ /* 0x000fe40000000083 */
[----:B------:R-:W-:-:S02]  /*7840*/  ISETP.GT.AND P1, PT, R2, 0x4, PT ;  /* 0x000000040200780c */ /* 0x000fc40003f24270 */
[----:B------:R-:W-:Y:S02]  /*7850*/  PRMT R20, RZ, 0x7610, R20 ;  /* 0x00007610ff147816 */ /* 0x000fe40000000014 */
[----:B------:R0:W2:Y:S01]  /*7860*/  @P2 LDG.E.U8 R131, desc[UR32][R4.64] ;  /* 0x0000002004832981 */ /* 0x0000a2000c1e1100 */
[----:B------:R-:W-:-:S04]  /*7870*/  PRMT R241, RZ, 0x7610, R241 ;  /* 0x00007610fff17816 */ /* 0x000fc800000000f1 */
[----:B0-----:R-:W-:Y:S01]  /*7880*/  @P0 IMAD.MOV.U32 R4, RZ, RZ, R221 ;  /* 0x000000ffff040224 */ /* 0x001fe200078e00dd */
[----:B------:R-:W-:Y:S02]  /*7890*/  PRMT R23, RZ, 0x7610, R23 ;  /* 0x00007610ff177816 */ /* 0x000fe40000000017 */
[----:B------:R-:W-:Y:S01]  /*78a0*/  PRMT R130, RZ, 0x7610, R130 ;  /* 0x00007610ff827816 */ /* 0x000fe20000000082 */
[----:B------:R-:W-:Y:S02]  /*78b0*/  @P0 IMAD.MOV.U32 R5, RZ, RZ, R243 ;  /* 0x000000ffff050224 */ /* 0x000fe400078e00f3 */
[----:B------:R-:W2:Y:S04]  /*78c0*/  LDL R243, [R1+0x5b8] ;  /* 0x0005b80001f37983 */ /* 0x000ea80000100800 */
[----:B------:R4:W2:Y:S02]  /*78d0*/  @P0 LDG.E.U8 R20, desc[UR32][R4.64] ;  /* 0x0000002004140981 */ /* 0x0008a4000c1e1100 */
[----:B----4-:R-:W-:-:S02]  /*78e0*/  @P0 IMAD.MOV.U32 R4, RZ, RZ, R87 ;  /* 0x000000ffff040224 */ /* 0x010fc400078e0057 */
[----:B------:R-:W4:Y:S01]  /*78f0*/  LDL R87, [R1+0x5b0] ;  /* 0x0005b00001577983 */ /* 0x000f220000100800 */
[----:B---3--:R-:W-:-:S03]  /*7900*/  @P0 IMAD.MOV.U32 R5, RZ, RZ, R135 ;  /* 0x000000ffff050224 */ /* 0x008fc600078e0087 */
[----:B------:R-:W3:Y:S04]  /*7910*/  LDL R135, [R1+0x5ac] ;  /* 0x0005ac0001877983 */ /* 0x000ee80000100800 */
[----:B------:R2:W3:Y:S02]  /*7920*/  @P0 LDG.E.U8 R241, desc[UR32][R4.64] ;  /* 0x0000002004f10981 */ /* 0x0004e4000c1e1100 */
[----:B--2---:R-:W-:Y:S02]  /*7930*/  @P1 IMAD.MOV.U32 R4, RZ, RZ, R85 ;  /* 0x000000ffff041224 */ /* 0x004fe400078e0055 */
[----:B------:R-:W2:Y:S01]  /*7940*/  LDL R85, [R1+0x5a8] ;  /* 0x0005a80001557983 */ /* 0x000ea20000100800 */
[----:B------:R-:W-:-:S03]  /*7950*/  @P1 IMAD.MOV.U32 R5, RZ, RZ, R134 ;  /* 0x000000ffff051224 */ /* 0x000fc600078e0086 */
[----:B------:R-:W2:Y:S04]  /*7960*/  LDL R134, [R1+0x5a4] ;  /* 0x0005a40001867983 */ /* 0x000ea80000100800 */
[----:B------:R0:W2:Y:S02]  /*7970*/  @P1 LDG.E.U8 R23, desc[UR32][R4.64] ;  /* 0x0000002004171981 */ /* 0x0000a4000c1e1100 */
[----:B0-----:R-:W-:Y:S02]  /*7980*/  @P1 IMAD.MOV.U32 R4, RZ, RZ, R127 ;  /* 0x000000ffff041224 */ /* 0x001fe400078e007f */
[----:B------:R-:W2:Y:S01]  /*7990*/  LDL R127, [R1+0x5a0] ;  /* 0x0005a000017f7983 */ /* 0x000ea20000100800 */
[----:B------:R-:W-:-:S03]  /*79a0*/  @P1 IMAD.MOV.U32 R5, RZ, RZ, R133 ;  /* 0x000000ffff051224 */ /* 0x000fc600078e0085 */
[----:B------:R-:W2:Y:S04]  /*79b0*/  LDL R133, [R1+0x59c] ;  /* 0x00059c0001857983 */ /* 0x000ea80000100800 */
[----:B------:R0:W2:Y:S04]  /*79c0*/  @P1 LDG.E.U8 R130, desc[UR32][R4.64] ;  /* 0x0000002004821981 */ /* 0x0000a8000c1e1100 */
[----:B------:R-:W4:Y:S01]  /*79d0*/  LDL R5, [R1+0x5b4] ;  /* 0x0005b40001057983 */ /* 0x000f220000100800 */
[C---:B------:R-:W-:Y:S02]  /*79e0*/  ISETP.GT.AND P2, PT, R2.reuse, 0x5, PT ;  /* 0x000000050200780c */ /* 0x040fe40003f44270 */
[----:B------:R-:W-:-:S02]  /*79f0*/  ISETP.GT.AND P0, PT, R2, 0x6, PT ;  /* 0x000000060200780c */ /* 0x000fc40003f04270 */
[----:B------:R-:W-:Y:S02]  /*7a00*/  PRMT R16, RZ, 0x7610, R16 ;  /* 0x00007610ff107816 */ /* 0x000fe40000000010 */
[----:B------:R-:W-:Y:S02]  /*7a10*/  PRMT R240, RZ, 0x7610, R240 ;  /* 0x00007610fff07816 */ /* 0x000fe400000000f0 */
[----:B------:R-:W-:Y:S02]  /*7a20*/  PRMT R18, RZ, 0x7610, R18 ;  /* 0x00007610ff127816 */ /* 0x000fe40000000012 */
[----:B------:R-:W-:-:S03]  /*7a30*/  PRMT R125, RZ, 0x7610, R125 ;  /* 0x00007610ff7d7816 */ /* 0x000fc6000000007d */
[----:B0-----:R-:W-:Y:S02]  /*7a40*/  @P2 IMAD.MOV.U32 R4, RZ, RZ, R243 ;  /* 0x000000ffff042224 */ /* 0x001fe400078e00f3 */
[----:B------:R-:W2:Y:S04]  /*7a50*/  LDL R243, [R1+0x58c] ;  /* 0x00058c0001f37983 */ /* 0x000ea80000100800 */
[----:B----4-:R0:W4:Y:S02]  /*7a60*/  @P2 LDG.E.U8 R16, desc[UR32][R4.64] ;  /* 0x0000002004102981 */ /* 0x010124000c1e1100 */
[----:B0-----:R-:W-:Y:S02]  /*7a70*/  @P2 IMAD.MOV.U32 R4, RZ, RZ, R87 ;  /* 0x000000ffff042224 */ /* 0x001fe400078e0057 */
[----:B---3--:R-:W-:Y:S01]  /*7a80*/  @P2 IMAD.MOV.U32 R5, RZ, RZ, R135 ;  /* 0x000000ffff052224 */ /* 0x008fe200078e0087 */
[----:B------:R-:W3:Y:S04]  /*7a90*/  LDL R87, [R1+0x590] ;  /* 0x0005900001577983 */ /* 0x000ee80000100800 */
[----:B------:R2:W4:Y:S01]  /*7aa0*/  @P2 LDG.E.U8 R240, desc[UR32][R4.64] ;  /* 0x0000002004f02981 */ /* 0x000522000c1e1100 */
[----:B------:R-:W-:-:S03]  /*7ab0*/  ISETP.GT.AND P1, PT, R2, 0x7, PT ;  /* 0x000000070200780c */ /* 0x000fc60003f24270 */
[----:B------:R-:W4:Y:S01]  /*7ac0*/  LDL R135, [R1+0x584] ;  /* 0x0005840001877983 */ /* 0x000f220000100800 */
[----:B--2---:R-:W-:Y:S02]  /*7ad0*/  @P0 IMAD.MOV.U32 R4, RZ, RZ, R85 ;  /* 0x000000ffff040224 */ /* 0x004fe400078e0055 */
[----:B------:R-:W-:Y:S01]  /*7ae0*/  @P0 IMAD.MOV.U32 R5, RZ, RZ, R134 ;  /* 0x000000ffff050224 */ /* 0x000fe200078e0086 */
[----:B------:R-:W2:Y:S04]  /*7af0*/  LDL R85, [R1+0x588] ;  /* 0x0005880001557983 */ /* 0x000ea80000100800 */
[----:B------:R0:W4:Y:S04]  /*7b00*/  @P0 LDG.E.U8 R18, desc[UR32][R4.64] ;  /* 0x0000002004120981 */ /* 0x000128000c1e1100 */
[----:B------:R-:W4:Y:S01]  /*7b10*/  LDL R134, [R1+0x57c] ;  /* 0x00057c0001867983 */ /* 0x000f220000100800 */
[----:B0-----:R-:W-:-:S02]  /*7b20*/  @P0 IMAD.MOV.U32 R4, RZ, RZ, R127 ;  /* 0x000000ffff040224 */ /* 0x001fc400078e007f */
[----:B------:R-:W-:Y:S01]  /*7b30*/  @P0 IMAD.MOV.U32 R5, RZ, RZ, R133 ;  /* 0x000000ffff050224 */ /* 0x000fe200078e0085 */
[----:B------:R-:W-:Y:S01]  /*7b40*/  ISETP.GT.AND P2, PT, R2, 0x8, PT ;  /* 0x000000080200780c */ /* 0x000fe20003f44270 */
[----:B------:R-:W4:Y:S04]  /*7b50*/  LDL R133, [R1+0x580] ;  /* 0x0005800001857983 */ /* 0x000f280000100800 */
[----:B------:R0:W4:Y:S01]  /*7b60*/  @P0 LDG.E.U8 R125, desc[UR32][R4.64] ;  /* 0x00000020047d0981 */ /* 0x000122000c1e1100 */
[----:B------:R-:W-:-:S03]  /*7b70*/  PRMT R15, RZ, 0x7610, R15 ;  /* 0x00007610ff0f7816 */ /* 0x000fc6000000000f */
[----:B------:R-:W4:Y:S04]  /*7b80*/  LDL R127, [R1+0x578] ;  /* 0x00057800017f7983 */ /* 0x000f280000100800 */
[----:B------:R-:W0:Y:S04]  /*7b90*/  LDL R4, [R1+0x594] ;  /* 0x0005940001047983 */ /* 0x000e280000100800 */
[----:B------:R-:W0:Y:S01]  /*7ba0*/  LDL R5, [R1+0x598] ;  /* 0x0005980001057983 */ /* 0x000e220000100800 */
[----:B------:R-:W-:Y:S02]  /*7bb0*/  PRMT R239, RZ, 0x7610, R239 ;  /* 0x00007610ffef7816 */ /* 0x000fe400000000ef */
[----:B------:R-:W-:-:S02]  /*7bc0*/  ISETP.GT.AND P0, PT, R2, 0x9, PT ;  /* 0x000000090200780c */ /* 0x000fc40003f04270 */
[----:B0-----:R-:W-:-:S04]  /*7bd0*/  @P1 LOP3.LUT R5, R5, R4, RZ, 0x3c, !PT ;  /* 0x0000000405051212 */ /* 0x001fc800078e3cff */
[----:B------:R-:W-:-:S04]  /*7be0*/  @P1 LOP3.LUT R4, R5, R4, RZ, 0x3c, !PT ;  /* 0x0000000405041212 */ /* 0x000fc800078e3cff */
[----:B------:R-:W-:-:S05]  /*7bf0*/  @P1 LOP3.LUT R5, R5, R4, RZ, 0x3c, !PT ;  /* 0x0000000405051212 */ /* 0x000fca00078e3cff */
[----:B------:R3:W4:Y:S02]  /*7c00*/  @P1 LDG.E.U8 R15, desc[UR32][R4.64] ;  /* 0x00000020040f1981 */ /* 0x000724000c1e1100 */
[----:B---3--:R-:W-:Y:S02]  /*7c10*/  @P1 IMAD.MOV.U32 R4, RZ, RZ, R87 ;  /* 0x000000ffff041224 */ /* 0x008fe400078e0057 */
[----:B------:R-:W-:Y:S01]  /*7c20*/  @P1 IMAD.MOV.U32 R5, RZ, RZ, R243 ;  /* 0x000000ffff051224 */ /* 0x000fe200078e00f3 */
[----:B------:R-:W3:Y:S04]  /*7c30*/  LDL R87, [R1+0x570] ;  /* 0x0005700001577983 */ /* 0x000ee80000100800 */
[----:B------:R2:W3:Y:S02]  /*7c40*/  @P1 LDG.E.U8 R239, desc[UR32][R4.64] ;  /* 0x0000002004ef1981 */ /* 0x0004e4000c1e1100 */
[----:B--2---:R-:W-:-:S02]  /*7c50*/  @P2 IMAD.MOV.U32 R4, RZ, RZ, R85 ;  /* 0x000000ffff042224 */ /* 0x004fc400078e0055 */
[----:B------:R-:W2:Y:S01]  /*7c60*/  LDL R85, [R1+0x568] ;  /* 0x0005680001557983 */ /* 0x000ea20000100800 */
[----:B------:R-:W-:Y:S01]  /*7c70*/  PRMT R14, RZ, 0x7610, R14 ;  /* 0x00007610ff0e7816 */ /* 0x000fe2000000000e */
[----:B----4-:R-:W-:Y:S01]  /*7c80*/  @P2 IMAD.MOV.U32 R5, RZ, RZ, R135 ;  /* 0x000000ffff052224 */ /* 0x010fe200078e0087 */
[----:B------:R-:W-:-:S04]  /*7c90*/  PRMT R238, RZ, 0x7610, R238 ;  /* 0x00007610ffee7816 */ /* 0x000fc800000000ee */
[----:B------:R0:W4:Y:S01]  /*7ca0*/  @P2 LDG.E.U8 R14, desc[UR32][R4.64] ;  /* 0x00000020040e2981 */ /* 0x000122000c1e1100 */
[----:B------:R-:W-:Y:S02]  /*7cb0*/  ISETP.GT.AND P1, PT, R2, 0xa, PT ;  /* 0x0000000a0200780c */ /* 0x000fe40003f24270 */
[----:B------:R-:W-:Y:S01]  /*7cc0*/  PRMT R12, RZ, 0x7610, R12 ;  /* 0x00007610ff0c7816 */ /* 0x000fe2000000000c */
[----:B0-----:R-:W-:Y:S02]  /*7cd0*/  @P2 IMAD.MOV.U32 R4, RZ, RZ, R133 ;  /* 0x000000ffff042224 */ /* 0x001fe400078e0085 */
[----:B------:R-:W-:Y:S01]  /*7ce0*/  @P2 IMAD.MOV.U32 R5, RZ, RZ, R134 ;  /* 0x000000ffff052224 */ /* 0x000fe200078e0086 */
[----:B------:R0:W-:Y:S04]  /*7cf0*/  STL [R1+0x740], R24 ;  /* 0x0007401801007387 */ /* 0x0001e80000100800 */
[----:B------:R1:W4:Y:S01]  /*7d00*/  @P2 LDG.E.U8 R238, desc[UR32][R4.64] ;  /* 0x0000002004ee2981 */ /* 0x000322000c1e1100 */
[----:B------:R-:W-:Y:S01]  /*7d10*/  PRMT R237, RZ, 0x7610, R237 ;  /* 0x00007610ffed7816 */ /* 0x000fe200000000ed */
[----:B-1----:R-:W-:-:S02]  /*7d20*/  @P0 IMAD.MOV.U32 R4, RZ, RZ, R127 ;  /* 0x000000ffff040224 */ /* 0x002fc400078e007f */
[----:B------:R-:W-:Y:S02]  /*7d30*/  @P0 IMAD.MOV.U32 R5, RZ, RZ, R24 ;  /* 0x000000ffff050224 */ /* 0x000fe400078e0018 */
[----:B0-----:R-:W4:Y:S04]  /*7d40*/  LDL.LU R24, [R1+0x560] ;  /* 0x0005600001187983 */ /* 0x001f280000300800 */
[----:B------:R0:W4:Y:S04]  /*7d50*/  @P0 LDG.E.U8 R12, desc[UR32][R4.64] ;  /* 0x00000020040c0981 */ /* 0x000128000c1e1100 */
[----:B------:R1:W-:Y:S01]  /*7d60*/  STL [R1+0x73c], R26 ;  /* 0x00073c1a01007387 */ /* 0x0003e20000100800 */
[----:B0-----:R-:W-:-:S03]  /*7d70*/  @P0 IMAD.MOV.U32 R5, RZ, RZ, R26 ;  /* 0x000000ffff050224 */ /* 0x001fc600078e001a */
[----:B-1----:R-:W4:Y:S04]  /*7d80*/  LDL.LU R26, [R1+0x558] ;  /* 0x00055800011a7983 */ /* 0x002f280000300800 */
[----:B------:R-:W4:Y:S04]  /*7d90*/  LDL R133, [R1+0x46c] ;  /* 0x00046c0001857983 */ /* 0x000f280000100800 */
[----:B------:R-:W4:Y:S04]  /*7da0*/  LDL R135, [R1+0x464] ;  /* 0x0004640001877983 */ /* 0x000f280000100800 */
[----:B------:R-:W4:Y:S01]  /*7db0*/  LDL R127, [R1+0x45c] ;  /* 0x00045c00017f7983 */ /* 0x000f220000100800 */
[----:B---3--:R-:W-:-:S05]  /*7dc0*/  @P0 IMAD.MOV.U32 R4, RZ, RZ, R87 ;  /* 0x000000ffff040224 */ /* 0x008fca00078e0057 */
[----:B------:R2:W3:Y:S02]  /*7dd0*/  @P0 LDG.E.U8 R237, desc[UR32][R4.64] ;  /* 0x0000002004ed0981 */ /* 0x0004e4000c1e1100 */
[----:B--2---:R-:W-:Y:S02]  /*7de0*/  @P1 IMAD.MOV.U32 R4, RZ, RZ, R85 ;  /* 0x000000ffff041224 */ /* 0x004fe400078e0055 */
[----:B------:R-:W2:Y:S01]  /*7df0*/  LDL R85, [R1+0x474] ;  /* 0x0004740001557983 */ /* 0x000ea20000100800 */
[----:B------:R-:W-:-:S03]  /*7e00*/  @P1 IMAD.MOV.U32 R5, RZ, RZ, R28 ;  /* 0x000000ffff051224 */ /* 0x000fc600078e001c */
[----:B------:R0:W-:Y:S04]  /*7e10*/  STL [R1+0x738], R28 ;  /* 0x0007381c01007387 */ /* 0x0001e80000100800 */
[----:B0-----:R-:W3:Y:S01]  /*7e20*/  LDL.LU R28, [R1+0x550] ;  /* 0x00055000011c7983 */ /* 0x001ee20000300800 */
[----:B------:R-:W-:Y:S02]  /*7e30*/  ISETP.GT.AND P2, PT, R2, 0xb, PT ;  /* 0x0000000b0200780c */ /* 0x000fe40003f44270 */
[----:B------:R-:W-:Y:S01]  /*7e40*/  PRMT R11, RZ, 0x7610, R11 ;  /* 0x00007610ff0b7816 */ /* 0x000fe2000000000b */
[----:B------:R-:W2:Y:S01]  /*7e50*/  LDL R134, [R1+0x454] ;  /* 0x0004540001867983 */ /* 0x000ea20000100800 */
[----:B------:R-:W-:-:S04]  /*7e60*/  PRMT R236, RZ, 0x7610, R236 ;  /* 0x00007610ffec7816 */ /* 0x000fc800000000ec */
[----:B------:R0:W2:Y:S01]  /*7e70*/  @P1 LDG.E.U8 R11, desc[UR32][R4.64] ;  /* 0x00000020040b1981 */ /* 0x0000a2000c1e1100 */
[----:B------:R-:W-:Y:S02]  /*7e80*/  ISETP.GT.AND P0, PT, R2, 0xc, PT ;  /* 0x0000000c0200780c */ /* 0x000fe40003f04270 */
[----:B------:R-:W-:Y:S01]  /*7e90*/  PRMT R10, RZ, 0x7610, R10 ;  /* 0x00007610ff0a7816 */ /* 0x000fe2000000000a */
[----:B0-----:R-:W-:Y:S02]  /*7ea0*/  @P1 IMAD.MOV.U32 R5, RZ, RZ, R30 ;  /* 0x000000ffff051224 */ /* 0x001fe400078e001e */
[----:B----4-:R-:W-:-:S05]  /*7eb0*/  @P1 IMAD.MOV.U32 R4, RZ, RZ, R24 ;  /* 0x000000ffff041224 */ /* 0x010fca00078e0018 */
[----:B------:R0:W4:Y:S01]  /*7ec0*/  @P1 LDG.E.U8 R236, desc[UR32][R4.64] ;  /* 0x0000002004ec1981 */ /* 0x000122000c1e1100 */
[----:B------:R-:W-:Y:S01]  /*7ed0*/  PRMT R235, RZ, 0x7610, R235 ;  /* 0x00007610ffeb7816 */ /* 0x000fe200000000eb */
[----:B0-----:R-:W-:Y:S02]  /*7ee0*/  @P2 IMAD.MOV.U32 R5, RZ, RZ, R32 ;  /* 0x000000ffff052224 */ /* 0x001fe400078e0020 */
[----:B------:R-:W-:-:S05]  /*7ef0*/  @P2 IMAD.MOV.U32 R4, RZ, RZ, R26 ;  /* 0x000000ffff042224 */ /* 0x000fca00078e001a */
[----:B------:R0:W4:Y:S01]  /*7f00*/  @P2 LDG.E.U8 R10, desc[UR32][R4.64] ;  /* 0x00000020040a2981 */ /* 0x000122000c1e1100 */
[----:B------:R-:W-:Y:S02]  /*7f10*/  ISETP.GT.AND P1, PT, R2, 0xd, PT ;  /* 0x0000000d0200780c */ /* 0x000fe40003f24270 */
[----:B------:R-:W-:Y:S01]  /*7f20*/  PRMT R9, RZ, 0x7610, R9 ;  /* 0x00007610ff097816 */ /* 0x000fe20000000009 */
[----:B0-----:R-:W-:Y:S01]  /*7f30*/  @P2 IMAD.MOV.U32 R5, RZ, RZ, R34 ;  /* 0x000000ffff052224 */ /* 0x001fe200078e0022 */
[----:B------:R-:W-:Y:S02]  /*7f40*/  PRMT R234, RZ, 0x7610, R234 ;  /* 0x00007610ffea7816 */ /* 0x000fe400000000ea */
[----:B------:R-:W-:Y:S02]  /*7f50*/  PRMT R8, RZ, 0x7610, R8 ;  /* 0x00007610ff087816 */ /* 0x000fe40000000008 */
[----:B------:R-:W-:Y:S02]  /*7f60*/  PRMT R231, RZ, 0x7610, R231 ;  /* 0x00007610ffe77816 */ /* 0x000fe400000000e7 */
[----:B------:R-:W-:-:S02]  /*7f70*/  PRMT R7, RZ, 0x7610, R7 ;  /* 0x00007610ff077816 */ /* 0x000fc40000000007 */
[----:B------:R-:W-:Y:S02]  /*7f80*/  PRMT R230, RZ, 0x7610, R230 ;  /* 0x00007610ffe67816 */ /* 0x000fe400000000e6 */
[----:B------:R-:W-:Y:S02]  /*7f90*/  PRMT R6, RZ, 0x7610, R6 ;  /* 0x00007610ff067816 */ /* 0x000fe40000000006 */
        /* <DEDUP_REMOVED lines=19> */
[----:B------:R-:W-:Y:S01]  /*80d0*/  PRMT R93, RZ, 0x7610, R93 ;  /* 0x00007610ff5d7816 */ /* 0x000fe2000000005d */
[----:B---3--:R-:W-:-:S05]  /*80e0*/  @P2 IMAD.MOV.U32 R4, RZ, RZ, R28 ;  /* 0x000000ffff042224 */ /* 0x008fca00078e001c */
[----:B------:R0:W3:Y:S02]  /*80f0*/  @P2 LDG.E.U8 R235, desc[UR32][R4.64] ;  /* 0x0000002004eb2981 */ /* 0x0000e4000c1e1100 */
[----:B0-----:R-:W-:Y:S02]  /*8100*/  @P0 IMAD.MOV.U32 R4, RZ, RZ, R25 ;  /* 0x000000ffff040224 */ /* 0x001fe400078e0019 */
[----:B------:R-:W-:-:S05]  /*8110*/  @P0 IMAD.MOV.U32 R5, RZ, RZ, R36 ;  /* 0x000000ffff050224 */ /* 0x000fca00078e0024 */
[----:B------:R0:W4:Y:S01]  /*8120*/  @P0 LDG.E.U8 R9, desc[UR32][R4.64] ;  /* 0x0000002004090981 */ /* 0x000122000c1e1100 */
[----:B------:R-:W-:Y:S01]  /*8130*/  ISETP.GT.AND P2, PT, R2, 0xe, PT ;  /* 0x0000000e0200780c */ /* 0x000fe20003f44270 */
[----:B0-----:R-:W-:Y:S02]  /*8140*/  @P0 IMAD.MOV.U32 R4, RZ, RZ, R27 ;  /* 0x000000ffff040224 */ /* 0x001fe400078e001b */
[----:B------:R-:W-:-:S05]  /*8150*/  @P0 IMAD.MOV.U32 R5, RZ, RZ, R38 ;  /* 0x000000ffff050224 */ /* 0x000fca00078e0026 */
[----:B------:R0:W3:Y:S02]  /*8160*/  @P0 LDG.E.U8 R234, desc[UR32][R4.64] ;  /* 0x0000002004ea0981 */ /* 0x0000e4000c1e1100 */
[----:B0-----:R-:W-:Y:S02]  /*8170*/  @P1 IMAD.MOV.U32 R4, RZ, RZ, R29 ;  /* 0x000000ffff041224 */ /* 0x001fe400078e001d */
[----:B------:R-:W-:-:S05]  /*8180*/  @P1 IMAD.MOV.U32 R5, RZ, RZ, R40 ;  /* 0x000000ffff051224 */ /* 0x000fca00078e0028 */
[----:B------:R0:W3:Y:S01]  /*8190*/  @P1 LDG.E.U8 R8, desc[UR32][R4.64] ;  /* 0x0000002004081981 */ /* 0x0000e2000c1e1100 */
        /* <DEDUP_REMOVED lines=76> */
[----:B------:R0:W3:Y:S02]  /*8660*/  @P0 LDG.E.U8 R217, desc[UR32][R4.64] ;  /* 0x0000002004d90981 */ /* 0x0000e4000c1e1100 */
[----:B0-----:R-:W-:Y:S02]  /*8670*/  @P0 IMAD.MOV.U32 R4, RZ, RZ, R75 ;  /* 0x000000ffff040224 */ /* 0x001fe400078e004b */
[----:B------:R-:W-:-:S05]  /*8680*/  @P0 IMAD.MOV.U32 R5, RZ, RZ, R86 ;  /* 0x000000ffff050224 */ /* 0x000fca00078e0056 */
[----:B------:R0:W3:Y:S02]  /*8690*/  @P0 LDG.E.U8 R216, desc[UR32][R4.64] ;  /* 0x0000002004d80981 */ /* 0x0000e4000c1e1100 */
[----:B0-----:R-:W-:Y:S02]  /*86a0*/  @P1 IMAD.MOV.U32 R4, RZ, RZ, R77 ;  /* 0x000000ffff041224 */ /* 0x001fe400078e004d */
[----:B--2---:R-:W-:Y:S02]  /*86b0*/  @P1 IMAD.MOV.U32 R5, RZ, RZ, R85 ;  /* 0x000000ffff051224 */ /* 0x004fe400078e0055 */
[----:B------:R-:W2:Y:S04]  /*86c0*/  LDL.LU R85, [R1+0x458] ;  /* 0x0004580001557983 */ /* 0x000ea80000300800 */
[----:B------:R0:W3:Y:S04]  /*86d0*/  @P1 LDG.E.U8 R93, desc[UR32][R4.64] ;  /* 0x00000020045d1981 */ /* 0x0000e8000c1e1100 */
[----:B------:R-:W4:Y:S01]  /*86e0*/  LDL.LU R87, [R1+0x450] ;  /* 0x0004500001577983 */ /* 0x000f220000300800 */
[----:B------:R-:W-:-:S02]  /*86f0*/  ISETP.GT.AND P2, PT, R2, 0x1a, PT ;  /* 0x0000001a0200780c */ /* 0x000fc40003f44270 */
[----:B------:R-:W-:Y:S01]  /*8700*/  PRMT R89, RZ, 0x7610, R89 ;  /* 0x00007610ff597816 */ /* 0x000fe20000000059 */
[----:B------:R-:W3:Y:S01]  /*8710*/  LDL R243, [R1+0x440] ;  /* 0x0004400001f37983 */ /* 0x000ee20000100800 */
[----:B0-----:R-:W-:-:S03]  /*8720*/  @P1 IMAD.MOV.U32 R5, RZ, RZ, R133 ;  /* 0x000000ffff051224 */ /* 0x001fc600078e0085 */
[----:B------:R-:W3:Y:S01]  /*8730*/  LDL R133, [R1+0x44c] ;  /* 0x00044c0001857983 */ /* 0x000ee20000100800 */
[----:B------:R-:W-:Y:S01]  /*8740*/  @P1 IMAD.MOV.U32 R4, RZ, RZ, R79 ;  /* 0x000000ffff041224 */ /* 0x000fe200078e004f */
[----:B------:R-:W-:Y:S02]  /*8750*/  ISETP.GT.AND P0, PT, R2, 0x1b, PT ;  /* 0x0000001b0200780c */ /* 0x000fe40003f04270 */
[----:B------:R-:W-:Y:S02]  /*8760*/  PRMT R196, RZ, 0x7610, R196 ;  /* 0x00007610ffc47816 */ /* 0x000fe400000000c4 */
[----:B------:R0:W3:Y:S01]  /*8770*/  @P1 LDG.E.U8 R89, desc[UR32][R4.64] ;  /* 0x0000002004591981 */ /* 0x0000e2000c1e1100 */
[----:B------:R-:W-:Y:S01]  /*8780*/  PRMT R198, RZ, 0x7610, R198 ;  /* 0x00007610ffc67816 */ /* 0x000fe200000000c6 */
[----:B0-----:R-:W-:Y:S02]  /*8790*/  @P2 IMAD.MOV.U32 R4, RZ, RZ, R81 ;  /* 0x000000ffff042224 */ /* 0x001fe400078e0051 */
[----:B------:R-:W-:Y:S01]  /*87a0*/  @P2 IMAD.MOV.U32 R5, RZ, RZ, R135 ;  /* 0x000000ffff052224 */ /* 0x000fe200078e0087 */
[----:B------:R-:W-:Y:S01]  /*87b0*/  PRMT R197, RZ, 0x7610, R197 ;  /* 0x00007610ffc57816 */ /* 0x000fe200000000c5 */
[----:B------:R-:W3:Y:S04]  /*87c0*/  LDL R135, [R1+0x434] ;  /* 0x0004340001877983 */ /* 0x000ee80000100800 */
[----:B------:R0:W3:Y:S02]  /*87d0*/  @P2 LDG.E.U8 R196, desc[UR32][R4.64] ;  /* 0x0000002004c42981 */ /* 0x0000e4000c1e1100 */
[----:B0-----:R-:W-:-:S02]  /*87e0*/  @P2 IMAD.MOV.U32 R4, RZ, RZ, R83 ;  /* 0x000000ffff042224 */ /* 0x001fc400078e0053 */
[----:B------:R-:W-:Y:S01]  /*87f0*/  @P2 IMAD.MOV.U32 R5, RZ, RZ, R127 ;  /* 0x000000ffff052224 */ /* 0x000fe200078e007f */
[----:B------:R-:W-:Y:S01]  /*8800*/  PRMT R122, RZ, 0x7610, R122 ;  /* 0x00007610ff7a7816 */ /* 0x000fe2000000007a */
[----:B------:R-:W3:Y:S04]  /*8810*/  LDL R127, [R1+0x438] ;  /* 0x00043800017f7983 */ /* 0x000ee80000100800 */
[----:B------:R0:W3:Y:S02]  /*8820*/  @P2 LDG.E.U8 R198, desc[UR32][R4.64] ;  /* 0x0000002004c62981 */ /* 0x0000e4000c1e1100 */
[----:B0-----:R-:W-:Y:S02]  /*8830*/  @P0 IMAD.MOV.U32 R5, RZ, RZ, R134 ;  /* 0x000000ffff050224 */ /* 0x001fe400078e0086 */
[----:B--2---:R-:W-:Y:S01]  /*8840*/  @P0 IMAD.MOV.U32 R4, RZ, RZ, R85 ;  /* 0x000000ffff040224 */ /* 0x004fe200078e0055 */
[----:B------:R-:W-:Y:S01]  /*8850*/  ISETP.GT.AND P1, PT, R2, 0x1c, PT ;  /* 0x0000001c0200780c */ /* 0x000fe20003f24270 */
[----:B------:R-:W2:Y:S04]  /*8860*/  LDL R134, [R1+0x424] ;  /* 0x0004240001867983 */ /* 0x000ea80000100800 */
[----:B------:R4:W2:Y:S02]  /*8870*/  @P0 LDG.E.U8 R197, desc[UR32][R4.64] ;  /* 0x0000002004c50981 */ /* 0x0008a4000c1e1100 */
[----:B----4-:R-:W-:-:S02]  /*8880*/  @P0 IMAD.MOV.U32 R4, RZ, RZ, R87 ;  /* 0x000000ffff040224 */ /* 0x010fc400078e0057 */
[----:B---3--:R-:W-:Y:S01]  /*8890*/  @P0 IMAD.MOV.U32 R5, RZ, RZ, R133 ;  /* 0x000000ffff050224 */ /* 0x008fe200078e0085 */
[----:B------:R-:W-:Y:S01]  /*88a0*/  PRMT R199, RZ, 0x7610, R199 ;  /* 0x00007610ffc77816 */ /* 0x000fe200000000c7 */
[----:B------:R-:W3:Y:S04]  /*88b0*/  LDL R133, [R1+0x428] ;  /* 0x0004280001857983 */ /* 0x000ee80000100800 */
[----:B------:R0:W4:Y:S04]  /*88c0*/  @P0 LDG.E.U8 R122, desc[UR32][R4.64] ;  /* 0x00000020047a0981 */ /* 0x000128000c1e1100 */
[----:B------:R-:W0:Y:S04]  /*88d0*/  LDL R4, [R1+0x444] ;  /* 0x0004440001047983 */ /* 0x000e280000100800 */
[----:B------:R-:W0:Y:S02]  /*88e0*/  LDL R5, [R1+0x448] ;  /* 0x0004480001057983 */ /* 0x000e240000100800 */
[----:B0-----:R-:W-:-:S04]  /*88f0*/  @P1 LOP3.LUT R5, R5, R4, RZ, 0x3c, !PT ;  /* 0x0000000405051212 */ /* 0x001fc800078e3cff */
[----:B------:R-:W-:-:S04]  /*8900*/  @P1 LOP3.LUT R4, R5, R4, RZ, 0x3c, !PT ;  /* 0x0000000405041212 */ /* 0x000fc800078e3cff */
[----:B------:R-:W-:-:S05]  /*8910*/  @P1 LOP3.LUT R5, R5, R4, RZ, 0x3c, !PT ;  /* 0x0000000405051212 */ /* 0x000fca00078e3cff */
[----:B------:R0:W4:Y:S04]  /*8920*/  @P1 LDG.E.U8 R199, desc[UR32][R4.64] ;  /* 0x0000002004c71981 */ /* 0x000128000c1e1100 */
[----:B------:R-:W2:Y:S01]  /*8930*/  LDL R5, [R1+0x43c] ;  /* 0x00043c0001057983 */ /* 0x000ea20000100800 */
[----:B------:R-:W-:Y:S01]  /*8940*/  ISETP.GT.AND P2, PT, R2, 0x1d, PT ;  /* 0x0000001d0200780c */ /* 0x000fe20003f44270 */
[----:B0-----:R-:W-:Y:S01]  /*8950*/  @P1 IMAD.MOV.U32 R4, RZ, RZ, R243 ;  /* 0x000000ffff041224 */ /* 0x001fe200078e00f3 */
[----:B------:R-:W-:Y:S01]  /*8960*/  PRMT R200, RZ, 0x7610, R200 ;  /* 0x00007610ffc87816 */ /* 0x000fe200000000c8 */
[----:B------:R-:W4:Y:S01]  /*8970*/  LDL R243, [R1+0x418] ;  /* 0x0004180001f37983 */ /* 0x000f220000100800 */
[----:B------:R-:W-:-:S04]  /*8980*/  PRMT R201, RZ, 0x7610, R201 ;  /* 0x00007610ffc97816 */ /* 0x000fc800000000c9 */
[----:B--2---:R0:W2:Y:S05]  /*8990*/  @P1 LDG.E.U8 R200, desc[UR32][R4.64] ;  /* 0x0000002004c81981 */ /* 0x0040aa000c1e1100 */
[----:B0-----:R-:W-:Y:S02]  /*89a0*/  @P2 IMAD.MOV.U32 R4, RZ, RZ, R127 ;  /* 0x000000ffff042224 */ /* 0x001fe400078e007f */
[----:B------:R-:W-:Y:S01]  /*89b0*/  @P2 IMAD.MOV.U32 R5, RZ, RZ, R135 ;  /* 0x000000ffff052224 */ /* 0x000fe200078e0087 */
[----:B------:R-:W-:Y:S01]  /*89c0*/  ISETP.GT.AND P0, PT, R2, 0x1e, PT ;  /* 0x0000001e0200780c */ /* 0x000fe20003f04270 */
[----:B------:R-:W2:Y:S04]  /*89d0*/  LDL R135, [R1+0x40c] ;  /* 0x00040c0001877983 */ /* 0x000ea80000100800 */
[----:B------:R0:W2:Y:S01]  /*89e0*/  @P2 LDG.E.U8 R201, desc[UR32][R4.64] ;  /* 0x0000002004c92981 */ /* 0x0000a2000c1e1100 */
[----:B------:R-:W-:-:S02]  /*89f0*/  PRMT R121, RZ, 0x7610, R121 ;  /* 0x00007610ff797816 */ /* 0x000fc40000000079 */
[----:B------:R-:W-:Y:S01]  /*8a00*/  PRMT R202, RZ, 0x7610, R202 ;  /* 0x00007610ffca7816 */ /* 0x000fe200000000ca */
[----:B------:R-:W2:Y:S04]  /*8a10*/  LDL R127, [R1+0x410] ;  /* 0x00041000017f7983 */ /* 0x000ea80000100800 */
[----:B------:R-:W0:Y:S04]  /*8a20*/  LDL R4, [R1+0x42c] ;  /* 0x00042c0001047983 */ /* 0x000e280000100800 */
[----:B------:R-:W0:Y:S02]  /*8a30*/  LDL R5, [R1+0x430] ;  /* 0x0004300001057983 */ /* 0x000e240000100800 */
[----:B0-----:R-:W-:-:S04]  /*8a40*/  @P2 LOP3.LUT R5, R5, R4, RZ, 0x3c, !PT ;  /* 0x0000000405052212 */ /* 0x001fc800078e3cff */
[----:B------:R-:W-:-:S04]  /*8a50*/  @P2 LOP3.LUT R4, R5, R4, RZ, 0x3c, !PT ;  /* 0x0000000405042212 */ /* 0x000fc800078e3cff */
[----:B------:R-:W-:-:S05]  /*8a60*/  @P2 LOP3.LUT R5, R5, R4, RZ, 0x3c, !PT ;  /* 0x0000000405052212 */ /* 0x000fca00078e3cff */
[----:B------:R3:W2:Y:S02]  /*8a70*/  @P2 LDG.E.U8 R121, desc[UR32][R4.64] ;  /* 0x0000002004792981 */ /* 0x0006a4000c1e1100 */
[----:B---3--:R-:W-:Y:S02]  /*8a80*/  @P0 IMAD.MOV.U32 R4, RZ, RZ, R133 ;  /* 0x000000ffff040224 */ /* 0x008fe400078e0085 */
[----:B------:R-:W-:Y:S01]  /*8a90*/  @P0 IMAD.MOV.U32 R5, RZ, RZ, R134 ;  /* 0x000000ffff050224 */ /* 0x000fe200078e0086 */
[----:B------:R-:W-:Y:S01]  /*8aa0*/  PRMT R203, RZ, 0x7610, R203 ;  /* 0x00007610ffcb7816 */ /* 0x000fe200000000cb */
[----:B------:R-:W3:Y:S04]  /*8ab0*/  LDL R134, [R1+0x404] ;  /* 0x0004040001867983 */ /* 0x000ee80000100800 */
[----:B------:R0:W3:Y:S04]  /*8ac0*/  @P0 LDG.E.U8 R202, desc[UR32][R4.64] ;  /* 0x0000002004ca0981 */ /* 0x0000e8000c1e1100 */
[----:B------:R-:W3:Y:S04]  /*8ad0*/  LDL R133, [R1+0x408] ;  /* 0x0004080001857983 */ /* 0x000ee80000100800 */
[----:B------:R-:W0:Y:S04]  /*8ae0*/  LDL R4, [R1+0x41c] ;  /* 0x00041c0001047983 */ /* 0x000e280000100800 */
[----:B------:R-:W0:Y:S01]  /*8af0*/  LDL R5, [R1+0x420] ;  /* 0x0004200001057983 */ /* 0x000e220000100800 */
[----:B------:R-:W-:-:S02]  /*8b00*/  ISETP.GT.AND P1, PT, R2, 0x1f, PT ;  /* 0x0000001f0200780c */ /* 0x000fc40003f24270 */
[----:B0-----:R-:W-:-:S04]  /*8b10*/  @P0 LOP3.LUT R5, R5, R4, RZ, 0x3c, !PT ;  /* 0x0000000405050212 */ /* 0x001fc800078e3cff */
[----:B------:R-:W-:-:S04]  /*8b20*/  @P0 LOP3.LUT R4, R5, R4, RZ, 0x3c, !PT ;  /* 0x0000000405040212 */ /* 0x000fc800078e3cff */
[----:B------:R-:W-:-:S05]  /*8b30*/  @P0 LOP3.LUT R5, R5, R4, RZ, 0x3c, !PT ;  /* 0x0000000405050212 */ /* 0x000fca00078e3cff */
[----:B------:R4:W3:Y:S04]  /*8b40*/  @P0 LDG.E.U8 R203, desc[UR32][R4.64] ;  /* 0x0000002004cb0981 */ /* 0x0008e8000c1e1100 */
[----:B------:R-:W2:Y:S01]  /*8b50*/  LDL R5, [R1+0x414] ;  /* 0x0004140001057983 */ /* 0x000ea20000100800 */
[----:B------:R-:W-:Y:S01]  /*8b60*/  ISETP.GT.AND P2, PT, R2, 0x20, PT ;  /* 0x000000200200780c */ /* 0x000fe20003f44270 */
[----:B----4-:R-:W-:Y:S01]  /*8b70*/  @P1 IMAD.MOV.U32 R4, RZ, RZ, R243 ;  /* 0x000000ffff041224 */ /* 0x010fe200078e00f3 */
[----:B------:R-:W-:Y:S01]  /*8b80*/  PRMT R204, RZ, 0x7610, R204 ;  /* 0x00007610ffcc7816 */ /* 0x000fe200000000cc */
[----:B------:R-:W4:Y:S01]  /*8b90*/  LDL R243, [R1+0x3e8] ;  /* 0x0003e80001f37983 */ /* 0x000f220000100800 */
[----:B------:R-:W-:Y:S02]  /*8ba0*/  PRMT R205, RZ, 0x7610, R205 ;  /* 0x00007610ffcd7816 */ /* 0x000fe400000000cd */
[----:B------:R-:W-:-:S02]  /*8bb0*/  PRMT R206, RZ, 0x7610, R206 ;  /* 0x00007610ffce7816 */ /* 0x000fc400000000ce */
[----:B--2---:R0:W2:Y:S02]  /*8bc0*/  @P1 LDG.E.U8 R204, desc[UR32][R4.64] ;  /* 0x0000002004cc1981 */ /* 0x0040a4000c1e1100 */
[----:B0-----:R-:W-:Y:S02]  /*8bd0*/  @P1 IMAD.MOV.U32 R4, RZ, RZ, R127 ;  /* 0x000000ffff041224 */ /* 0x001fe400078e007f */
[----:B------:R-:W-:Y:S01]  /*8be0*/  @P1 IMAD.MOV.U32 R5, RZ, RZ, R135 ;  /* 0x000000ffff051224 */ /* 0x000fe200078e0087 */
[----:B------:R-:W-:Y:S01]  /*8bf0*/  PRMT R207, RZ, 0x7610, R207 ;  /* 0x00007610ffcf7816 */ /* 0x000fe200000000cf */
[----:B------:R-:W4:Y:S04]  /*8c00*/  LDL R135, [R1+0x3ec] ;  /* 0x0003ec0001877983 */ /* 0x000f280000100800 */
[----:B------:R3:W2:Y:S04]  /*8c10*/  @P1 LDG.E.U8 R205, desc[UR32][R4.64] ;  /* 0x0000002004cd1981 */ /* 0x0006a8000c1e1100 */
[----:B------:R-:W4:Y:S01]  /*8c20*/  LDL R127, [R1+0x3f0] ;  /* 0x0003f000017f7983 */ /* 0x000f220000100800 */
[----:B---3--:R-:W-:-:S02]  /*8c30*/  @P2 IMAD.MOV.U32 R4, RZ, RZ, R133 ;  /* 0x000000ffff042224 */ /* 0x008fc400078e0085 */
[----:B------:R-:W-:Y:S01]  /*8c40*/  @P2 IMAD.MOV.U32 R5, RZ, RZ, R134 ;  /* 0x000000ffff052224 */ /* 0x000fe200078e0086 */
[----:B------:R-:W-:Y:S01]  /*8c50*/  ISETP.GT.AND P0, PT, R2, 0x21, PT ;  /* 0x000000210200780c */ /* 0x000fe20003f04270 */
[----:B------:R-:W3:Y:S04]  /*8c60*/  LDL R134, [R1+0x3dc] ;  /* 0x0003dc0001867983 */ /* 0x000ee80000100800 */
[----:B------:R0:W2:Y:S01]  /*8c70*/  @P2 LDG.E.U8 R206, desc[UR32][R4.64] ;  /* 0x0000002004ce2981 */ /* 0x0000a2000c1e1100 */
[----:B------:R-:W-:Y:S02]  /*8c80*/  PRMT R119, RZ, 0x7610, R119 ;  /* 0x00007610ff777816 */ /* 0x000fe40000000077 */
[----:B------:R-:W-:Y:S01]  /*8c90*/  PRMT R117, RZ, 0x7610, R117 ;  /* 0x00007610ff757816 */ /* 0x000fe20000000075 */
[----:B------:R-:W3:Y:S04]  /*8ca0*/  LDL R133, [R1+0x3e0] ;  /* 0x0003e00001857983 */ /* 0x000ee80000100800 */
[----:B------:R-:W0:Y:S04]  /*8cb0*/  LDL R4, [R1+0x3fc] ;  /* 0x0003fc0001047983 */ /* 0x000e280000100800 */
[----:B------:R-:W0:Y:S02]  /*8cc0*/  LDL R5, [R1+0x400] ;  /* 0x0004000001057983 */ /* 0x000e240000100800 */
[----:B0-----:R-:W-:-:S04]  /*8cd0*/  @P2 LOP3.LUT R5, R5, R4, RZ, 0x3c, !PT ;  /* 0x0000000405052212 */ /* 0x001fc800078e3cff */
[----:B------:R-:W-:-:S04]  /*8ce0*/  @P2 LOP3.LUT R4, R5, R4, RZ, 0x3c, !PT ;  /* 0x0000000405042212 */ /* 0x000fc800078e3cff */
[----:B------:R-:W-:-:S05]  /*8cf0*/  @P2 LOP3.LUT R5, R5, R4, RZ, 0x3c, !PT ;  /* 0x0000000405052212 */ /* 0x000fca00078e3cff */
[----:B------:R0:W2:Y:S04]  /*8d00*/  @P2 LDG.E.U8 R207, desc[UR32][R4.64] ;  /* 0x0000002004cf2981 */ /* 0x0000a8000c1e1100 */
[----:B------:R-:W0:Y:S04]  /*8d10*/  LDL R4, [R1+0x3f4] ;  /* 0x0003f40001047983 */ /* 0x000e280000100800 */
[----:B------:R-:W0:Y:S02]  /*8d20*/  LDL R5, [R1+0x3f8] ;  /* 0x0003f80001057983 */ /* 0x000e240000100800 */
[----:B0-----:R-:W-:-:S04]  /*8d30*/  @P0 LOP3.LUT R5, R5, R4, RZ, 0x3c, !PT ;  /* 0x0000000405050212 */ /* 0x001fc800078e3cff */
[----:B------:R-:W-:-:S04]  /*8d40*/  @P0 LOP3.LUT R4, R5, R4, RZ, 0x3c, !PT ;  /* 0x0000000405040212 */ /* 0x000fc800078e3cff */
[----:B------:R-:W-:-:S05]  /*8d50*/  @P0 LOP3.LUT R5, R5, R4, RZ, 0x3c, !PT ;  /* 0x0000000405050212 */ /* 0x000fca00078e3cff */
[----:B------:R4:W2:Y:S02]  /*8d60*/  @P0 LDG.E.U8 R119, desc[UR32][R4.64] ;  /* 0x0000002004770981 */ /* 0x0008a4000c1e1100 */
[----:B----4-:R-:W-:Y:S02]  /*8d70*/  @P0 IMAD.MOV.U32 R4, RZ, RZ, R127 ;  /* 0x000000ffff040224 */ /* 0x010fe400078e007f */
[----:B------:R-:W-:Y:S01]  /*8d80*/  @P0 IMAD.MOV.U32 R5, RZ, RZ, R135 ;  /* 0x000000ffff050224 */ /* 0x000fe200078e0087 */
[----:B------:R-:W-:Y:S01]  /*8d90*/  ISETP.GT.AND P1, PT, R2, 0x22, PT ;  /* 0x000000220200780c */ /* 0x000fe20003f24270 */
[----:B------:R-:W4:Y:S04]  /*8da0*/  LDL R135, [R1+0x3cc] ;  /* 0x0003cc0001877983 */ /* 0x000f280000100800 */
[----:B------:R0:W2:Y:S01]  /*8db0*/  @P0 LDG.E.U8 R117, desc[UR32][R4.64] ;  /* 0x0000002004750981 */ /* 0x0000a2000c1e1100 */
[----:B------:R-:W-:-:S02]  /*8dc0*/  PRMT R208, RZ, 0x7610, R208 ;  /* 0x00007610ffd07816 */ /* 0x000fc400000000d0 */
[----:B------:R-:W-:Y:S01]  /*8dd0*/  PRMT R209, RZ, 0x7610, R209 ;  /* 0x00007610ffd17816 */ /* 0x000fe200000000d1 */
[----:B------:R-:W4:Y:S04]  /*8de0*/  LDL R127, [R1+0x3d0] ;  /* 0x0003d000017f7983 */ /* 0x000f280000100800 */
[----:B------:R-:W3:Y:S01]  /*8df0*/  LDL R5, [R1+0x3e4] ;  /* 0x0003e40001057983 */ /* 0x000ee20000100800 */
[----:B0-----:R-:W-:Y:S01]  /*8e00*/  @P1 IMAD.MOV.U32 R4, RZ, RZ, R243 ;  /* 0x000000ffff041224 */ /* 0x001fe200078e00f3 */
[----:B------:R-:W-:Y:S02]  /*8e10*/  ISETP.GT.AND P2, PT, R2, 0x23, PT ;  /* 0x000000230200780c */ /* 0x000fe40003f44270 */
[----:B------:R-:W-:Y:S01]  /*8e20*/  PRMT R120, RZ, 0x7610, R120 ;  /* 0x00007610ff787816 */ /* 0x000fe20000000078 */
[----:B------:R-:W2:Y:S04]  /*8e30*/  LDL R243, [R1+0x3c0] ;  /* 0x0003c00001f37983 */ /* 0x000ea80000100800 */
[----:B---3--:R0:W3:Y:S02]  /*8e40*/  @P1 LDG.E.U8 R208, desc[UR32][R4.64] ;  /* 0x0000002004d01981 */ /* 0x0080e4000c1e1100 */
[----:B0-----:R-:W-:-:S02]  /*8e50*/  @P1 IMAD.MOV.U32 R4, RZ, RZ, R133 ;  /* 0x000000ffff041224 */ /* 0x001fc400078e0085 */
[----:B------:R-:W-:Y:S01]  /*8e60*/  @P1 IMAD.MOV.U32 R5, RZ, RZ, R134 ;  /* 0x000000ffff051224 */ /* 0x000fe200078e0086 */
[----:B------:R-:W-:Y:S01]  /*8e70*/  PRMT R118, RZ, 0x7610, R118 ;  /* 0x00007610ff767816 */ /* 0x000fe20000000076 */
[----:B------:R-:W3:Y:S04]  /*8e80*/  LDL R134, [R1+0x3b4] ;  /* 0x0003b40001867983 */ /* 0x000ee80000100800 */
[----:B------:R0:W3:Y:S01]  /*8e90*/  @P1 LDG.E.U8 R209, desc[UR32][R4.64] ;  /* 0x0000002004d11981 */ /* 0x0000e2000c1e1100 */
[----:B------:R-:W-:Y:S02]  /*8ea0*/  ISETP.GT.AND P0, PT, R2, 0x24, PT ;  /* 0x000000240200780c */ /* 0x000fe40003f04270 */
[----:B------:R-:W-:Y:S01]  /*8eb0*/  PRMT R210, RZ, 0x7610, R210 ;  /* 0x00007610ffd27816 */ /* 0x000fe200000000d2 */
[----:B------:R-:W3:Y:S04]  /*8ec0*/  LDL R133, [R1+0x3b8] ;  /* 0x0003b80001857983 */ /* 0x000ee80000100800 */
[----:B------:R-:W0:Y:S04]  /*8ed0*/  LDL R4, [R1+0x3d4] ;  /* 0x0003d40001047983 */ /* 0x000e280000100800 */
[----:B------:R-:W0:Y:S02]  /*8ee0*/  LDL R5, [R1+0x3d8] ;  /* 0x0003d80001057983 */ /* 0x000e240000100800 */
[----:B0-----:R-:W-:-:S04]  /*8ef0*/  @P2 LOP3.LUT R5, R5, R4, RZ, 0x3c, !PT ;  /* 0x0000000405052212 */ /* 0x001fc800078e3cff */
[----:B------:R-:W-:-:S04]  /*8f00*/  @P2 LOP3.LUT R4, R5, R4, RZ, 0x3c, !PT ;  /* 0x0000000405042212 */ /* 0x000fc800078e3cff */
[----:B------:R-:W-:-:S05]  /*8f10*/  @P2 LOP3.LUT R5, R5, R4, RZ, 0x3c, !PT ;  /* 0x0000000405052212 */ /* 0x000fca00078e3cff */
[----:B------:R4:W3:Y:S02]  /*8f20*/  @P2 LDG.E.U8 R120, desc[UR32][R4.64] ;  /* 0x0000002004782981 */ /* 0x0008e4000c1e1100 */
[----:B----4-:R-:W-:Y:S02]  /*8f30*/  @P2 IMAD.MOV.U32 R4, RZ, RZ, R127 ;  /* 0x000000ffff042224 */ /* 0x010fe400078e007f */
[----:B------:R-:W-:Y:S01]  /*8f40*/  @P2 IMAD.MOV.U32 R5, RZ, RZ, R135 ;  /* 0x000000ffff052224 */ /* 0x000fe200078e0087 */
[----:B------:R-:W4:Y:S04]  /*8f50*/  LDL R127, [R1+0x3b0] ;  /* 0x0003b000017f7983 */ /* 0x000f280000100800 */
[----:B------:R0:W4:Y:S04]  /*8f60*/  @P2 LDG.E.U8 R118, desc[UR32][R4.64] ;  /* 0x0000002004762981 */ /* 0x000128000c1e1100 */
[----:B------:R-:W4:Y:S04]  /*8f70*/  LDL R135, [R1+0x3ac] ;  /* 0x0003ac0001877983 */ /* 0x000f280000100800 */
[----:B------:R-:W0:Y:S04]  /*8f80*/  LDL R4, [R1+0x3c4] ;  /* 0x0003c40001047983 */ /* 0x000e280000100800 */
[----:B------:R-:W0:Y:S02]  /*8f90*/  LDL R5, [R1+0x3c8] ;  /* 0x0003c80001057983 */ /* 0x000e240000100800 */
[----:B0-----:R-:W-:-:S04]  /*8fa0*/  @P0 LOP3.LUT R5, R5, R4, RZ, 0x3c, !PT ;  /* 0x0000000405050212 */ /* 0x001fc800078e3cff */
[----:B------:R-:W-:-:S04]  /*8fb0*/  @P0 LOP3.LUT R4, R5, R4, RZ, 0x3c, !PT ;  /* 0x0000000405040212 */ /* 0x000fc800078e3cff */
[----:B------:R-:W-:-:S05]  /*8fc0*/  @P0 LOP3.LUT R5, R5, R4, RZ, 0x3c, !PT ;  /* 0x0000000405050212 */ /* 0x000fca00078e3cff */
[----:B------:R2:W4:Y:S04]  /*8fd0*/  @P0 LDG.E.U8 R210, desc[UR32][R4.64] ;  /* 0x0000002004d20981 */ /* 0x000528000c1e1100 */
[----:B------:R-:W3:Y:S01]  /*8fe0*/  LDL R5, [R1+0x3bc] ;  /* 0x0003bc0001057983 */ /* 0x000ee20000100800 */
[----:B------:R-:W-:Y:S01]  /*8ff0*/  ISETP.GT.AND P1, PT, R2, 0x25, PT ;  /* 0x000000250200780c */ /* 0x000fe20003f24270 */
[----:B--2---:R-:W-:Y:S01]  /*9000*/  @P0 IMAD.MOV.U32 R4, RZ, RZ, R243 ;  /* 0x000000ffff040224 */ /* 0x004fe200078e00f3 */
[----:B------:R-:W-:Y:S01]  /*9010*/  PRMT R211, RZ, 0x7610, R211 ;  /* 0x00007610ffd37816 */ /* 0x000fe200000000d3 */
[----:B------:R-:W2:Y:S01]  /*9020*/  LDL R243, [R1+0x398] ;  /* 0x0003980001f37983 */ /* 0x000ea20000100800 */
[----:B------:R-:W-:Y:S02]  /*9030*/  PRMT R115, RZ, 0x7610, R115 ;  /* 0x00007610ff737816 */ /* 0x000fe40000000073 */
[----:B------:R-:W-:-:S02]  /*9040*/  PRMT R113, RZ, 0x7610, R113 ;  /* 0x00007610ff717816 */ /* 0x000fc40000000071 */
[----:B---3--:R0:W3:Y:S05]  /*9050*/  @P0 LDG.E.U8 R211, desc[UR32][R4.64] ;  /* 0x0000002004d30981 */ /* 0x0080ea000c1e1100 */
[----:B0-----:R-:W-:Y:S02]  /*9060*/  @P1 IMAD.MOV.U32 R4, RZ, RZ, R133 ;  /* 0x000000ffff041224 */ /* 0x001fe400078e0085 */
[----:B------:R-:W-:Y:S01]  /*9070*/  @P1 IMAD.MOV.U32 R5, RZ, RZ, R134 ;  /* 0x000000ffff051224 */ /* 0x000fe200078e0086 */
[----:B------:R-:W-:Y:S01]  /*9080*/  ISETP.GT.AND P2, PT, R2, 0x26, PT ;  /* 0x000000260200780c */ /* 0x000fe20003f44270 */
[----:B------:R-:W3:Y:S04]  /*9090*/  LDL R134, [R1+0x38c] ;  /* 0x00038c0001867983 */ /* 0x000ee80000100800 */
[----:B------:R4:W3:Y:S01]  /*90a0*/  @P1 LDG.E.U8 R115, desc[UR32][R4.64] ;  /* 0x0000002004731981 */ /* 0x0008e2000c1e1100 */
[----:B------:R-:W-:-:S02]  /*90b0*/  PRMT R212, RZ, 0x7610, R212 ;  /* 0x00007610ffd47816 */ /* 0x000fc400000000d4 */
[----:B------:R-:W-:Y:S01]  /*90c0*/  PRMT R213, RZ, 0x7610, R213 ;  /* 0x00007610ffd57816 */ /* 0x000fe200000000d5 */
[----:B------:R-:W3:Y:S01]  /*90d0*/  LDL R133, [R1+0x390] ;  /* 0x0003900001857983 */ /* 0x000ee20000100800 */
        /* <DEDUP_REMOVED lines=11> */
[----:B------:R-:W0:Y:S04]  /*9190*/  LDL R4, [R1+0x39c] ;  /* 0x00039c0001047983 */ /* 0x000e280000100800 */
[----:B------:R-:W0:Y:S01]  /*91a0*/  LDL R5, [R1+0x3a0] ;  /* 0x0003a00001057983 */ /* 0x000e220000100800 */
[----:B------:R-:W-:Y:S02]  /*91b0*/  ISETP.GT.AND P0, PT, R2, 0x27, PT ;  /* 0x000000270200780c */ /* 0x000fe40003f04270 */
[----:B0-----:R-:W-:-:S04]  /*91c0*/  @P2 LOP3.LUT R5, R5, R4, RZ, 0x3c, !PT ;  /* 0x0000000405052212 */ /* 0x001fc800078e3cff */
[----:B------:R-:W-:-:S04]  /*91d0*/  @P2 LOP3.LUT R4, R5, R4, RZ, 0x3c, !PT ;  /* 0x0000000405042212 */ /* 0x000fc800078e3cff */
[----:B------:R-:W-:-:S05]  /*91e0*/  @P2 LOP3.LUT R5, R5, R4, RZ, 0x3c, !PT ;  /* 0x0000000405052212 */ /* 0x000fca00078e3cff */
[----:B------:R2:W4:Y:S04]  /*91f0*/  @P2 LDG.E.U8 R213, desc[UR32][R4.64] ;  /* 0x0000002004d52981 */ /* 0x000528000c1e1100 */
[----:B------:R-:W3:Y:S01]  /*9200*/  LDL R5, [R1+0x394] ;  /* 0x0003940001057983 */ /* 0x000ee20000100800 */
[----:B------:R-:W-:Y:S01]  /*9210*/  PRMT R116, RZ, 0x7610, R116 ;  /* 0x00007610ff747816 */ /* 0x000fe20000000074 */
[----:B--2---:R-:W-:Y:S01]  /*9220*/  @P0 IMAD.MOV.U32 R4, RZ, RZ, R243 ;  /* 0x000000ffff040224 */ /* 0x004fe200078e00f3 */
[----:B------:R-:W-:Y:S01]  /*9230*/  ISETP.GT.AND P1, PT, R2, 0x28, PT ;  /* 0x000000280200780c */ /* 0x000fe20003f24270 */
[----:B------:R-:W2:Y:S01]  /*9240*/  LDL R243, [R1+0x368] ;  /* 0x0003680001f37983 */ /* 0x000ea20000100800 */
[----:B------:R-:W-:Y:S02]  /*9250*/  PRMT R114, RZ, 0x7610, R114 ;  /* 0x00007610ff727816 */ /* 0x000fe40000000072 */
[----:B------:R-:W-:Y:S01]  /*9260*/  PRMT R214, RZ, 0x7610, R214 ;  /* 0x00007610ffd67816 */ /* 0x000fe200000000d6 */
[----:B---3--:R0:W3:Y:S02]  /*9270*/  @P0 LDG.E.U8 R116, desc[UR32][R4.64] ;  /* 0x0000002004740981 */ /* 0x0080e4000c1e1100 */
[----:B0-----:R-:W-:-:S02]  /*9280*/  @P0 IMAD.MOV.U32 R4, RZ, RZ, R133 ;  /* 0x000000ffff040224 */ /* 0x001fc400078e0085 */
[----:B------:R-:W-:Y:S01]  /*9290*/  @P0 IMAD.MOV.U32 R5, RZ, RZ, R134 ;  /* 0x000000ffff050224 */ /* 0x000fe200078e0086 */
[----:B------:R-:W-:Y:S01]  /*92a0*/  PRMT R151, RZ, 0x7610, R151 ;  /* 0x00007610ff977816 */ /* 0x000fe20000000097 */
[----:B------:R-:W2:Y:S04]  /*92b0*/  LDL R134, [R1+0x36c] ;  /* 0x00036c0001867983 */ /* 0x000ea80000100800 */
[----:B------:R4:W3:Y:S04]  /*92c0*/  @P0 LDG.E.U8 R114, desc[UR32][R4.64] ;  /* 0x0000002004720981 */ /* 0x0008e8000c1e1100 */
[----:B------:R-:W2:Y:S01]  /*92d0*/  LDL R133, [R1+0x370] ;  /* 0x0003700001857983 */ /* 0x000ea20000100800 */
[----:B----4-:R-:W-:-:S02]  /*92e0*/  @P1 IMAD.MOV.U32 R4, RZ, RZ, R127 ;  /* 0x000000ffff041224 */ /* 0x010fc400078e007f */
[----:B------:R-:W-:Y:S01]  /*92f0*/  @P1 IMAD.MOV.U32 R5, RZ, RZ, R135 ;  /* 0x000000ffff051224 */ /* 0x000fe200078e0087 */
[----:B------:R-:W-:Y:S01]  /*9300*/  ISETP.GT.AND P0, PT, R2, 0x29, PT ;  /* 0x000000290200780c */ /* 0x000fe20003f04270 */
[----:B------:R-:W4:Y:S04]  /*9310*/  LDL R135, [R1+0x35c] ;  /* 0x00035c0001877983 */ /* 0x000f280000100800 */
[----:B------:R0:W3:Y:S01]  /*9320*/  @P1 LDG.E.U8 R214, desc[UR32][R4.64] ;  /* 0x0000002004d61981 */ /* 0x0000e2000c1e1100 */
[----:B------:R-:W-:Y:S02]  /*9330*/  PRMT R112, RZ, 0x7610, R112 ;  /* 0x00007610ff707816 */ /* 0x000fe40000000070 */
[----:B------:R-:W-:Y:S01]  /*9340*/  PRMT R110, RZ, 0x7610, R110 ;  /* 0x00007610ff6e7816 */ /* 0x000fe2000000006e */
[----:B------:R-:W4:Y:S04]  /*9350*/  LDL R127, [R1+0x360] ;  /* 0x00036000017f7983 */ /* 0x000f280000100800 */
[----:B------:R-:W0:Y:S04]  /*9360*/  LDL R4, [R1+0x37c] ;  /* 0x00037c0001047983 */ /* 0x000e280000100800 */
[----:B------:R-:W0:Y:S02]  /*9370*/  LDL R5, [R1+0x380] ;  /* 0x0003800001057983 */ /* 0x000e240000100800 */
[----:B0-----:R-:W-:-:S04]  /*9380*/  @P1 LOP3.LUT R5, R5, R4, RZ, 0x3c, !PT ;  /* 0x0000000405051212 */ /* 0x001fc800078e3cff */
[----:B------:R-:W-:-:S04]  /*9390*/  @P1 LOP3.LUT R4, R5, R4, RZ, 0x3c, !PT ;  /* 0x0000000405041212 */ /* 0x000fc800078e3cff */
[----:B------:R-:W-:-:S05]  /*93a0*/  @P1 LOP3.LUT R5, R5, R4, RZ, 0x3c, !PT ;  /* 0x0000000405051212 */ /* 0x000fca00078e3cff */
[----:B------:R0:W3:Y:S04]  /*93b0*/  @P1 LDG.E.U8 R151, desc[UR32][R4.64] ;  /* 0x0000002004971981 */ /* 0x0000e8000c1e1100 */
[----:B------:R-:W0:Y:S04]  /*93c0*/  LDL R4, [R1+0x374] ;  /* 0x0003740001047983 */ /* 0x000e280000100800 */
[----:B------:R-:W0:Y:S02]  /*93d0*/  LDL R5, [R1+0x378] ;  /* 0x0003780001057983 */ /* 0x000e240000100800 */
[----:B0-----:R-:W-:-:S04]  /*93e0*/  @P0 LOP3.LUT R5, R5, R4, RZ, 0x3c, !PT ;  /* 0x0000000405050212 */ /* 0x001fc800078e3cff */
[----:B------:R-:W-:-:S04]  /*93f0*/  @P0 LOP3.LUT R4, R5, R4, RZ, 0x3c, !PT ;  /* 0x0000000405040212 */ /* 0x000fc800078e3cff */
[----:B------:R-:W-:-:S05]  /*9400*/  @P0 LOP3.LUT R5, R5, R4, RZ, 0x3c, !PT ;  /* 0x0000000405050212 */ /* 0x000fca00078e3cff */
[----:B------:R2:W3:Y:S02]  /*9410*/  @P0 LDG.E.U8 R112, desc[UR32][R4.64] ;  /* 0x0000002004700981 */ /* 0x0004e4000c1e1100 */
[----:B--2---:R-:W-:Y:S02]  /*9420*/  @P0 IMAD.MOV.U32 R4, RZ, RZ, R133 ;  /* 0x000000ffff040224 */ /* 0x004fe400078e0085 */
[----:B------:R-:W-:Y:S01]  /*9430*/  @P0 IMAD.MOV.U32 R5, RZ, RZ, R134 ;  /* 0x000000ffff050224 */ /* 0x000fe200078e0086 */
[----:B------:R-:W-:Y:S01]  /*9440*/  ISETP.GT.AND P1, PT, R2, 0x2a, PT ;  /* 0x0000002a0200780c */ /* 0x000fe20003f24270 */
[----:B------:R-:W2:Y:S04]  /*9450*/  LDL R134, [R1+0x34c] ;  /* 0x00034c0001867983 */ /* 0x000ea80000100800 */
[----:B------:R0:W3:Y:S01]  /*9460*/  @P0 LDG.E.U8 R110, desc[UR32][R4.64] ;  /* 0x00000020046e0981 */ /* 0x0000e2000c1e1100 */
[----:B------:R-:W-:-:S02]  /*9470*/  PRMT R150, RZ, 0x7610, R150 ;  /* 0x00007610ff967816 */ /* 0x000fc40000000096 */
[----:B------:R-:W-:Y:S01]  /*9480*/  PRMT R149, RZ, 0x7610, R149 ;  /* 0x00007610ff957816 */ /* 0x000fe20000000095 */
[----:B------:R-:W2:Y:S04]  /*9490*/  LDL R133, [R1+0x350] ;  /* 0x0003500001857983 */ /* 0x000ea80000100800 */
[----:B------:R-:W4:Y:S01]  /*94a0*/  LDL R5, [R1+0x364] ;  /* 0x0003640001057983 */ /* 0x000f220000100800 */
[----:B0-----:R-:W-:Y:S01]  /*94b0*/  @P1 IMAD.MOV.U32 R4, RZ, RZ, R243 ;  /* 0x000000ffff041224 */ /* 0x001fe200078e00f3 */
[----:B------:R-:W-:Y:S02]  /*94c0*/  ISETP.GT.AND P0, PT, R2, 0x2b, PT ;  /* 0x0000002b0200780c */ /* 0x000fe40003f04270 */
[----:B------:R-:W-:Y:S01]  /*94d0*/  PRMT R148, RZ, 0x7610, R148 ;  /* 0x00007610ff947816 */ /* 0x000fe20000000094 */
[----:B------:R-:W3:Y:S04]  /*94e0*/  LDL R243, [R1+0x340] ;  /* 0x0003400001f37983 */ /* 0x000ee80000100800 */
[----:B----4-:R0:W4:Y:S02]  /*94f0*/  @P1 LDG.E.U8 R150, desc[UR32][R4.64] ;  /* 0x0000002004961981 */ /* 0x010124000c1e1100 */
[----:B0-----:R-:W-:-:S02]  /*9500*/  @P1 IMAD.MOV.U32 R4, RZ, RZ, R127 ;  /* 0x000000ffff041224 */ /* 0x001fc400078e007f */
[----:B------:R-:W-:Y:S01]  /*9510*/  @P1 IMAD.MOV.U32 R5, RZ, RZ, R135 ;  /* 0x000000ffff051224 */ /* 0x000fe200078e0087 */
[----:B------:R-:W-:Y:S01]  /*9520*/  PRMT R111, RZ, 0x7610, R111 ;  /* 0x00007610ff6f7816 */ /* 0x000fe2000000006f */
[----:B------:R-:W4:Y:S04]  /*9530*/  LDL R135, [R1+0x334] ;  /* 0x0003340001877983 */ /* 0x000f280000100800 */
[----:B------:R0:W4:Y:S01]  /*9540*/  @P1 LDG.E.U8 R149, desc[UR32][R4.64] ;  /* 0x0000002004951981 */ /* 0x000122000c1e1100 */
[----:B------:R-:W-:-:S03]  /*9550*/  PRMT R147, RZ, 0x7610, R147 ;  /* 0x00007610ff937816 */ /* 0x000fc60000000093 */
[----:B------:R-:W4:Y:S04]  /*9560*/  LDL R127, [R1+0x338] ;  /* 0x00033800017f7983 */ /* 0x000f280000100800 */
[----:B------:R-:W0:Y:S04]  /*9570*/  LDL R4, [R1+0x354] ;  /* 0x0003540001047983 */ /* 0x000e280000100800 */
[----:B------:R-:W0:Y:S02]  /*9580*/  LDL R5, [R1+0x358] ;  /* 0x0003580001057983 */ /* 0x000e240000100800 */
[----:B0-----:R-:W-:-:S04]  /*9590*/  @P0 LOP3.LUT R5, R5, R4, RZ, 0x3c, !PT ;  /* 0x0000000405050212 */ /* 0x001fc800078e3cff */
[----:B------:R-:W-:-:S04]  /*95a0*/  @P0 LOP3.LUT R4, R5, R4, RZ, 0x3c, !PT ;  /* 0x0000000405040212 */ /* 0x000fc800078e3cff */
[----:B------:R-:W-:-:S05]  /*95b0*/  @P0 LOP3.LUT R5, R5, R4, RZ, 0x3c, !PT ;  /* 0x0000000405050212 */ /* 0x000fca00078e3cff */
[----:B------:R2:W4:Y:S02]  /*95c0*/  @P0 LDG.E.U8 R148, desc[UR32][R4.64] ;  /* 0x0000002004940981 */ /* 0x000524000c1e1100 */
[----:B--2---:R-:W-:Y:S02]  /*95d0*/  @P0 IMAD.MOV.U32 R4, RZ, RZ, R133 ;  /* 0x000000ffff040224 */ /* 0x004fe400078e0085 */
[----:B------:R-:W-:Y:S01]  /*95e0*/  @P0 IMAD.MOV.U32 R5, RZ, RZ, R134 ;  /* 0x000000ffff050224 */ /* 0x000fe200078e0086 */
[----:B------:R-:W-:Y:S01]  /*95f0*/  ISETP.GT.AND P1, PT, R2, 0x2c, PT ;  /* 0x0000002c0200780c */ /* 0x000fe20003f24270 */
[----:B------:R-:W2:Y:S04]  /*9600*/  LDL R134, [R1+0x32c] ;  /* 0x00032c0001867983 */ /* 0x000ea80000100800 */
[----:B------:R0:W2:Y:S04]  /*9610*/  @P0 LDG.E.U8 R111, desc[UR32][R4.64] ;  /* 0x00000020046f0981 */ /* 0x0000a8000c1e1100 */
[----:B------:R-:W2:Y:S04]  /*9620*/  LDL R133, [R1+0x330] ;  /* 0x0003300001857983 */ /* 0x000ea80000100800 */
[----:B------:R-:W0:Y:S04]  /*9630*/  LDL R4, [R1+0x344] ;  /* 0x0003440001047983 */ /* 0x000e280000100800 */
[----:B------:R-:W0:Y:S02]  /*9640*/  LDL R5, [R1+0x348] ;  /* 0x0003480001057983 */ /* 0x000e240000100800 */
[----:B0-----:R-:W-:-:S04]  /*9650*/  @P1 LOP3.LUT R5, R5, R4, RZ, 0x3c, !PT ;  /* 0x0000000405051212 */ /* 0x001fc800078e3cff */
[----:B------:R-:W-:-:S04]  /*9660*/  @P1 LOP3.LUT R4, R5, R4, RZ, 0x3c, !PT ;  /* 0x0000000405041212 */ /* 0x000fc800078e3cff */
[----:B------:R-:W-:-:S05]  /*9670*/  @P1 LOP3.LUT R5, R5, R4, RZ, 0x3c, !PT ;  /* 0x0000000405051212 */ /* 0x000fca00078e3cff */
[----:B------:R3:W2:Y:S04]  /*9680*/  @P1 LDG.E.U8 R147, desc[UR32][R4.64] ;  /* 0x0000002004931981 */ /* 0x0006a8000c1e1100 */
[----:B------:R-:W4:Y:S01]  /*9690*/  LDL R5, [R1+0x33c] ;  /* 0x00033c0001057983 */ /* 0x000f220000100800 */
[----:B------:R-:W-:Y:S01]  /*96a0*/  ISETP.GT.AND P0, PT, R2, 0x2d, PT ;  /* 0x0000002d0200780c */ /* 0x000fe20003f04270 */
[----:B---3--:R-:W-:Y:S01]  /*96b0*/  @P1 IMAD.MOV.U32 R4, RZ, RZ, R243 ;  /* 0x000000ffff041224 */ /* 0x008fe200078e00f3 */
[----:B------:R-:W-:Y:S01]  /*96c0*/  PRMT R146, RZ, 0x7610, R146 ;  /* 0x00007610ff927816 */ /* 0x000fe20000000092 */
[----:B------:R-:W3:Y:S01]  /*96d0*/  LDL R243, [R1+0x318] ;  /* 0x0003180001f37983 */ /* 0x000ee20000100800 */
[----:B------:R-:W-:Y:S02]  /*96e0*/  PRMT R108, RZ, 0x7610, R108 ;  /* 0x00007610ff6c7816 */ /* 0x000fe4000000006c */
[----:B------:R-:W-:-:S02]  /*96f0*/  PRMT R106, RZ, 0x7610, R106 ;  /* 0x00007610ff6a7816 */ /* 0x000fc4000000006a */
[----:B----4-:R0:W4:Y:S05]  /*9700*/  @P1 LDG.E.U8 R146, desc[UR32][R4.64] ;  /* 0x0000002004921981 */ /* 0x01012a000c1e1100 */
[----:B0-----:R-:W-:Y:S02]  /*9710*/  @P0 IMAD.MOV.U32 R4, RZ, RZ, R127 ;  /* 0x000000ffff040224 */ /* 0x001fe400078e007f */
[----:B------:R-:W-:Y:S01]  /*9720*/  @P0 IMAD.MOV.U32 R5, RZ, RZ, R135 ;  /* 0x000000ffff050224 */ /* 0x000fe200078e0087 */
[----:B------:R-:W-:Y:S01]  /*9730*/  ISETP.GT.AND P1, PT, R2, 0x2e, PT ;  /* 0x0000002e0200780c */ /* 0x000fe20003f24270 */
[----:B------:R-:W4:Y:S04]  /*9740*/  LDL R135, [R1+0x30c] ;  /* 0x00030c0001877983 */ /* 0x000f280000100800 */
[----:B------:R2:W4:Y:S01]  /*9750*/  @P0 LDG.E.U8 R108, desc[UR32][R4.64] ;  /* 0x00000020046c0981 */ /* 0x000522000c1e1100 */
[----:B------:R-:W-:-:S02]  /*9760*/  PRMT R145, RZ, 0x7610, R145 ;  /* 0x00007610ff917816 */ /* 0x000fc40000000091 */
[----:B------:R-:W-:Y:S01]  /*9770*/  PRMT R144, RZ, 0x7610, R144 ;  /* 0x00007610ff907816 */ /* 0x000fe20000000090 */
[----:B------:R-:W4:Y:S01]  /*9780*/  LDL R127, [R1+0x310] ;  /* 0x00031000017f7983 */ /* 0x000f220000100800 */
[----:B--2---:R-:W-:Y:S02]  /*9790*/  @P0 IMAD.MOV.U32 R4, RZ, RZ, R133 ;  /* 0x000000ffff040224 */ /* 0x004fe400078e0085 */
[----:B------:R-:W-:Y:S01]  /*97a0*/  @P0 IMAD.MOV.U32 R5, RZ, RZ, R134 ;  /* 0x000000ffff050224 */ /* 0x000fe200078e0086 */
        /* <DEDUP_REMOVED lines=9> */
[----:B------:R-:W0:Y:S04]  /*9840*/  LDL R4, [R1+0x31c] ;  /* 0x00031c0001047983 */ /* 0x000e280000100800 */
[----:B------:R-:W0:Y:S01]  /*9850*/  LDL R5, [R1+0x320] ;  /* 0x0003200001057983 */ /* 0x000e220000100800 */
[----:B------:R-:W-:Y:S02]  /*9860*/  ISETP.GT.AND P0, PT, R2, 0x2f, PT ;  /* 0x0000002f0200780c */ /* 0x000fe40003f04270 */
[----:B0-----:R-:W-:-:S04]  /*9870*/  @P1 LOP3.LUT R5, R5, R4, RZ, 0x3c, !PT ;  /* 0x0000000405051212 */ /* 0x001fc800078e3cff */
[----:B------:R-:W-:-:S04]  /*9880*/  @P1 LOP3.LUT R4, R5, R4, RZ, 0x3c, !PT ;  /* 0x0000000405041212 */ /* 0x000fc800078e3cff */
[----:B------:R-:W-:-:S05]  /*9890*/  @P1 LOP3.LUT R5, R5, R4, RZ, 0x3c, !PT ;  /* 0x0000000405051212 */ /* 0x000fca00078e3cff */
[----:B------:R3:W2:Y:S04]  /*98a0*/  @P1 LDG.E.U8 R144, desc[UR32][R4.64] ;  /* 0x0000002004901981 */ /* 0x0006a8000c1e1100 */
[----:B------:R-:W4:Y:S01]  /*98b0*/  LDL R5, [R1+0x314] ;  /* 0x0003140001057983 */ /* 0x000f220000100800 */
[----:B------:R-:W-:Y:S01]  /*98c0*/  PRMT R109, RZ, 0x7610, R109 ;  /* 0x00007610ff6d7816 */ /* 0x000fe2000000006d */
[----:B---3--:R-:W-:Y:S01]  /*98d0*/  @P0 IMAD.MOV.U32 R4, RZ, RZ, R243 ;  /* 0x000000ffff040224 */ /* 0x008fe200078e00f3 */
[----:B------:R-:W-:Y:S01]  /*98e0*/  ISETP.GT.AND P1, PT, R2, 0x30, PT ;  /* 0x000000300200780c */ /* 0x000fe20003f24270 */
[----:B------:R-:W3:Y:S01]  /*98f0*/  LDL R243, [R1+0x2e8] ;  /* 0x0002e80001f37983 */ /* 0x000ee20000100800 */
[----:B------:R-:W-:Y:S02]  /*9900*/  PRMT R107, RZ, 0x7610, R107 ;  /* 0x00007610ff6b7816 */ /* 0x000fe4000000006b */
[----:B------:R-:W-:Y:S01]  /*9910*/  PRMT R143, RZ, 0x7610, R143 ;  /* 0x00007610ff8f7816 */ /* 0x000fe2000000008f */
[----:B----4-:R0:W4:Y:S02]  /*9920*/  @P0 LDG.E.U8 R109, desc[UR32][R4.64] ;  /* 0x00000020046d0981 */ /* 0x010124000c1e1100 */
[----:B0-----:R-:W-:-:S02]  /*9930*/  @P0 IMAD.MOV.U32 R4, RZ, RZ, R127 ;  /* 0x000000ffff040224 */ /* 0x001fc400078e007f */
[----:B------:R-:W-:Y:S01]  /*9940*/  @P0 IMAD.MOV.U32 R5, RZ, RZ, R135 ;  /* 0x000000ffff050224 */ /* 0x000fe200078e0087 */
[----:B------:R-:W-:Y:S01]  /*9950*/  PRMT R142, RZ, 0x7610, R142 ;  /* 0x00007610ff8e7816 */ /* 0x000fe2000000008e */
[----:B------:R-:W3:Y:S04]  /*9960*/  LDL R135, [R1+0x2ec] ;  /* 0x0002ec0001877983 */ /* 0x000ee80000100800 */
[----:B------:R2:W4:Y:S04]  /*9970*/  @P0 LDG.E.U8 R107, desc[UR32][R4.64] ;  /* 0x00000020046b0981 */ /* 0x000528000c1e1100 */
[----:B------:R-:W3:Y:S01]  /*9980*/  LDL R127, [R1+0x2f0] ;  /* 0x0002f000017f7983 */ /* 0x000ee20000100800 */
[----:B--2---:R-:W-:-:S02]  /*9990*/  @P1 IMAD.MOV.U32 R4, RZ, RZ, R133 ;  /* 0x000000ffff041224 */ /* 0x004fc400078e0085 */
[----:B------:R-:W-:Y:S01]  /*99a0*/  @P1 IMAD.MOV.U32 R5, RZ, RZ, R134 ;  /* 0x000000ffff051224 */ /* 0x000fe200078e0086 */
[----:B------:R-:W-:Y:S01]  /*99b0*/  ISETP.GT.AND P0, PT, R2, 0x31, PT ;  /* 0x000000310200780c */ /* 0x000fe20003f04270 */
[----:B------:R-:W2:Y:S04]  /*99c0*/  LDL R134, [R1+0x2dc] ;  /* 0x0002dc0001867983 */ /* 0x000ea80000100800 */
[----:B------:R0:W4:Y:S01]  /*99d0*/  @P1 LDG.E.U8 R143, desc[UR32][R4.64] ;  /* 0x00000020048f1981 */ /* 0x000122000c1e1100 */
[----:B------:R-:W-:Y:S02]  /*99e0*/  PRMT R104, RZ, 0x7610, R104 ;  /* 0x00007610ff687816 */ /* 0x000fe40000000068 */
[----:B------:R-:W-:Y:S01]  /*99f0*/  PRMT R102, RZ, 0x7610, R102 ;  /* 0x00007610ff667816 */ /* 0x000fe20000000066 */
[----:B------:R-:W2:Y:S04]  /*9a00*/  LDL R133, [R1+0x2e0] ;  /* 0x0002e00001857983 */ /* 0x000ea80000100800 */
[----:B------:R-:W0:Y:S04]  /*9a10*/  LDL R4, [R1+0x2fc] ;  /* 0x0002fc0001047983 */ /* 0x000e280000100800 */
[----:B------:R-:W0:Y:S02]  /*9a20*/  LDL R5, [R1+0x300] ;  /* 0x0003000001057983 */ /* 0x000e240000100800 */
[----:B0-----:R-:W-:-:S04]  /*9a30*/  @P1 LOP3.LUT R5, R5, R4, RZ, 0x3c, !PT ;  /* 0x0000000405051212 */ /* 0x001fc800078e3cff */
[----:B------:R-:W-:-:S04]  /*9a40*/  @P1 LOP3.LUT R4, R5, R4, RZ, 0x3c, !PT ;  /* 0x0000000405041212 */ /* 0x000fc800078e3cff */
[----:B------:R-:W-:-:S05]  /*9a50*/  @P1 LOP3.LUT R5, R5, R4, RZ, 0x3c, !PT ;  /* 0x0000000405051212 */ /* 0x000fca00078e3cff */
[----:B------:R0:W4:Y:S04]  /*9a60*/  @P1 LDG.E.U8 R142, desc[UR32][R4.64] ;  /* 0x00000020048e1981 */ /* 0x000128000c1e1100 */
[----:B------:R-:W0:Y:S04]  /*9a70*/  LDL R4, [R1+0x2f4] ;  /* 0x0002f40001047983 */ /* 0x000e280000100800 */
[----:B------:R-:W0:Y:S02]  /*9a80*/  LDL R5, [R1+0x2f8] ;  /* 0x0002f80001057983 */ /* 0x000e240000100800 */
[----:B0-----:R-:W-:-:S04]  /*9a90*/  @P0 LOP3.LUT R5, R5, R4, RZ, 0x3c, !PT ;  /* 0x0000000405050212 */ /* 0x001fc800078e3cff */
[----:B------:R-:W-:-:S04]  /*9aa0*/  @P0 LOP3.LUT R4, R5, R4, RZ, 0x3c, !PT ;  /* 0x0000000405040212 */ /* 0x000fc800078e3cff */
[----:B------:R-:W-:-:S05]  /*9ab0*/  @P0 LOP3.LUT R5, R5, R4, RZ, 0x3c, !PT ;  /* 0x0000000405050212 */ /* 0x000fca00078e3cff */
[----:B------:R3:W4:Y:S02]  /*9ac0*/  @P0 LDG.E.U8 R104, desc[UR32][R4.64] ;  /* 0x0000002004680981 */ /* 0x000724000c1e1100 */
[----:B---3--:R-:W-:Y:S02]  /*9ad0*/  @P0 IMAD.MOV.U32 R4, RZ, RZ, R127 ;  /* 0x000000ffff040224 */ /* 0x008fe400078e007f */
[----:B------:R-:W-:Y:S01]  /*9ae0*/  @P0 IMAD.MOV.U32 R5, RZ, RZ, R135 ;  /* 0x000000ffff050224 */ /* 0x000fe200078e0087 */
[----:B------:R-:W-:Y:S01]  /*9af0*/  ISETP.GT.AND P1, PT, R2, 0x32, PT ;  /* 0x000000320200780c */ /* 0x000fe20003f24270 */
[----:B------:R-:W3:Y:S04]  /*9b00*/  LDL R135, [R1+0x2cc] ;  /* 0x0002cc0001877983 */ /* 0x000ee80000100800 */
[----:B------:R0:W4:Y:S01]  /*9b10*/  @P0 LDG.E.U8 R102, desc[UR32][R4.64] ;  /* 0x0000002004660981 */ /* 0x000122000c1e1100 */
[----:B------:R-:W-:-:S02]  /*9b20*/  PRMT R141, RZ, 0x7610, R141 ;  /* 0x00007610ff8d7816 */ /* 0x000fc4000000008d */
[----:B------:R-:W-:Y:S01]  /*9b30*/  PRMT R140, RZ, 0x7610, R140 ;  /* 0x00007610ff8c7816 */ /* 0x000fe2000000008c */
[----:B------:R-:W3:Y:S04]  /*9b40*/  LDL R127, [R1+0x2d0] ;  /* 0x0002d000017f7983 */ /* 0x000ee80000100800 */
[----:B------:R-:W2:Y:S01]  /*9b50*/  LDL R5, [R1+0x2e4] ;  /* 0x0002e40001057983 */ /* 0x000ea20000100800 */
[----:B0-----:R-:W-:Y:S01]  /*9b60*/  @P1 IMAD.MOV.U32 R4, RZ, RZ, R243 ;  /* 0x000000ffff041224 */ /* 0x001fe200078e00f3 */
[----:B------:R-:W-:Y:S02]  /*9b70*/  ISETP.GT.AND P0, PT, R2, 0x33, PT ;  /* 0x000000330200780c */ /* 0x000fe40003f04270 */
[----:B------:R-:W-:Y:S01]  /*9b80*/  PRMT R105, RZ, 0x7610, R105 ;  /* 0x00007610ff697816 */ /* 0x000fe20000000069 */
[----:B------:R-:W4:Y:S04]  /*9b90*/  LDL R243, [R1+0x2c0] ;  /* 0x0002c00001f37983 */ /* 0x000f280000100800 */
[----:B--2---:R0:W2:Y:S02]  /*9ba0*/  @P1 LDG.E.U8 R141, desc[UR32][R4.64] ;  /* 0x00000020048d1981 */ /* 0x0040a4000c1e1100 */
[----:B0-----:R-:W-:-:S02]  /*9bb0*/  @P1 IMAD.MOV.U32 R4, RZ, RZ, R133 ;  /* 0x000000ffff041224 */ /* 0x001fc400078e0085 */
[----:B------:R-:W-:Y:S01]  /*9bc0*/  @P1 IMAD.MOV.U32 R5, RZ, RZ, R134 ;  /* 0x000000ffff051224 */ /* 0x000fe200078e0086 */
[----:B------:R-:W-:Y:S01]  /*9bd0*/  PRMT R103, RZ, 0x7610, R103 ;  /* 0x00007610ff677816 */ /* 0x000fe20000000067 */
[----:B------:R-:W2:Y:S04]  /*9be0*/  LDL R134, [R1+0x2b4] ;  /* 0x0002b40001867983 */ /* 0x000ea80000100800 */
[----:B------:R0:W2:Y:S01]  /*9bf0*/  @P1 LDG.E.U8 R140, desc[UR32][R4.64] ;  /* 0x00000020048c1981 */ /* 0x0000a2000c1e1100 */
[----:B------:R-:W-:-:S03]  /*9c00*/  PRMT R139, RZ, 0x7610, R139 ;  /* 0x00007610ff8b7816 */ /* 0x000fc6000000008b */
        /* <DEDUP_REMOVED lines=9> */
[----:B------:R-:W-:Y:S01]  /*9ca0*/  ISETP.GT.AND P1, PT, R2, 0x34, PT ;  /* 0x000000340200780c */ /* 0x000fe20003f24270 */
[----:B------:R-:W3:Y:S04]  /*9cb0*/  LDL R135, [R1+0x2a4] ;  /* 0x0002a40001877983 */ /* 0x000ee80000100800 */
[----:B------:R0:W3:Y:S04]  /*9cc0*/  @P0 LDG.E.U8 R103, desc[UR32][R4.64] ;  /* 0x0000002004670981 */ /* 0x0000e8000c1e1100 */
[----:B------:R-:W3:Y:S04]  /*9cd0*/  LDL R127, [R1+0x2b0] ;  /* 0x0002b000017f7983 */ /* 0x000ee80000100800 */
[----:B------:R-:W0:Y:S04]  /*9ce0*/  LDL R4, [R1+0x2c4] ;  /* 0x0002c40001047983 */ /* 0x000e280000100800 */
[----:B------:R-:W0:Y:S02]  /*9cf0*/  LDL R5, [R1+0x2c8] ;  /* 0x0002c80001057983 */ /* 0x000e240000100800 */
        /* <DEDUP_REMOVED lines=19> */
[----:B------:R-:W2:Y:S01]  /*9e30*/  LDL R133, [R1+0x288] ;  /* 0x0002880001857983 */ /* 0x000ea20000100800 */
[----:B---3--:R-:W-:Y:S02]  /*9e40*/  @P0 IMAD.MOV.U32 R4, RZ, RZ, R127 ;  /* 0x000000ffff040224 */ /* 0x008fe400078e007f */
[----:B------:R-:W-:Y:S01]  /*9e50*/  @P0 IMAD.MOV.U32 R5, RZ, RZ, R135 ;  /* 0x000000ffff050224 */ /* 0x000fe200078e0087 */
        /* <DEDUP_REMOVED lines=9> */
[----:B------:R-:W0:Y:S04]  /*9ef0*/  LDL R4, [R1+0x294] ;  /* 0x0002940001047983 */ /* 0x000e280000100800 */
[----:B------:R-:W0:Y:S01]  /*9f00*/  LDL R5, [R1+0x298] ;  /* 0x0002980001057983 */ /* 0x000e220000100800 */
[----:B------:R-:W-:Y:S02]  /*9f10*/  ISETP.GT.AND P0, PT, R2, 0x37, PT ;  /* 0x000000370200780c */ /* 0x000fe40003f04270 */
[----:B0-----:R-:W-:-:S04]  /*9f20*/  @P1 LOP3.LUT R5, R5, R4, RZ, 0x3c, !PT ;  /* 0x0000000405051212 */ /* 0x001fc800078e3cff */
[----:B------:R-:W-:-:S04]  /*9f30*/  @P1 LOP3.LUT R4, R5, R4, RZ, 0x3c, !PT ;  /* 0x0000000405041212 */ /* 0x000fc800078e3cff */
[----:B------:R-:W-:-:S05]  /*9f40*/  @P1 LOP3.LUT R5, R5, R4, RZ, 0x3c, !PT ;  /* 0x0000000405051212 */ /* 0x000fca00078e3cff */
[----:B------:R4:W3:Y:S04]  /*9f50*/  @P1 LDG.E.U8 R136, desc[UR32][R4.64] ;  /* 0x0000002004881981 */ /* 0x0008e8000c1e1100 */
[----:B------:R-:W2:Y:S01]  /*9f60*/  LDL R5, [R1+0x28c] ;  /* 0x00028c0001057983 */ /* 0x000ea20000100800 */
[----:B------:R-:W-:Y:S01]  /*9f70*/  PRMT R101, RZ, 0x7610, R101 ;  /* 0x00007610ff657816 */ /* 0x000fe20000000065 */
[----:B----4-:R-:W-:Y:S01]  /*9f80*/  @P0 IMAD.MOV.U32 R4, RZ, RZ, R243 ;  /* 0x000000ffff040224 */ /* 0x010fe200078e00f3 */
[----:B------:R-:W-:Y:S01]  /*9f90*/  ISETP.GT.AND P1, PT, R2, 0x38, PT ;  /* 0x000000380200780c */ /* 0x000fe20003f24270 */
[----:B------:R-:W4:Y:S01]  /*9fa0*/  LDL R243, [R1+0x260] ;  /* 0x0002600001f37983 */ /* 0x000f220000100800 */
[----:B------:R-:W-:Y:S02]  /*9fb0*/  PRMT R99, RZ, 0x7610, R99 ;  /* 0x00007610ff637816 */ /* 0x000fe40000000063 */
[----:B------:R-:W-:Y:S01]  /*9fc0*/  PRMT R97, RZ, 0x7610, R97 ;  /* 0x00007610ff617816 */ /* 0x000fe20000000061 */
[----:B--2---:R0:W2:Y:S02]  /*9fd0*/  @P0 LDG.E.U8 R101, desc[UR32][R4.64] ;  /* 0x0000002004650981 */ /* 0x0040a4000c1e1100 */
[----:B0-----:R-:W-:-:S02]  /*9fe0*/  @P0 IMAD.MOV.U32 R4, RZ, RZ, R133 ;  /* 0x000000ffff040224 */ /* 0x001fc400078e0085 */
        /* <DEDUP_REMOVED lines=44> */
[----:B------:R-:W-:-:S03]  /*a2b0*/  PRMT R21, RZ, 0x7610, R21 ;  /* 0x00007610ff157816 */ /* 0x000fc60000000015 */
        /* <DEDUP_REMOVED lines=9> */
[----:B------:R-:W-:Y:S01]  /*a350*/  ISETP.GT.AND P1, PT, R2, 0x3c, PT ;  /* 0x0000003c0200780c */ /* 0x000fe20003f24270 */
        /* <DEDUP_REMOVED lines=12> */
[----:B------:R-:W-:Y:S02]  /*a420*/  PRMT R19, RZ, 0x7610, R19 ;  /* 0x00007610ff137816 */ /* 0x000fe40000000013 */
[----:B------:R-:W-:Y:S02]  /*a430*/  PRMT R17, RZ, 0x7610, R17 ;  /* 0x00007610ff117816 */ /* 0x000fe40000000011 */
[----:B------:R-:W-:-:S02]  /*a440*/  LOP3.LUT R3, R3, 0xffff, RZ, 0xc0, !PT ;  /* 0x0000ffff03037812 */ /* 0x000fc400078ec0ff */
[----:B---3--:R0:W2:Y:S05]  /*a450*/  @P1 LDG.E.U8 R19, desc[UR32][R4.64] ;  /* 0x0000002004131981 */ /* 0x0080aa000c1e1100 */
[----:B0-----:R-:W-:Y:S02]  /*a460*/  @P0 IMAD.MOV.U32 R4, RZ, RZ, R127 ;  /* 0x000000ffff040224 */ /* 0x001fe400078e007f */
[----:B------:R-:W-:Y:S01]  /*a470*/  @P0 IMAD.MOV.U32 R5, RZ, RZ, R135 ;  /* 0x000000ffff050224 */ /* 0x000fe200078e0087 */
[----:B------:R-:W3:Y:S04]  /*a480*/  LDL R127, [R1+0x218] ;  /* 0x00021800017f7983 */ /* 0x000ee80000100800 */
[----:B------:R0:W2:Y:S04]  /*a490*/  @P0 LDG.E.U8 R17, desc[UR32][R4.64] ;  /* 0x0000002004110981 */ /* 0x0000a8000c1e1100 */
[----:B------:R-:W3:Y:S01]  /*a4a0*/  LDL R135, [R1+0x214] ;  /* 0x0002140001877983 */ /* 0x000ee20000100800 */
[----:B0-----:R-:W-:Y:S01]  /*a4b0*/  LOP3.LUT R4, R13, 0xffff, RZ, 0xc0, !PT ;  /* 0x0000ffff0d047812 */ /* 0x001fe200078ec0ff */
[----:B----4-:R-:W-:Y:S01]  /*a4c0*/  @P0 IMAD.MOV.U32 R5, RZ, RZ, R134 ;  /* 0x000000ffff050224 */ /* 0x010fe200078e0086 */
[----:B------:R-:W-:Y:S01]  /*a4d0*/  PRMT R13, RZ, 0x7610, R13 ;  /* 0x00007610ff0d7816 */ /* 0x000fe2000000000d */
[----:B------:R-:W4:Y:S01]  /*a4e0*/  LDL R134, [R1+0x20c] ;  /* 0x00020c0001867983 */ /* 0x000f220000100800 */
[----:B------:R-:W-:Y:S01]  /*a4f0*/  PRMT R243, R4, 0x3340, R3 ;  /* 0x0000334004f37816 */ /* 0x000fe20000000003 */
[----:B------:R-:W-:Y:S01]  /*a500*/  @P0 IMAD.MOV.U32 R4, RZ, RZ, R133 ;  /* 0x000000ffff040224 */ /* 0x000fe200078e0085 */
[----:B------:R-:W-:Y:S01]  /*a510*/  LOP3.LUT R3, R20, 0xffff, RZ, 0xc0, !PT ;  /* 0x0000ffff14037812 */ /* 0x000fe200078ec0ff */
[----:B------:R-:W2:Y:S04]  /*a520*/  LDL R133, [R1+0x210] ;  /* 0x0002100001857983 */ /* 0x000ea80000100800 */
[----:B------:R0:W4:Y:S02]  /*a530*/  @P0 LDG.E.U8 R13, desc[UR32][R4.64] ;  /* 0x00000020040d0981 */ /* 0x000124000c1e1100 */
[----:B0-----:R-:W-:-:S02]  /*a540*/  LOP3.LUT R4, R223, 0xffff, RZ, 0xc0, !PT ;  /* 0x0000ffffdf047812 */ /* 0x001fc400078ec0ff */
[----:B------:R-:W3:Y:S02]  /*a550*/  LDL R5, [R1+0x220] ;  /* 0x0002200001057983 */ /* 0x000ee40000100800 */
[----:B------:R-:W-:Y:S02]  /*a560*/  PRMT R223, R4, 0x3340, R3 ;  /* 0x0000334004df7816 */ /* 0x000fe40000000003 */
[----:B------:R-:W2:Y:S01]  /*a570*/  LDL R3, [R1+0x21c] ;  /* 0x00021c0001037983 */ /* 0x000ea20000100800 */
[----:B------:R-:W-:Y:S02]  /*a580*/  ISETP.GT.AND P0, PT, R2, 0x3e, PT ;  /* 0x0000003e0200780c */ /* 0x000fe40003f04270 */
[----:B------:R-:W-:-:S11]  /*a590*/  PRMT R20, RZ, 0x7610, R20 ;  /* 0x00007610ff147816 */ /* 0x000fd60000000014 */
[----:B---3--:R-:W-:Y:S02]  /*a5a0*/  @P0 IMAD.MOV.U32 R4, RZ, RZ, R5 ;  /* 0x000000ffff040224 */ /* 0x008fe400078e0005 */
[----:B--2---:R-:W-:Y:S01]  /*a5b0*/  @P0 IMAD.MOV.U32 R5, RZ, RZ, R3 ;  /* 0x000000ffff050224 */ /* 0x004fe200078e0003 */
[----:B------:R-:W-:-:S04]  /*a5c0*/  LOP3.LUT R3, R16, 0xffff, RZ, 0xc0, !PT ;  /* 0x0000ffff10037812 */ /* 0x000fc800078ec0ff */
[----:B------:R0:W2:Y:S01]  /*a5d0*/  @P0 LDG.E.U8 R20, desc[UR32][R4.64] ;  /* 0x0000002004140981 */ /* 0x0000a2000c1e1100 */
[----:B------:R-:W-:Y:S02]  /*a5e0*/  PRMT R16, RZ, 0x7610, R16 ;  /* 0x00007610ff107816 */ /* 0x000fe40000000010 */
[----:B0-----:R-:W-:Y:S01]  /*a5f0*/  LOP3.LUT R4, R23, 0xffff, RZ, 0xc0, !PT ;  /* 0x0000ffff17047812 */ /* 0x001fe200078ec0ff */
[----:B------:R-:W-:-:S03]  /*a600*/  @P0 IMAD.MOV.U32 R5, RZ, RZ, R135 ;  /* 0x000000ffff050224 */ /* 0x000fc600078e0087 */
[----:B------:R-:W-:Y:S01]  /*a610*/  PRMT R23, R4, 0x3340, R3 ;  /* 0x0000334004177816 */ /* 0x000fe20000000003 */
[----:B------:R-:W-:-:S05]  /*a620*/  @P0 IMAD.MOV.U32 R4, RZ, RZ, R127 ;  /* 0x000000ffff040224 */ /* 0x000fca00078e007f */
[----:B------:R0:W3:Y:S01]  /*a630*/  @P0 LDG.E.U8 R16, desc[UR32][R4.64] ;  /* 0x0000002004100981 */ /* 0x0000e2000c1e1100 */
[----:B------:R-:W-:Y:S02]  /*a640*/  ISETP.GT.AND P0, PT, R2, 0x3f, PT ;  /* 0x0000003f0200780c */ /* 0x000fe40003f04270 */
[----:B------:R-:W-:Y:S02]  /*a650*/  LOP3.LUT R3, R15, 0xffff, RZ, 0xc0, !PT ;  /* 0x0000ffff0f037812 */ /* 0x000fe400078ec0ff */
[----:B------:R-:W-:Y:S02]  /*a660*/  PRMT R15, RZ, 0x7610, R15 ;  /* 0x00007610ff0f7816 */ /* 0x000fe4000000000f */
[----:B0-----:R-:W-:-:S04]  /*a670*/  LOP3.LUT R4, R18, 0xffff, RZ, 0xc0, !PT ;  /* 0x0000ffff12047812 */ /* 0x001fc800078ec0ff */
[----:B------:R-:W-:-:S03]  /*a680*/  PRMT R18, R4, 0x3340, R3 ;  /* 0x0000334004127816 */ /* 0x000fc60000000003 */
[----:B------:R-:W-:Y:S02]  /*a690*/  @P0 IMAD.MOV.U32 R4, RZ, RZ, R133 ;  /* 0x000000ffff040224 */ /* 0x000fe400078e0085 */
[----:B----4-:R-:W-:Y:S01]  /*a6a0*/  @P0 IMAD.MOV.U32 R5, RZ, RZ, R134 ;  /* 0x000000ffff050224 */ /* 0x010fe200078e0086 */
[----:B------:R-:W0:Y:S04]  /*a6b0*/  S2R R135, SR_TID.X ;  /* 0x0000000000877919 */ /* 0x000e280000002100 */
[----:B------:R1:W4:Y:S01]  /*a6c0*/  @P0 LDG.E.U8 R15, desc[UR32][R4.64] ;  /* 0x00000020040f0981 */ /* 0x000322000c1e1100 */
[----:B------:R-:W-:-:S03]  /*a6d0*/  LOP3.LUT R3, R11, 0xffff, RZ, 0xc0, !PT ;  /* 0x0000ffff0b037812 */ /* 0x000fc600078ec0ff */
[----:B------:R-:W2:Y:S04]  /*a6e0*/  LDL R134, [R1+0x1f4] ;  /* 0x0001f40001867983 */ /* 0x000ea80000100800 */
[----:B------:R-:W3:Y:S01]  /*a6f0*/  LDL R133, [R1+0x1f8] ;  /* 0x0001f80001857983 */ /* 0x000ee20000100800 */
[----:B-1----:R-:W-:Y:S02]  /*a700*/  LOP3.LUT R5, R14, 0xffff, RZ, 0xc0, !PT ;  /* 0x0000ffff0e057812 */ /* 0x002fe400078ec0ff */
[----:B------:R-:W-:Y:S02]  /*a710*/  LOP3.LUT R4, R12, 0xffff, RZ, 0xc0, !PT ;  /* 0x0000ffff0c047812 */ /* 0x000fe400078ec0ff */
[----:B------:R-:W4:Y:S02]  /*a720*/  LDL R12, [R1+0x208] ;  /* 0x00020800010c7983 */ /* 0x000f240000100800 */
[----:B------:R-:W-:-:S02]  /*a730*/  PRMT R11, R5, 0x3340, R4 ;  /* 0x00003340050b7816 */ /* 0x000fc40000000004 */
[----:B------:R-:W-:Y:S02]  /*a740*/  LOP3.LUT R5, R9, 0xffff, RZ, 0xc0, !PT ;  /* 0x0000ffff09057812 */ /* 0x000fe400078ec0ff */
[----:B------:R-:W2:Y:S01]  /*a750*/  LDL R9, [R1+0x204] ;  /* 0x0002040001097983 */ /* 0x000ea20000100800 */
[----:B0-----:R-:W-:Y:S02]  /*a760*/  LOP3.LUT R127, R135, 0x3f, RZ, 0xc0, !PT ;  /* 0x0000003f877f7812 */ /* 0x001fe400078ec0ff */
[----:B------:R-:W-:Y:S01]  /*a770*/  LOP3.LUT R4, R8, 0xffff, RZ, 0xc0, !PT ;  /* 0x0000ffff08047812 */ /* 0x000fe200078ec0ff */
[----:B------:R-:W3:Y:S01]  /*a780*/  LDL R135, [R1+0x200] ;  /* 0x0002000001877983 */ /* 0x000ee20000100800 */
[----:B------:R-:W-:-:S03]  /*a790*/  ISETP.GE.AND P1, PT, R127, R2, PT ;  /* 0x000000027f00720c */ /* 0x000fc60003f26270 */
[----:B------:R-:W3:Y:S01]  /*a7a0*/  LDL R127, [R1+0x5fc] ;  /* 0x0005fc00017f7983 */ /* 0x000ee20000100800 */
[----:B------:R-:W-:Y:S02]  /*a7b0*/  LOP3.LUT R2, R10, 0xffff, RZ, 0xc0, !PT ;  /* 0x0000ffff0a027812 */ /* 0x000fe400078ec0ff */
[----:B------:R-:W-:Y:S01]  /*a7c0*/  PRMT R14, RZ, 0x7610, R14 ;  /* 0x00007610ff0e7816 */ /* 0x000fe2000000000e */
[----:B------:R-:W3:Y:S01]  /*a7d0*/  LDL R8, [R1+0x1e0] ;  /* 0x0001e00001087983 */ /* 0x000ee20000100800 */
[----:B------:R-:W-:Y:S02]  /*a7e0*/  PRMT R10, R3, 0x3340, R2 ;  /* 0x00003340030a7816 */ /* 0x000fe40000000002 */
[----:B------:R-:W-:Y:S02]  /*a7f0*/  LOP3.LUT R3, R7, 0xffff, RZ, 0xc0, !PT ;  /* 0x0000ffff07037812 */ /* 0x000fe400078ec0ff */
[----:B------:R-:W-:Y:S02]  /*a800*/  PRMT R7, R5, 0x3340, R4 ;  /* 0x0000334005077816 */ /* 0x000fe40000000004 */
[----:B------:R-:W-:-:S02]  /*a810*/  PRMT R5, R23, 0x5410, R18 ;  /* 0x0000541017057816 */ /* 0x000fc40000000012 */
[----:B------:R-:W3:Y:S01]  /*a820*/  LDL R23, [R1+0x1fc] ;  /* 0x0001fc0001177983 */ /* 0x000ee20000100800 */
[----:B------:R-:W-:-:S03]  /*a830*/  LOP3.LUT R2, R6, 0xffff, RZ, 0xc0, !PT ;  /* 0x0000ffff06027812 */ /* 0x000fc600078ec0ff */
[----:B------:R-:W3:Y:S01]  /*a840*/  LDL R18, [R1+0x1ec] ;  /* 0x0001ec0001127983 */ /* 0x000ee20000100800 */
[----:B------:R-:W-:-:S04]  /*a850*/  PRMT R2, R3, 0x3340, R2 ;  /* 0x0000334003027816 */ /* 0x000fc80000000002 */
[----:B------:R-:W-:Y:S02]  /*a860*/  PRMT R7, R7, 0x5410, R2 ;  /* 0x0000541007077816 */ /* 0x000fe40000000002 */
[----:B------:R-:W-:Y:S02]  /*a870*/  PRMT R6, R11, 0x5410, R10 ;  /* 0x000054100b067816 */ /* 0x000fe4000000000a */
[----:B------:R-:W3:Y:S01]  /*a880*/  LDL R11, [R1+0x1e4] ;  /* 0x0001e400010b7983 */ /* 0x000ee20000100800 */
[----:B------:R-:W-:-:S03]  /*a890*/  PRMT R4, R243, 0x5410, R223 ;  /* 0x00005410f3047816 */ /* 0x000fc600000000df */
[----:B------:R-:W3:Y:S01]  /*a8a0*/  LDL R10, [R1+0x1dc] ;  /* 0x0001dc00010a7983 */ /* 0x000ee20000100800 */
[----:B----4-:R-:W-:-:S03]  /*a8b0*/  @P0 IMAD.MOV.U32 R2, RZ, RZ, R12 ;  /* 0x000000ffff020224 */ /* 0x010fc600078e000c */
[----:B------:R-:W4:Y:S01]  /*a8c0*/  LDL R12, [R1+0x1f0] ;  /* 0x0001f000010c7983 */ /* 0x000f220000100800 */
[----:B--2---:R-:W-:-:S03]  /*a8d0*/  @P0 IMAD.MOV.U32 R3, RZ, RZ, R9 ;  /* 0x000000ffff030224 */ /* 0x004fc600078e0009 */
[----:B------:R-:W2:Y:S04]  /*a8e0*/  LDL R9, [R1+0x1e8] ;  /* 0x0001e80001097983 */ /* 0x000ea80000100800 */
[----:B------:R0:W2:Y:S01]  /*a8f0*/  @P0 LDG.E.U8 R14, desc[UR32][R2.64] ;  /* 0x00000020020e0981 */ /* 0x0000a2000c1e1100 */
[----:B------:R-:W-:Y:S06]  /*a900*/  BAR.SYNC.DEFER_BLOCKING 0x0 ;  /* 0x0000000000007b1d */ /* 0x000fec0000010000 */
[----:B---3--:R1:W-:Y:S04]  /*a910*/  STS.128 [R127+UR7], R4 ;  /* 0x000000047f007988 */ /* 0x0083e80008000c07 */
[----:B-1----:R-:W3:Y:S04]  /*a920*/  LDL R7, [R1+0x1d4] ;  /* 0x0001d40001077983 */ /* 0x002ee80000100800 */
[----:B------:R-:W3:Y:S01]  /*a930*/  LDL R4, [R1+0x1d8] ;  /* 0x0001d80001047983 */ /* 0x000ee20000100800 */
[----:B------:R-:W-:Y:S01]  /*a940*/  PRMT R88, RZ, 0x7610, R88 ;  /* 0x00007610ff587816 */ /* 0x000fe20000000058 */
[----:B0-----:R-:W-:-:S02]  /*a950*/  @!P1 IMAD.MOV.U32 R2, RZ, RZ, R135 ;  /* 0x000000ffff029224 */ /* 0x001fc400078e0087 */
[----:B------:R-:W-:Y:S01]  /*a960*/  @!P1 IMAD.MOV.U32 R3, RZ, RZ, R23 ;  /* 0x000000ffff039224 */ /* 0x000fe200078e0017 */
[----:B------:R-:W-:Y:S01]  /*a970*/  PRMT R215, RZ, 0x7610, R215 ;  /* 0x00007610ffd77816 */ /* 0x000fe200000000d7 */
[----:B------:R-:W3:Y:S04]  /*a980*/  LDL R6, [R1+0x1d0] ;  /* 0x0001d00001067983 */ /* 0x000ee80000100800 */
[----:B------:R0:W3:Y:S01]  /*a990*/  @!P1 LDG.E.U8 R88, desc[UR32][R2.64] ;  /* 0x0000002002589981 */ /* 0x0000e2000c1e1100 */
[----:B------:R-:W-:Y:S02]  /*a9a0*/  PRMT R252, RZ, 0x7610, R252 ;  /* 0x00007610fffc7816 */ /* 0x000fe400000000fc */
[----:B------:R-:W-:Y:S01]  /*a9b0*/  PRMT R251, RZ, 0x7610, R251 ;  /* 0x00007610fffb7816 */ /* 0x000fe200000000fb */
[----:B------:R-:W3:Y:S01]  /*a9c0*/  LDL R5, [R1+0x1c0] ;  /* 0x0001c00001057983 */ /* 0x000ee20000100800 */
[----:B0-----:R-:W-:-:S02]  /*a9d0*/  @!P1 IMAD.MOV.U32 R2, RZ, RZ, R133 ;  /* 0x000000ffff029224 */ /* 0x001fc400078e0085 */
[----:B------:R-:W-:-:S05]  /*a9e0*/  @!P1 IMAD.MOV.U32 R3, RZ, RZ, R134 ;  /* 0x000000ffff039224 */ /* 0x000fca00078e0086 */
[----:B------:R0:W3:Y:S02]  /*a9f0*/  @!P1 LDG.E.U8 R215, desc[UR32][R2.64] ;  /* 0x0000002002d79981 */ /* 0x0000e4000c1e1100 */
[----:B0-----:R-:W-:Y:S02]  /*aa00*/  @!P1 IMAD.MOV.U32 R3, RZ, RZ, R18 ;  /* 0x000000ffff039224 */ /* 0x001fe400078e0012 */
[----:B------:R-:W3:Y:S01]  /*aa10*/  LDL R18, [R1+0x1c4] ;  /* 0x0001c40001127983 */ /* 0x000ee20000100800 */
[----:B------:R-:W-:Y:S01]  /*aa20*/  PRMT R250, RZ, 0x7610, R250 ;  /* 0x00007610fffa7816 */ /* 0x000fe200000000fa */
[----:B----4-:R-:W-:Y:S02]  /*aa30*/  @!P1 IMAD.MOV.U32 R2, RZ, RZ, R12 ;  /* 0x000000ffff029224 */ /* 0x010fe400078e000c */
[----:B------:R-:W4:Y:S04]  /*aa40*/  LDL R12, [R1+0x1c8] ;  /* 0x0001c800010c7983 */ /* 0x000f280000100800 */
[----:B------:R2:W4:Y:S02]  /*aa50*/  @!P1 LDG.E.U8 R252, desc[UR32][R2.64] ;  /* 0x0000002002fc9981 */ /* 0x000524000c1e1100 */
[----:B--2---:R-:W-:-:S02]  /*aa60*/  @!P1 IMAD.MOV.U32 R2, RZ, RZ, R9 ;  /* 0x000000ffff029224 */ /* 0x004fc400078e0009 */
[----:B------:R-:W2:Y:S01]  /*aa70*/  LDL R9, [R1+0x1cc] ;  /* 0x0001cc0001097983 */ /* 0x000ea20000100800 */
[----:B------:R-:W-:-:S03]  /*aa80*/  @!P1 IMAD.MOV.U32 R3, RZ, RZ, R11 ;  /* 0x000000ffff039224 */ /* 0x000fc600078e000b */
[----:B------:R-:W4:Y:S04]  /*aa90*/  LDL R11, [R1+0x1b4] ;  /* 0x0001b400010b7983 */ /* 0x000f280000100800 */
[----:B------:R0:W4:Y:S02]  /*aaa0*/  @!P1 LDG.E.U8 R251, desc[UR32][R2.64] ;  /* 0x0000002002fb9981 */ /* 0x000124000c1e1100 */
[----:B0-----:R-:W-:Y:S02]  /*aab0*/  @!P1 IMAD.MOV.U32 R2, RZ, RZ, R8 ;  /* 0x000000ffff029224 */ /* 0x001fe400078e0008 */
[----:B------:R-:W4:Y:S01]  /*aac0*/  LDL R8, [R1+0x1bc] ;  /* 0x0001bc0001087983 */ /* 0x000f220000100800 */
[----:B------:R-:W-:-:S03]  /*aad0*/  @!P1 IMAD.MOV.U32 R3, RZ, RZ, R10 ;  /* 0x000000ffff039224 */ /* 0x000fc600078e000a */
[----:B------:R-:W4:Y:S04]  /*aae0*/  LDL R10, [R1+0x1b8] ;  /* 0x0001b800010a7983 */ /* 0x000f280000100800 */
[----:B------:R3:W4:Y:S02]  /*aaf0*/  @!P1 LDG.E.U8 R250, desc[UR32][R2.64] ;  /* 0x0000002002fa9981 */ /* 0x000724000c1e1100 */
[----:B---3--:R-:W-:Y:S02]  /*ab00*/  @!P1 IMAD.MOV.U32 R3, RZ, RZ, R7 ;  /* 0x000000ffff039224 */ /* 0x008fe400078e0007 */
[----:B------:R-:W-:Y:S01]  /*ab10*/  @!P1 IMAD.MOV.U32 R2, RZ, RZ, R4 ;  /* 0x000000ffff029224 */ /* 0x000fe200078e0004 */
[----:B------:R-:W3:Y:S04]  /*ab20*/  LDL R7, [R1+0x1ac] ;  /* 0x0001ac0001077983 */ /* 0x000ee80000100800 */
[----:B------:R-:W3:Y:S01]  /*ab30*/  LDL R4, [R1+0x1b0] ;  /* 0x0001b00001047983 */ /* 0x000ee20000100800 */
[----:B------:R-:W-:-:S02]  /*ab40*/  PRMT R249, RZ, 0x7610, R249 ;  /* 0x00007610fff97816 */ /* 0x000fc400000000f9 */
[----:B------:R-:W-:-:S04]  /*ab50*/  PRMT R248, RZ, 0x7610, R248 ;  /* 0x00007610fff87816 */ /* 0x000fc800000000f8 */
[----:B------:R0:W3:Y:S01]  /*ab60*/  @!P1 LDG.E.U8 R249, desc[UR32][R2.64] ;  /* 0x0000002002f99981 */ /* 0x0000e2000c1e1100 */
[----:B------:R-:W-:Y:S01]  /*ab70*/  PRMT R247, RZ, 0x7610, R247 ;  /* 0x00007610fff77816 */ /* 0x000fe200000000f7 */
[----:B0-----:R-:W-:Y:S02]  /*ab80*/  @!P1 IMAD.MOV.U32 R2, RZ, RZ, R6 ;  /* 0x000000ffff029224 */ /* 0x001fe400078e0006 */
[----:B------:R-:W3:Y:S01]  /*ab90*/  LDL R6, [R1+0x1a8] ;  /* 0x0001a80001067983 */ /* 0x000ee20000100800 */
[----:B------:R-:W-:Y:S02]  /*aba0*/  PRMT R246, RZ, 0x7610, R246 ;  /* 0x00007610fff67816 */ /* 0x000fe400000000f6 */
[----:B------:R-:W-:Y:S01]  /*abb0*/  PRMT R245, RZ, 0x7610, R245 ;  /* 0x00007610fff57816 */ /* 0x000fe200000000f5 */
[----:B--2---:R-:W-:Y:S02]  /*abc0*/  @!P1 IMAD.MOV.U32 R3, RZ, RZ, R9 ;  /* 0x000000ffff039224 */ /* 0x004fe400078e0009 */
[----:B------:R-:W2:Y:S04]  /*abd0*/  LDL R9, [R1+0x1a4] ;  /* 0x0001a40001097983 */ /* 0x000ea80000100800 */
[----:B------:R4:W2:Y:S02]  /*abe0*/  @!P1 LDG.E.U8 R248, desc[UR32][R2.64] ;  /* 0x0000002002f89981 */ /* 0x0008a4000c1e1100 */
[----:B----4-:R-:W-:-:S02]  /*abf0*/  @!P1 IMAD.MOV.U32 R2, RZ, RZ, R12 ;  /* 0x000000ffff029224 */ /* 0x010fc400078e000c */
[----:B------:R-:W-:Y:S01]  /*ac00*/  @!P1 IMAD.MOV.U32 R3, RZ, RZ, R18 ;  /* 0x000000ffff039224 */ /* 0x000fe200078e0012 */
[----:B------:R-:W-:Y:S01]  /*ac10*/  PRMT R244, RZ, 0x7610, R244 ;  /* 0x00007610fff47816 */ /* 0x000fe200000000f4 */
[----:B------:R-:W4:Y:S04]  /*ac20*/  LDL R12, [R1+0x174] ;  /* 0x00017400010c7983 */ /* 0x000f280000100800 */
[----:B------:R0:W4:Y:S01]  /*ac30*/  @!P1 LDG.E.U8 R247, desc[UR32][R2.64] ;  /* 0x0000002002f79981 */ /* 0x000122000c1e1100 */
[----:B------:R-:W-:-:S03]  /*ac40*/  PRMT R243, RZ, 0x7610, R243 ;  /* 0x00007610fff37816 */ /* 0x000fc600000000f3 */
[----:B------:R-:W4:Y:S01]  /*ac50*/  LDL R18, [R1+0x15c] ;  /* 0x00015c0001127983 */ /* 0x000f220000100800 */
[----:B0-----:R-:W-:Y:S02]  /*ac60*/  @!P1 IMAD.MOV.U32 R2, RZ, RZ, R5 ;  /* 0x000000ffff029224 */ /* 0x001fe400078e0005 */
[----:B------:R-:W-:Y:S01]  /*ac70*/  @!P1 IMAD.MOV.U32 R3, RZ, RZ, R8 ;  /* 0x000000ffff039224 */ /* 0x000fe200078e0008 */
[----:B------:R-:W4:Y:S04]  /*ac80*/  LDL R5, [R1+0x1a0] ;  /* 0x0001a00001057983 */ /* 0x000f280000100800 */
[----:B------:R-:W4:Y:S04]  /*ac90*/  LDL R8, [R1+0x19c] ;  /* 0x00019c0001087983 */ /* 0x000f280000100800 */
[----:B------:R0:W4:Y:S02]  /*aca0*/  @!P1 LDG.E.U8 R246, desc[UR32][R2.64] ;  /* 0x0000002002f69981 */ /* 0x000124000c1e1100 */
[----:B0-----:R-:W-:-:S02]  /*acb0*/  @!P1 IMAD.MOV.U32 R2, RZ, RZ, R10 ;  /* 0x000000ffff029224 */ /* 0x001fc400078e000a */
[----:B------:R-:W-:Y:S01]  /*acc0*/  @!P1 IMAD.MOV.U32 R3, RZ, RZ, R11 ;  /* 0x000000ffff039224 */ /* 0x000fe200078e000b */
[----:B------:R-:W4:Y:S04]  /*acd0*/  LDL R10, [R1+0x184] ;  /* 0x00018400010a7983 */ /* 0x000f280000100800 */
[----:B------:R3:W4:Y:S04]  /*ace0*/  @!P1 LDG.E.U8 R245, desc[UR32][R2.64] ;  /* 0x0000002002f59981 */ /* 0x000728000c1e1100 */
[----:B------:R-:W4:Y:S01]  /*acf0*/  LDL R11, [R1+0x16c] ;  /* 0x00016c00010b7983 */ /* 0x000f220000100800 */
[----:B---3--:R-:W-:-:S02]  /*ad00*/  @!P1 IMAD.MOV.U32 R2, RZ, RZ, R4 ;  /* 0x000000ffff029224 */ /* 0x008fc400078e0004 */
[----:B------:R-:W-:Y:S01]  /*ad10*/  @!P1 IMAD.MOV.U32 R3, RZ, RZ, R7 ;  /* 0x000000ffff039224 */ /* 0x000fe200078e0007 */
[----:B------:R-:W3:Y:S04]  /*ad20*/  LDL R4, [R1+0x198] ;  /* 0x0001980001047983 */ /* 0x000ee80000100800 */
[----:B------:R-:W3:Y:S04]  /*ad30*/  LDL R7, [R1+0x194] ;  /* 0x0001940001077983 */ /* 0x000ee80000100800 */
[----:B------:R0:W3:Y:S02]  /*ad40*/  @!P1 LDG.E.U8 R244, desc[UR32][R2.64] ;  /* 0x0000002002f49981 */ /* 0x0000e4000c1e1100 */
[----:B0-----:R-:W-:-:S02]  /*ad50*/  @!P1 IMAD.MOV.U32 R2, RZ, RZ, R6 ;  /* 0x000000ffff029224 */ /* 0x001fc400078e0006 */
[----:B------:R-:W3:Y:S01]  /*ad60*/  LDL R6, [R1+0x190] ;  /* 0x0001900001067983 */ /* 0x000ee20000100800 */
[----:B--2---:R-:W-:-:S03]  /*ad70*/  @!P1 IMAD.MOV.U32 R3, RZ, RZ, R9 ;  /* 0x000000ffff039224 */ /* 0x004fc600078e0009 */
[----:B------:R-:W2:Y:S04]  /*ad80*/  LDL R9, [R1+0x18c] ;  /* 0x00018c0001097983 */ /* 0x000ea80000100800 */
[----:B------:R0:W2:Y:S02]  /*ad90*/  @!P1 LDG.E.U8 R243, desc[UR32][R2.64] ;  /* 0x0000002002f39981 */ /* 0x0000a4000c1e1100 */
[----:B0-----:R-:W-:Y:S02]  /*ada0*/  LOP3.LUT R3, R132, 0xffff, RZ, 0xc0, !PT ;  /* 0x0000ffff84037812 */ /* 0x001fe400078ec0ff */
[----:B------:R-:W-:Y:S02]  /*adb0*/  LOP3.LUT R2, R242, 0xffff, RZ, 0xc0, !PT ;  /* 0x0000fffff2027812 */ /* 0x000fe400078ec0ff */
[----:B------:R-:W-:-:S02]  /*adc0*/  PRMT R242, RZ, 0x7610, R242 ;  /* 0x00007610fff27816 */ /* 0x000fc400000000f2 */
[----:B------:R-:W-:Y:S01]  /*add0*/  PRMT R135, R3, 0x3340, R2 ;  /* 0x0000334003877816 */ /* 0x000fe20000000002 */
[----:B----4-:R-:W-:Y:S02]  /*ade0*/  @!P1 IMAD.MOV.U32 R2, RZ, RZ, R5 ;  /* 0x000000ffff029224 */ /* 0x010fe400078e0005 */
[----:B------:R-:W4:Y:S01]  /*adf0*/  LDL R5, [R1+0x188] ;  /* 0x0001880001057983 */ /* 0x000f220000100800 */
[----:B------:R-:W-:-:S05]  /*ae00*/  @!P1 IMAD.MOV.U32 R3, RZ, RZ, R8 ;  /* 0x000000ffff039224 */ /* 0x000fca00078e0008 */
[----:B------:R0:W4:Y:S02]  /*ae10*/  @!P1 LDG.E.U8 R242, desc[UR32][R2.64] ;  /* 0x0000002002f29981 */ /* 0x000124000c1e1100 */
[----:B0-----:R-:W-:Y:S02]  /*ae20*/  LOP3.LUT R3, R131, 0xffff, RZ, 0xc0, !PT ;  /* 0x0000ffff83037812 */ /* 0x001fe400078ec0ff */
[----:B------:R-:W-:-:S04]  /*ae30*/  LOP3.LUT R2, R241, 0xffff, RZ, 0xc0, !PT ;  /* 0x0000fffff1027812 */ /* 0x000fc800078ec0ff */
[----:B------:R-:W-:Y:S01]  /*ae40*/  PRMT R8, R3, 0x3340, R2 ;  /* 0x0000334003087816 */ /* 0x000fe20000000002 */
[----:B---3--:R-:W-:Y:S02]  /*ae50*/  @!P1 IMAD.MOV.U32 R2, RZ, RZ, R4 ;  /* 0x000000ffff029224 */ /* 0x008fe400078e0004 */
[----:B------:R-:W3:Y:S01]  /*ae60*/  LDL R4, [R1+0x180] ;  /* 0x0001800001047983 */ /* 0x000ee20000100800 */
[----:B------:R-:W-:-:S03]  /*ae70*/  @!P1 IMAD.MOV.U32 R3, RZ, RZ, R7 ;  /* 0x000000ffff039224 */ /* 0x000fc600078e0007 */
[----:B------:R-:W3:Y:S01]  /*ae80*/  LDL R7, [R1+0x17c] ;  /* 0x00017c0001077983 */ /* 0x000ee20000100800 */
[----:B------:R-:W-:-:S06]  /*ae90*/  PRMT R241, RZ, 0x7610, R241 ;  /* 0x00007610fff17816 */ /* 0x000fcc00000000f1 */
[----:B------:R0:W3:Y:S02]  /*aea0*/  @!P1 LDG.E.U8 R241, desc[UR32][R2.64] ;  /* 0x0000002002f19981 */ /* 0x0000e4000c1e1100 */
[----:B0-----:R-:W-:Y:S02]  /*aeb0*/  LOP3.LUT R3, R130, 0xffff, RZ, 0xc0, !PT ;  /* 0x0000ffff82037812 */ /* 0x001fe400078ec0ff */
[----:B------:R-:W-:Y:S02]  /*aec0*/  LOP3.LUT R2, R240, 0xffff, RZ, 0xc0, !PT ;  /* 0x0000fffff0027812 */ /* 0x000fe400078ec0ff */
[----:B------:R-:W-:Y:S02]  /*aed0*/  PRMT R240, RZ, 0x7610, R240 ;  /* 0x00007610fff07816 */ /* 0x000fe400000000f0 */
[----:B------:R-:W-:Y:S01]  /*aee0*/  PRMT R134, R3, 0x3340, R2 ;  /* 0x0000334003867816 */ /* 0x000fe20000000002 */
[----:B------:R-:W-:Y:S02]  /*aef0*/  @!P1 IMAD.MOV.U32 R2, RZ, RZ, R6 ;  /* 0x000000ffff029224 */ /* 0x000fe400078e0006 */
[----:B------:R-:W3:Y:S01]  /*af00*/  LDL R6, [R1+0x178] ;  /* 0x0001780001067983 */ /* 0x000ee20000100800 */
[----:B--2---:R-:W-:-:S05]  /*af10*/  @!P1 IMAD.MOV.U32 R3, RZ, RZ, R9 ;  /* 0x000000ffff039224 */ /* 0x004fca00078e0009 */
[----:B------:R0:W2:Y:S02]  /*af20*/  @!P1 LDG.E.U8 R240, desc[UR32][R2.64] ;  /* 0x0000002002f09981 */ /* 0x0000a4000c1e1100 */
[----:B0-----:R-:W-:Y:S02]  /*af30*/  LOP3.LUT R3, R125, 0xffff, RZ, 0xc0, !PT ;  /* 0x0000ffff7d037812 */ /* 0x001fe400078ec0ff */
[----:B------:R-:W-:Y:S02]  /*af40*/  LOP3.LUT R2, R239, 0xffff, RZ, 0xc0, !PT ;  /* 0x0000ffffef027812 */ /* 0x000fe400078ec0ff */
[----:B------:R-:W-:Y:S02]  /*af50*/  PRMT R239, RZ, 0x7610, R239 ;  /* 0x00007610ffef7816 */ /* 0x000fe400000000ef */
[----:B------:R-:W-:Y:S01]  /*af60*/  PRMT R9, R3, 0x3340, R2 ;  /* 0x0000334003097816 */ /* 0x000fe20000000002 */
[----:B------:R-:W-:Y:S02]  /*af70*/  @!P1 IMAD.MOV.U32 R3, RZ, RZ, R10 ;  /* 0x000000ffff039224 */ /* 0x000fe400078e000a */
[----:B----4-:R-:W-:-:S02]  /*af80*/  @!P1 IMAD.MOV.U32 R2, RZ, RZ, R5 ;  /* 0x000000ffff029224 */ /* 0x010fc400078e0005 */
[----:B------:R-:W4:Y:S04]  /*af90*/  LDL R5, [R1+0x170] ;  /* 0x0001700001057983 */ /* 0x000f280000100800 */
[----:B------:R0:W2:Y:S02]  /*afa0*/  @!P1 LDG.E.U8 R239, desc[UR32][R2.64] ;  /* 0x0000002002ef9981 */ /* 0x0000a4000c1e1100 */
[----:B0-----:R-:W-:Y:S02]  /*afb0*/  LOP3.LUT R3, R238, 0xffff, RZ, 0xc0, !PT ;  /* 0x0000ffffee037812 */ /* 0x001fe400078ec0ff */
[----:B------:R-:W-:-:S04]  /*afc0*/  LOP3.LUT R2, R237, 0xffff, RZ, 0xc0, !PT ;  /* 0x0000ffffed027812 */ /* 0x000fc800078ec0ff */
[----:B------:R-:W-:Y:S01]  /*afd0*/  PRMT R133, R3, 0x3340, R2 ;  /* 0x0000334003857816 */ /* 0x000fe20000000002 */
[----:B---3--:R-:W-:Y:S02]  /*afe0*/  @!P1 IMAD.MOV.U32 R2, RZ, RZ, R4 ;  /* 0x000000ffff029224 */ /* 0x008fe400078e0004 */
[----:B------:R-:W3:Y:S01]  /*aff0*/  LDL R4, [R1+0x168] ;  /* 0x0001680001047983 */ /* 0x000ee20000100800 */
[----:B------:R-:W-:-:S03]  /*b000*/  @!P1 IMAD.MOV.U32 R3, RZ, RZ, R7 ;  /* 0x000000ffff039224 */ /* 0x000fc600078e0007 */
[----:B------:R-:W2:Y:S01]  /*b010*/  LDL R7, [R1+0x164] ;  /* 0x0001640001077983 */ /* 0x000ea20000100800 */
[----:B------:R-:W-:-:S06]  /*b020*/  PRMT R238, RZ, 0x7610, R238 ;  /* 0x00007610ffee7816 */ /* 0x000fcc00000000ee */
[----:B------:R0:W2:Y:S01]  /*b030*/  @!P1 LDG.E.U8 R238, desc[UR32][R2.64] ;  /* 0x0000002002ee9981 */ /* 0x0000a2000c1e1100 */
[----:B------:R-:W-:Y:S02]  /*b040*/  PRMT R237, RZ, 0x7610, R237 ;  /* 0x00007610ffed7816 */ /* 0x000fe400000000ed */
[----:B0-----:R-:W-:Y:S02]  /*b050*/  LOP3.LUT R3, R236, 0xffff, RZ, 0xc0, !PT ;  /* 0x0000ffffec037812 */ /* 0x001fe400078ec0ff */
[----:B------:R-:W-:-:S04]  /*b060*/  LOP3.LUT R2, R235, 0xffff, RZ, 0xc0, !PT ;  /* 0x0000ffffeb027812 */ /* 0x000fc800078ec0ff */
[----:B------:R-:W-:Y:S01]  /*b070*/  PRMT R10, R3, 0x3340, R2 ;  /* 0x00003340030a7816 */ /* 0x000fe20000000002 */
[----:B------:R-:W-:Y:S02]  /*b080*/  @!P1 IMAD.MOV.U32 R2, RZ, RZ, R6 ;  /* 0x000000ffff029224 */ /* 0x000fe400078e0006 */
[----:B------:R-:W-:Y:S01]  /*b090*/  @!P1 IMAD.MOV.U32 R3, RZ, RZ, R12 ;  /* 0x000000ffff039224 */ /* 0x000fe200078e000c */
[----:B------:R-:W2:Y:S04]  /*b0a0*/  LDL R6, [R1+0x160] ;  /* 0x0001600001067983 */ /* 0x000ea80000100800 */
[----:B------:R0:W2:Y:S01]  /*b0b0*/  @!P1 LDG.E.U8 R237, desc[UR32][R2.64] ;  /* 0x0000002002ed9981 */ /* 0x0000a2000c1e1100 */
[----:B------:R-:W-:-:S03]  /*b0c0*/  PRMT R236, RZ, 0x7610, R236 ;  /* 0x00007610ffec7816 */ /* 0x000fc600000000ec */
[----:B------:R-:W2:Y:S01]  /*b0d0*/  LDL R12, [R1+0x154] ;  /* 0x00015400010c7983 */ /* 0x000ea20000100800 */
[----:B0-----:R-:W-:Y:S02]  /*b0e0*/  LOP3.LUT R3, R234, 0xffff, RZ, 0xc0, !PT ;  /* 0x0000ffffea037812 */ /* 0x001fe400078ec0ff */
[----:B------:R-:W-:-:S04]  /*b0f0*/  LOP3.LUT R2, R231, 0xffff, RZ, 0xc0, !PT ;  /* 0x0000ffffe7027812 */ /* 0x000fc800078ec0ff */
[----:B------:R-:W-:Y:S01]  /*b100*/  PRMT R132, R3, 0x3340, R2 ;  /* 0x0000334003847816 */ /* 0x000fe20000000002 */
[----:B------:R-:W-:Y:S02]  /*b110*/  @!P1 IMAD.MOV.U32 R3, RZ, RZ, R11 ;  /* 0x000000ffff039224 */ /* 0x000fe400078e000b */
[----:B----4-:R-:W-:Y:S02]  /*b120*/  @!P1 IMAD.MOV.U32 R2, RZ, RZ, R5 ;  /* 0x000000ffff029224 */ /* 0x010fe400078e0005 */
[----:B------:R-:W4:Y:S04]  /*b130*/  LDL R5, [R1+0x158] ;  /* 0x0001580001057983 */ /* 0x000f280000100800 */
[----:B------:R0:W4:Y:S02]  /*b140*/  @!P1 LDG.E.U8 R236, desc[UR32][R2.64] ;  /* 0x0000002002ec9981 */ /* 0x000124000c1e1100 */
[----:B0-----:R-:W-:-:S02]  /*b150*/  LOP3.LUT R3, R230, 0xffff, RZ, 0xc0, !PT ;  /* 0x0000ffffe6037812 */ /* 0x001fc400078ec0ff */
[----:B------:R-:W-:-:S04]  /*b160*/  LOP3.LUT R2, R225, 0xffff, RZ, 0xc0, !PT ;  /* 0x0000ffffe1027812 */ /* 0x000fc800078ec0ff */
[----:B------:R-:W-:Y:S01]  /*b170*/  PRMT R11, R3, 0x3340, R2 ;  /* 0x00003340030b7816 */ /* 0x000fe20000000002 */
[----:B---3--:R-:W-:Y:S02]  /*b180*/  @!P1 IMAD.MOV.U32 R2, RZ, RZ, R4 ;  /* 0x000000ffff029224 */ /* 0x008fe400078e0004 */
[----:B------:R-:W3:Y:S01]  /*b190*/  LDL R4, [R1+0x150] ;  /* 0x0001500001047983 */ /* 0x000ee20000100800 */
[----:B--2---:R-:W-:-:S03]  /*b1a0*/  @!P1 IMAD.MOV.U32 R3, RZ, RZ, R7 ;  /* 0x000000ffff039224 */ /* 0x004fc600078e0007 */
        /* <DEDUP_REMOVED lines=10> */
[----:B------:R0:W2:Y:S04]  /*b250*/  @!P1 LDG.E.U8 R234, desc[UR32][R2.64] ;  /* 0x0000002002ea9981 */ /* 0x0000a8000c1e1100 */
[----:B------:R-:W2:Y:S01]  /*b260*/  LDL R6, [R1+0x148] ;  /* 0x0001480001067983 */ /* 0x000ea20000100800 */
[----:B0-----:R-:W-:-:S02]  /*b270*/  LOP3.LUT R3, R233, 0xffff, RZ, 0xc0, !PT ;  /* 0x0000ffffe9037812 */ /* 0x001fc400078ec0ff */
[----:B------:R-:W-:Y:S02]  /*b280*/  LOP3.LUT R2, R227, 0xffff, RZ, 0xc0, !PT ;  /* 0x0000ffffe3027812 */ /* 0x000fe400078ec0ff */
[----:B------:R-:W-:Y:S02]  /*b290*/  PRMT R233, RZ, 0x7610, R233 ;  /* 0x00007610ffe97816 */ /* 0x000fe400000000e9 */
[----:B------:R-:W-:Y:S01]  /*b2a0*/  PRMT R125, R3, 0x3340, R2 ;  /* 0x00003340037d7816 */ /* 0x000fe20000000002 */
[----:B------:R-:W-:Y:S02]  /*b2b0*/  @!P1 IMAD.MOV.U32 R3, RZ, RZ, R12 ;  /* 0x000000ffff039224 */ /* 0x000fe400078e000c */
[----:B------:R-:W2:Y:S01]  /*b2c0*/  LDL R12, [R1+0x13c] ;  /* 0x00013c00010c7983 */ /* 0x000ea20000100800 */
[----:B----4-:R-:W-:-:S03]  /*b2d0*/  @!P1 IMAD.MOV.U32 R2, RZ, RZ, R5 ;  /* 0x000000ffff029224 */ /* 0x010fc600078e0005 */
[----:B------:R-:W4:Y:S04]  /*b2e0*/  LDL R5, [R1+0x140] ;  /* 0x0001400001057983 */ /* 0x000f280000100800 */
[----:B------:R0:W4:Y:S02]  /*b2f0*/  @!P1 LDG.E.U8 R233, desc[UR32][R2.64] ;  /* 0x0000002002e99981 */ /* 0x000124000c1e1100 */
[----:B0-----:R-:W-:Y:S02]  /*b300*/  LOP3.LUT R3, R232, 0xffff, RZ, 0xc0, !PT ;  /* 0x0000ffffe8037812 */ /* 0x001fe400078ec0ff */
[----:B------:R-:W-:Y:S02]  /*b310*/  LOP3.LUT R2, R226, 0xffff, RZ, 0xc0, !PT ;  /* 0x0000ffffe2027812 */ /* 0x000fe400078ec0ff */
[----:B------:R-:W-:-:S02]  /*b320*/  PRMT R232, RZ, 0x7610, R232 ;  /* 0x00007610ffe87816 */ /* 0x000fc400000000e8 */
[----:B------:R-:W-:Y:S01]  /*b330*/  PRMT R131, R3, 0x3340, R2 ;  /* 0x0000334003837816 */ /* 0x000fe20000000002 */
[----:B---3--:R-:W-:Y:S02]  /*b340*/  @!P1 IMAD.MOV.U32 R2, RZ, RZ, R4 ;  /* 0x000000ffff029224 */ /* 0x008fe400078e0004 */
[----:B--2---:R-:W-:-:S05]  /*b350*/  @!P1 IMAD.MOV.U32 R3, RZ, RZ, R7 ;  /* 0x000000ffff039224 */ /* 0x004fca00078e0007 */
[----:B------:R0:W2:Y:S02]  /*b360*/  @!P1 LDG.E.U8 R232, desc[UR32][R2.64] ;  /* 0x0000002002e89981 */ /* 0x0000a4000c1e1100 */
[----:B0-----:R-:W-:Y:S02]  /*b370*/  LOP3.LUT R3, R193, 0xffff, RZ, 0xc0, !PT ;  /* 0x0000ffffc1037812 */ /* 0x001fe400078ec0ff */
[----:B------:R-:W3:Y:S04]  /*b380*/  LDL.LU R193, [R1+0x8a0] ;  /* 0x0008a00001c17983 */ /* 0x000ee80000300800 */
[----:B------:R-:W2:Y:S04]  /*b390*/  LDL R7, [R1+0x134] ;  /* 0x0001340001077983 */ /* 0x000ea80000100800 */
[----:B------:R-:W3:Y:S01]  /*b3a0*/  LDL R4, [R1+0x138] ;  /* 0x0001380001047983 */ /* 0x000ee20000100800 */
[----:B------:R-:W-:-:S02]  /*b3b0*/  LOP3.LUT R2, R126, 0xffff, RZ, 0xc0, !PT ;  /* 0x0000ffff7e027812 */ /* 0x000fc400078ec0ff */
[----:B------:R-:W-:Y:S02]  /*b3c0*/  PRMT R231, RZ, 0x7610, R231 ;  /* 0x00007610ffe77816 */ /* 0x000fe400000000e7 */
[----:B------:R-:W-:Y:S01]  /*b3d0*/  PRMT R126, R3, 0x3340, R2 ;  /* 0x00003340037e7816 */ /* 0x000fe20000000002 */
[----:B------:R-:W-:Y:S02]  /*b3e0*/  @!P1 IMAD.MOV.U32 R3, RZ, RZ, R18 ;  /* 0x000000ffff039224 */ /* 0x000fe400078e0012 */
[----:B------:R-:W3:Y:S01]  /*b3f0*/  LDL R18, [R1+0x12c] ;  /* 0x00012c0001127983 */ /* 0x000ee20000100800 */
[----:B------:R-:W-:-:S03]  /*b400*/  @!P1 IMAD.MOV.U32 R2, RZ, RZ, R6 ;  /* 0x000000ffff029224 */ /* 0x000fc600078e0006 */
[----:B------:R-:W3:Y:S04]  /*b410*/  LDL R6, [R1+0x130] ;  /* 0x0001300001067983 */ /* 0x000ee80000100800 */
[----:B------:R0:W3:Y:S01]  /*b420*/  @!P1 LDG.E.U8 R231, desc[UR32][R2.64] ;  /* 0x0000002002e79981 */ /* 0x0000e2000c1e1100 */
[----:B------:R-:W-:Y:S02]  /*b430*/  PRMT R230, RZ, 0x7610, R230 ;  /* 0x00007610ffe67816 */ /* 0x000fe400000000e6 */
[----:B0-----:R-:W-:Y:S02]  /*b440*/  LOP3.LUT R3, R128, 0xffff, RZ, 0xc0, !PT ;  /* 0x0000ffff80037812 */ /* 0x001fe400078ec0ff */
[----:B------:R-:W-:-:S04]  /*b450*/  LOP3.LUT R2, R229, 0xffff, RZ, 0xc0, !PT ;  /* 0x0000ffffe5027812 */ /* 0x000fc800078ec0ff */
[----:B------:R-:W-:Y:S01]  /*b460*/  PRMT R128, R3, 0x3340, R2 ;  /* 0x0000334003807816 */ /* 0x000fe20000000002 */
[----:B------:R-:W-:Y:S01]  /*b470*/  @!P1 IMAD.MOV.U32 R3, RZ, RZ, R12 ;  /* 0x000000ffff039224 */ /* 0x000fe200078e000c */
[----:B------:R-:W-:Y:S01]  /*b480*/  PRMT R229, RZ, 0x7610, R229 ;  /* 0x00007610ffe57816 */ /* 0x000fe200000000e5 */
[----:B----4-:R-:W-:-:S05]  /*b490*/  @!P1 IMAD.MOV.U32 R2, RZ, RZ, R5 ;  /* 0x000000ffff029224 */ /* 0x010fca00078e0005 */
[----:B------:R0:W4:Y:S02]  /*b4a0*/  @!P1 LDG.E.U8 R230, desc[UR32][R2.64] ;  /* 0x0000002002e69981 */ /* 0x000124000c1e1100 */
[----:B0-----:R-:W-:Y:S02]  /*b4b0*/  LOP3.LUT R3, R194, 0xffff, RZ, 0xc0, !PT ;  /* 0x0000ffffc2037812 */ /* 0x001fe400078ec0ff */
[----:B------:R-:W-:Y:S01]  /*b4c0*/  LOP3.LUT R2, R123, 0xffff, RZ, 0xc0, !PT ;  /* 0x0000ffff7b027812 */ /* 0x000fe200078ec0ff */
[----:B------:R-:W4:Y:S04]  /*b4d0*/  LDL.LU R194, [R1+0x89c] ;  /* 0x00089c0001c27983 */ /* 0x000f280000300800 */
[----:B------:R-:W4:Y:S01]  /*b4e0*/  LDL R12, [R1+0x124] ;  /* 0x00012400010c7983 */ /* 0x000f220000100800 */
[----:B------:R-:W-:-:S03]  /*b4f0*/  PRMT R123, R3, 0x3340, R2 ;  /* 0x00003340037b7816 */ /* 0x000fc60000000002 */
[----:B------:R-:W4:Y:S01]  /*b500*/  LDL R5, [R1+0x128] ;  /* 0x0001280001057983 */ /* 0x000f220000100800 */
[----:B--2---:R-:W-:Y:S02]  /*b510*/  @!P1 IMAD.MOV.U32 R3, RZ, RZ, R7 ;  /* 0x000000ffff039224 */ /* 0x004fe400078e0007 */
[----:B---3--:R-:W-:-:S05]  /*b520*/  @!P1 IMAD.MOV.U32 R2, RZ, RZ, R4 ;  /* 0x000000ffff029224 */ /* 0x008fca00078e0004 */
        /* <DEDUP_REMOVED lines=9> */
[----:B------:R-:W-:Y:S01]  /*b5c0*/  @!P1 IMAD.MOV.U32 R3, RZ, RZ, R18 ;  /* 0x000000ffff039224 */ /* 0x000fe200078e0012 */
[----:B------:R-:W3:Y:S04]  /*b5d0*/  LDL R6, [R1+0x118] ;  /* 0x0001180001067983 */ /* 0x000ee80000100800 */
[----:B------:R0:W3:Y:S01]  /*b5e0*/  @!P1 LDG.E.U8 R228, desc[UR32][R2.64] ;  /* 0x0000002002e49981 */ /* 0x0000e2000c1e1100 */
[----:B------:R-:W-:-:S02]  /*b5f0*/  PRMT R227, RZ, 0x7610, R227 ;  /* 0x00007610ffe37816 */ /* 0x000fc400000000e3 */
[----:B0-----:R-:W-:Y:S02]  /*b600*/  LOP3.LUT R3, R218, 0xffff, RZ, 0xc0, !PT ;  /* 0x0000ffffda037812 */ /* 0x001fe400078ec0ff */
[----:B------:R-:W-:Y:S01]  /*b610*/  LOP3.LUT R2, R124, 0xffff, RZ, 0xc0, !PT ;  /* 0x0000ffff7c027812 */ /* 0x000fe200078ec0ff */
[----:B------:R-:W3:Y:S03]  /*b620*/  LDL.LU R218, [R1+0x114] ;  /* 0x0001140001da7983 */ /* 0x000ee60000300800 */
[----:B------:R-:W-:Y:S02]  /*b630*/  PRMT R124, R3, 0x3340, R2 ;  /* 0x00003340037c7816 */ /* 0x000fe40000000002 */
[----:B------:R-:W-:Y:S01]  /*b640*/  PRMT R226, RZ, 0x7610, R226 ;  /* 0x00007610ffe27816 */ /* 0x000fe200000000e2 */
[----:B----4-:R-:W-:Y:S02]  /*b650*/  @!P1 IMAD.MOV.U32 R3, RZ, RZ, R12 ;  /* 0x000000ffff039224 */ /* 0x010fe400078e000c */
[----:B------:R-:W-:-:S02]  /*b660*/  @!P1 IMAD.MOV.U32 R2, RZ, RZ, R5 ;  /* 0x000000ffff029224 */ /* 0x000fc400078e0005 */
[----:B------:R-:W4:Y:S04]  /*b670*/  LDL R5, [R1+0x110] ;  /* 0x0001100001057983 */ /* 0x000f280000100800 */
[----:B------:R0:W4:Y:S02]  /*b680*/  @!P1 LDG.E.U8 R227, desc[UR32][R2.64] ;  /* 0x0000002002e39981 */ /* 0x000124000c1e1100 */
[----:B0-----:R-:W-:Y:S02]  /*b690*/  LOP3.LUT R3, R217, 0xffff, RZ, 0xc0, !PT ;  /* 0x0000ffffd9037812 */ /* 0x001fe400078ec0ff */
[----:B------:R-:W-:Y:S01]  /*b6a0*/  LOP3.LUT R2, R93, 0xffff, RZ, 0xc0, !PT ;  /* 0x0000ffff5d027812 */ /* 0x000fe200078ec0ff */
[----:B------:R-:W4:Y:S03]  /*b6b0*/  LDL.LU R217, [R1+0x10c] ;  /* 0x00010c0001d97983 */ /* 0x000f260000300800 */
[----:B------:R-:W-:Y:S01]  /*b6c0*/  PRMT R93, R3, 0x3340, R2 ;  /* 0x00003340035d7816 */ /* 0x000fe20000000002 */
[----:B--2---:R-:W-:-:S02]  /*b6d0*/  @!P1 IMAD.MOV.U32 R3, RZ, RZ, R7 ;  /* 0x000000ffff039224 */ /* 0x004fc400078e0007 */
[----:B---3--:R-:W-:Y:S02]  /*b6e0*/  @!P1 IMAD.MOV.U32 R2, RZ, RZ, R4 ;  /* 0x000000ffff029224 */ /* 0x008fe400078e0004 */
[----:B------:R-:W2:Y:S04]  /*b6f0*/  LDL R4, [R1+0x108] ;  /* 0x0001080001047983 */ /* 0x000ea80000100800 */
[----:B------:R0:W3:Y:S02]  /*b700*/  @!P1 LDG.E.U8 R226, desc[UR32][R2.64] ;  /* 0x0000002002e29981 */ /* 0x0000e4000c1e1100 */
[----:B0-----:R-:W-:Y:S02]  /*b710*/  LOP3.LUT R3, R216, 0xffff, RZ, 0xc0, !PT ;  /* 0x0000ffffd8037812 */ /* 0x001fe400078ec0ff */
[----:B------:R-:W3:Y:S01]  /*b720*/  LDL.LU R216, [R1+0x104] ;  /* 0x0001040001d87983 */ /* 0x000ee20000300800 */
[----:B------:R-:W-:-:S02]  /*b730*/  LOP3.LUT R2, R89, 0xffff, RZ, 0xc0, !PT ;  /* 0x0000ffff59027812 */ /* 0x000fc400078ec0ff */
[----:B------:R-:W-:Y:S02]  /*b740*/  PRMT R225, RZ, 0x7610, R225 ;  /* 0x00007610ffe17816 */ /* 0x000fe400000000e1 */
[----:B------:R-:W-:Y:S01]  /*b750*/  PRMT R89, R3, 0x3340, R2 ;  /* 0x0000334003597816 */ /* 0x000fe20000000002 */
[----:B------:R-:W-:Y:S02]  /*b760*/  @!P1 IMAD.MOV.U32 R2, RZ, RZ, R6 ;  /* 0x000000ffff029224 */ /* 0x000fe400078e0006 */
[----:B------:R-:W-:-:S05]  /*b770*/  @!P1 IMAD.MOV.U32 R3, RZ, RZ, R218 ;  /* 0x000000ffff039224 */ /* 0x000fca00078e00da */
[----:B------:R0:W3:Y:S01]  /*b780*/  @!P1 LDG.E.U8 R225, desc[UR32][R2.64] ;  /* 0x0000002002e19981 */ /* 0x0000e2000c1e1100 */
[----:B------:R-:W-:Y:S02]  /*b790*/  PRMT R224, RZ, 0x7610, R224 ;  /* 0x00007610ffe07816 */ /* 0x000fe400000000e0 */
[----:B0-----:R-:W-:Y:S02]  /*b7a0*/  LOP3.LUT R3, R196, 0xffff, RZ, 0xc0, !PT ;  /* 0x0000ffffc4037812 */ /* 0x001fe400078ec0ff */
[----:B------:R-:W-:Y:S01]  /*b7b0*/  LOP3.LUT R2, R197, 0xffff, RZ, 0xc0, !PT ;  /* 0x0000ffffc5027812 */ /* 0x000fe200078ec0ff */
[----:B------:R-:W3:Y:S03]  /*b7c0*/  LDL.LU R196, [R1+0x894] ;  /* 0x0008940001c47983 */ /* 0x000ee60000300800 */
[----:B------:R-:W-:Y:S01]  /*b7d0*/  PRMT R6, R3, 0x3340, R2 ;  /* 0x0000334003067816 */ /* 0x000fe20000000002 */
[----:B------:R-:W3:Y:S01]  /*b7e0*/  LDL.LU R197, [R1+0x890] ;  /* 0x0008900001c57983 */ /* 0x000ee20000300800 */
[----:B------:R-:W-:Y:S01]  /*b7f0*/  PRMT R223, RZ, 0x7610, R223 ;  /* 0x00007610ffdf7816 */ /* 0x000fe200000000df */
[----:B----4-:R-:W-:-:S02]  /*b800*/  @!P1 IMAD.MOV.U32 R2, RZ, RZ, R5 ;  /* 0x000000ffff029224 */ /* 0x010fc400078e0005 */
[----:B------:R-:W-:-:S05]  /*b810*/  @!P1 IMAD.MOV.U32 R3, RZ, RZ, R217 ;  /* 0x000000ffff039224 */ /* 0x000fca00078e00d9 */
[----:B------:R0:W4:Y:S02]  /*b820*/  @!P1 LDG.E.U8 R224, desc[UR32][R2.64] ;  /* 0x0000002002e09981 */ /* 0x000124000c1e1100 */
[----:B0-----:R-:W-:Y:S02]  /*b830*/  LOP3.LUT R3, R198, 0xffff, RZ, 0xc0, !PT ;  /* 0x0000ffffc6037812 */ /* 0x001fe400078ec0ff */
[----:B------:R-:W-:Y:S01]  /*b840*/  LOP3.LUT R2, R122, 0xffff, RZ, 0xc0, !PT ;  /* 0x0000ffff7a027812 */ /* 0x000fe200078ec0ff */
[----:B------:R-:W4:Y:S03]  /*b850*/  LDL.LU R198, [R1+0x88c] ;  /* 0x00088c0001c67983 */ /* 0x000f260000300800 */
[----:B------:R-:W-:Y:S02]  /*b860*/  PRMT R122, R3, 0x3340, R2 ;  /* 0x00003340037a7816 */ /* 0x000fe40000000002 */
[----:B------:R-:W-:-:S02]  /*b870*/  LOP3.LUT R5, R199, 0xffff, RZ, 0xc0, !PT ;  /* 0x0000ffffc7057812 */ /* 0x000fc400078ec0ff */
[----:B------:R-:W4:Y:S01]  /*b880*/  LDL.LU R199, [R1+0x888] ;  /* 0x0008880001c77983 */ /* 0x000f220000300800 */
[----:B--2---:R-:W-:Y:S01]  /*b890*/  @!P1 IMAD.MOV.U32 R2, RZ, RZ, R4 ;  /* 0x000000ffff029224 */ /* 0x004fe200078e0004 */
[----:B------:R-:W-:Y:S01]  /*b8a0*/  LOP3.LUT R4, R201, 0xffff, RZ, 0xc0, !PT ;  /* 0x0000ffffc9047812 */ /* 0x000fe200078ec0ff */
[----:B---3--:R-:W-:-:S05]  /*b8b0*/  @!P1 IMAD.MOV.U32 R3, RZ, RZ, R216 ;  /* 0x000000ffff039224 */ /* 0x008fca00078e00d8 */
[----:B------:R0:W2:Y:S01]  /*b8c0*/  @!P1 LDG.E.U8 R223, desc[UR32][R2.64] ;  /* 0x0000002002df9981 */ /* 0x0000a2000c1e1100 */
[----:B------:R-:W-:Y:S02]  /*b8d0*/  PRMT R12, R5, 0x3340, R4 ;  /* 0x00003340050c7816 */ /* 0x000fe40000000004 */
[----:B0-----:R-:W-:Y:S02]  /*b8e0*/  LOP3.LUT R3, R200, 0xffff, RZ, 0xc0, !PT ;  /* 0x0000ffffc8037812 */ /* 0x001fe400078ec0ff */
[----:B------:R-:W-:Y:S01]  /*b8f0*/  LOP3.LUT R2, R121, 0xffff, RZ, 0xc0, !PT ;  /* 0x0000ffff79027812 */ /* 0x000fe200078ec0ff */
[----:B------:R-:W3:Y:S03]  /*b900*/  LDL.LU R200, [R1+0x884] ;  /* 0x0008840001c87983 */ /* 0x000ee60000300800 */
[----:B------:R-:W-:Y:S01]  /*b910*/  PRMT R121, R3, 0x3340, R2 ;  /* 0x0000334003797816 */ /* 0x000fe20000000002 */
[----:B------:R-:W3:Y:S01]  /*b920*/  LDL.LU R201, [R1+0x880] ;  /* 0x0008800001c97983 */ /* 0x000ee20000300800 */
[----:B------:R-:W-:-:S02]  /*b930*/  LOP3.LUT R3, R203, 0xffff, RZ, 0xc0, !PT ;  /* 0x0000ffffcb037812 */ /* 0x000fc400078ec0ff */
[----:B------:R-:W-:Y:S02]  /*b940*/  LOP3.LUT R2, R205, 0xffff, RZ, 0xc0, !PT ;  /* 0x0000ffffcd027812 */ /* 0x000fe400078ec0ff */
[----:B------:R-:W-:Y:S02]  /*b950*/  LOP3.LUT R5, R202, 0xffff, RZ, 0xc0, !PT ;  /* 0x0000ffffca057812 */ /* 0x000fe400078ec0ff */
[----:B------:R-:W-:Y:S01]  /*b960*/  LOP3.LUT R4, R204, 0xffff, RZ, 0xc0, !PT ;  /* 0x0000ffffcc047812 */ /* 0x000fe200078ec0ff */
[----:B------:R-:W3:Y:S01]  /*b970*/  LDL.LU R202, [R1+0x87c] ;  /* 0x00087c0001ca7983 */ /* 0x000ee20000300800 */
[----:B------:R-:W-:Y:S02]  /*b980*/  PRMT R23, R3, 0x3340, R2 ;  /* 0x0000334003177816 */ /* 0x000fe40000000002 */
[----:B------:R-:W-:Y:S01]  /*b990*/  LOP3.LUT R3, R207, 0xffff, RZ, 0xc0, !PT ;  /* 0x0000ffffcf037812 */ /* 0x000fe200078ec0ff */
[----:B------:R-:W3:Y:S01]  /*b9a0*/  LDL.LU R203, [R1+0x878] ;  /* 0x0008780001cb7983 */ /* 0x000ee20000300800 */
[----:B------:R-:W-:-:S02]  /*b9b0*/  LOP3.LUT R2, R117, 0xffff, RZ, 0xc0, !PT ;  /* 0x0000ffff75027812 */ /* 0x000fc400078ec0ff */
[----:B------:R-:W-:Y:S01]  /*b9c0*/  PRMT R7, R5, 0x3340, R4 ;  /* 0x0000334005077816 */ /* 0x000fe20000000004 */
[----:B------:R-:W3:Y:S01]  /*b9d0*/  LDL.LU R204, [R1+0x874] ;  /* 0x0008740001cc7983 */ /* 0x000ee20000300800 */
        /* <DEDUP_REMOVED lines=16> */
[----:B------:R-:W-:Y:S02]  /*bae0*/  PRMT R120, R5, 0x3340, R4 ;  /* 0x0000334005787816 */ /* 0x000fe40000000004 */
        /* <DEDUP_REMOVED lines=20> */
[----:B------:R-:W-:Y:S02]  /*bc30*/  LOP3.LUT R3, R149, 0xffff, RZ, 0xc0, !PT ;  /* 0x0000ffff95037812 */ /* 0x000fe400078ec0ff */
[----:B------:R-:W-:-:S02]  /*bc40*/  LOP3.LUT R2, R111, 0xffff, RZ, 0xc0, !PT ;  /* 0x0000ffff6f027812 */ /* 0x000fc400078ec0ff */
[----:B------:R-:W-:Y:S02]  /*bc50*/  PRMT R112, R5, 0x3340, R4 ;  /* 0x0000334005707816 */ /* 0x000fe40000000004 */
[----:B------:R-:W-:Y:S02]  /*bc60*/  LOP3.LUT R5, R150, 0xffff, RZ, 0xc0, !PT ;  /* 0x0000ffff96057812 */ /* 0x000fe400078ec0ff */
[----:B------:R-:W-:Y:S02]  /*bc70*/  LOP3.LUT R4, R148, 0xffff, RZ, 0xc0, !PT ;  /* 0x0000ffff94047812 */ /* 0x000fe400078ec0ff */
        /* <DEDUP_REMOVED lines=39> */
[----:B------:R-:W-:Y:S01]  /*bef0*/  PRMT R101, R5, 0x3340, R4 ;  /* 0x0000334005657816 */ /* 0x000fe20000000004 */
[----:B------:R-:W4:Y:S01]  /*bf00*/  LDL R90, [R1+0x608] ;  /* 0x00060800015a7983 */ /* 0x000f220000100800 */
[----:B------:R-:W-:Y:S02]  /*bf10*/  LOP3.LUT R5, R97, 0xffff, RZ, 0xc0, !PT ;  /* 0x0000ffff61057812 */ /* 0x000fe400078ec0ff */
[----:B------:R-:W-:Y:S02]  /*bf20*/  LOP3.LUT R4, R94, 0xffff, RZ, 0xc0, !PT ;  /* 0x0000ffff5e047812 */ /* 0x000fe400078ec0ff */
[----:B------:R-:W-:Y:S02]  /*bf30*/  PRMT R94, R3, 0x3340, R2 ;  /* 0x00003340035e7816 */ /* 0x000fe40000000002 */
[----:B------:R-:W-:Y:S02]  /*bf40*/  LOP3.LUT R3, R92, 0xffff, RZ, 0xc0, !PT ;  /* 0x0000ffff5c037812 */ /* 0x000fe400078ec0ff */
[----:B------:R-:W-:-:S02]  /*bf50*/  LOP3.LUT R2, R22, 0xffff, RZ, 0xc0, !PT ;  /* 0x0000ffff16027812 */ /* 0x000fc400078ec0ff */
[----:B------:R-:W-:Y:S02]  /*bf60*/  PRMT R96, R5, 0x3340, R4 ;  /* 0x0000334005607816 */ /* 0x000fe40000000004 */
[----:B------:R-:W-:Y:S02]  /*bf70*/  LOP3.LUT R5, R95, 0xffff, RZ, 0xc0, !PT ;  /* 0x0000ffff5f057812 */ /* 0x000fe400078ec0ff */
[----:B------:R-:W-:Y:S02]  /*bf80*/  PRMT R95, R3, 0x3340, R2 ;  /* 0x00003340035f7816 */ /* 0x000fe40000000002 */
[----:B------:R-:W-:Y:S02]  /*bf90*/  LOP3.LUT R3, R19, 0xffff, RZ, 0xc0, !PT ;  /* 0x0000ffff13037812 */ /* 0x000fe400078ec0ff */
[----:B------:R-:W-:Y:S02]  /*bfa0*/  LOP3.LUT R2, R13, 0xffff, RZ, 0xc0, !PT ;  /* 0x0000ffff0d027812 */ /* 0x000fe400078ec0ff */
[----:B------:R-:W-:-:S02]  /*bfb0*/  LOP3.LUT R4, R91, 0xffff, RZ, 0xc0, !PT ;  /* 0x0000ffff5b047812 */ /* 0x000fc400078ec0ff */
[----:B------:R-:W-:Y:S02]  /*bfc0*/  PRMT R91, R3, 0x3340, R2 ;  /* 0x00003340035b7816 */ /* 0x000fe40000000002 */
[----:B------:R-:W-:Y:S02]  /*bfd0*/  LOP3.LUT R3, R16, 0xffff, RZ, 0xc0, !PT ;  /* 0x0000ffff10037812 */ /* 0x000fe400078ec0ff */
[----:B------:R-:W-:Y:S02]  /*bfe0*/  LOP3.LUT R2, R14, 0xffff, RZ, 0xc0, !PT ;  /* 0x0000ffff0e027812 */ /* 0x000fe400078ec0ff */
[----:B------:R-:W-:Y:S02]  /*bff0*/  PRMT R22, R89, 0x5410, R122 ;  /* 0x0000541059167816 */ /* 0x000fe4000000007a */
[----:B------:R-:W2:Y:S01]  /*c000*/  LDL R89, [R1+0x604] ;  /* 0x0006040001597983 */ /* 0x000ea20000100800 */
[----:B------:R-:W-:-:S03]  /*c010*/  PRMT R2, R3, 0x3340, R2 ;  /* 0x0000334003027816 */ /* 0x000fc60000000002 */
[----:B------:R-:W3:Y:S01]  /*c020*/  LDL R3, [R1+0x600] ;  /* 0x0006000001037983 */ /* 0x000ee20000100800 */
[----:B------:R-:W-:Y:S02]  /*c030*/  PRMT R97, R5, 0x3340, R4 ;  /* 0x0000334005617816 */ /* 0x000fe40000000004 */
[----:B------:R-:W-:Y:S02]  /*c040*/  LOP3.LUT R5, R21, 0xffff, RZ, 0xc0, !PT ;  /* 0x0000ffff15057812 */ /* 0x000fe400078ec0ff */
[----:B------:R-:W-:Y:S02]  /*c050*/  LOP3.LUT R4, R17, 0xffff, RZ, 0xc0, !PT ;  /* 0x0000ffff11047812 */ /* 0x000fe400078ec0ff */
[----:B------:R-:W-:Y:S02]  /*c060*/  PRMT R7, R12, 0x5410, R7 ;  /* 0x000054100c077816 */ /* 0x000fe40000000007 */
[----:B------:R-:W-:Y:S02]  /*c070*/  LOP3.LUT R13, R20, 0xffff, RZ, 0xc0, !PT ;  /* 0x0000ffff140d7812 */ /* 0x000fe400078ec0ff */
[----:B------:R-:W-:-:S02]  /*c080*/  LOP3.LUT R12, R15, 0xffff, RZ, 0xc0, !PT ;  /* 0x0000ffff0f0c7812 */ /* 0x000fc400078ec0ff */
[----:B------:R-:W-:Y:S02]  /*c090*/  PRMT R92, R5, 0x3340, R4 ;  /* 0x00003340055c7816 */ /* 0x000fe40000000004 */
[----:B------:R-:W-:Y:S02]  /*c0a0*/  PRMT R8, R135, 0x5410, R8 ;  /* 0x0000541087087816 */ /* 0x000fe40000000008 */
[----:B------:R-:W-:Y:S02]  /*c0b0*/  PRMT R9, R134, 0x5410, R9 ;  /* 0x0000541086097816 */ /* 0x000fe40000000009 */
[----:B------:R-:W-:Y:S02]  /*c0c0*/  PRMT R10, R133, 0x5410, R10 ;  /* 0x00005410850a7816 */ /* 0x000fe4000000000a */
[----:B------:R-:W-:Y:S02]  /*c0d0*/  PRMT R11, R132, 0x5410, R11 ;  /* 0x00005410840b7816 */ /* 0x000fe4000000000b */
[----:B------:R-:W-:-:S02]  /*c0e0*/  PRMT R4, R130, 0x5410, R131 ;  /* 0x0000541082047816 */ /* 0x000fc40000000083 */
[----:B------:R-:W-:Y:S02]  /*c0f0*/  PRMT R5, R128, 0x5410, R129 ;  /* 0x0000541080057816 */ /* 0x000fe40000000081 */
[----:B------:R-:W-:Y:S02]  /*c100*/  PRMT R6, R93, 0x5410, R6 ;  /* 0x000054105d067816 */ /* 0x000fe40000000006 */
[----:B------:R-:W-:Y:S02]  /*c110*/  PRMT R93, R13, 0x3340, R12 ;  /* 0x000033400d5d7816 */ /* 0x000fe4000000000c */
[----:B------:R-:W-:Y:S02]  /*c120*/  PRMT R20, R125, 0x5410, R126 ;  /* 0x000054107d147816 */ /* 0x000fe4000000007e */
[----:B------:R-:W-:Y:S02]  /*c130*/  PRMT R21, R123, 0x5410, R124 ;  /* 0x000054107b157816 */ /* 0x000fe4000000007c */
[----:B------:R-:W-:Y:S01]  /*c140*/  PRMT R23, R121, 0x5410, R23 ;  /* 0x0000541079177816 */ /* 0x000fe20000000017 */
[----:B------:R0:W-:Y:S01]  /*c150*/  STS.128 [R127+UR7+0x4000], R8 ;  /* 0x004000087f007988 */ /* 0x0001e20008000c07 */
[----:B------:R-:W-:-:S02]  /*c160*/  PRMT R16, R119, 0x5410, R120 ;  /* 0x0000541077107816 */ /* 0x000fc40000000078 */
[----:B------:R-:W-:Y:S02]  /*c170*/  PRMT R17, R115, 0x5410, R116 ;  /* 0x0000541073117816 */ /* 0x000fe40000000074 */
[----:B------:R-:W-:Y:S02]  /*c180*/  PRMT R18, R112, 0x5410, R18 ;  /* 0x0000541070127816 */ /* 0x000fe40000000012 */
[----:B------:R-:W-:Y:S02]  /*c190*/  PRMT R19, R108, 0x5410, R109 ;  /* 0x000054106c137816 */ /* 0x000fe4000000006d */
[----:B------:R-:W-:Y:S02]  /*c1a0*/  PRMT R12, R117, 0x5410, R118 ;  /* 0x00005410750c7816 */ /* 0x000fe40000000076 */
[----:B------:R-:W-:Y:S02]  /*c1b0*/  PRMT R13, R113, 0x5410, R114 ;  /* 0x00005410710d7816 */ /* 0x000fe40000000072 */
[----:B------:R-:W-:-:S02]  /*c1c0*/  PRMT R14, R110, 0x5410, R111 ;  /* 0x000054106e0e7816 */ /* 0x000fc4000000006f */
[----:B------:R-:W-:Y:S02]  /*c1d0*/  PRMT R15, R106, 0x5410, R107 ;  /* 0x000054106a0f7816 */ /* 0x000fe4000000006b */
[----:B0-----:R-:W-:Y:S02]  /*c1e0*/  PRMT R8, R104, 0x5410, R105 ;  /* 0x0000541068087816 */ /* 0x001fe40000000069 */
[----:B------:R-:W-:Y:S02]  /*c1f0*/  PRMT R9, R100, 0x5410, R101 ;  /* 0x0000541064097816 */ /* 0x000fe40000000065 */
[----:B------:R-:W-:Y:S02]  /*c200*/  PRMT R10, R96, 0x5410, R97 ;  /* 0x00005410600a7816 */ /* 0x000fe40000000061 */
[----:B------:R-:W-:Y:S01]  /*c210*/  PRMT R11, R92, 0x5410, R93 ;  /* 0x000054105c0b7816 */ /* 0x000fe2000000005d */
[----:B----4-:R0:W-:Y:S04]  /*c220*/  STS.128 [R90+UR7], R4 ;  /* 0x000000045a007988 */ /* 0x0101e80008000c07 */
[----:B------:R-:W-:Y:S01]  /*c230*/  STS.128 [R90+UR7+0x4000], R20 ;  /* 0x004000145a007988 */ /* 0x000fe20008000c07 */
[----:B0-----:R-:W-:-:S02]  /*c240*/  PRMT R4, R102, 0x5410, R103 ;  /* 0x0000541066047816 */ /* 0x001fc40000000067 */
[----:B------:R-:W-:Y:S02]  /*c250*/  PRMT R5, R98, 0x5410, R99 ;  /* 0x0000541062057816 */ /* 0x000fe40000000063 */
[----:B------:R-:W-:Y:S02]  /*c260*/  PRMT R6, R94, 0x5410, R95 ;  /* 0x000054105e067816 */ /* 0x000fe4000000005f */
[----:B------:R-:W-:Y:S01]  /*c270*/  PRMT R7, R91, 0x5410, R2 ;  /* 0x000054105b077816 */ /* 0x000fe20000000002 */
[----:B--2---:R-:W-:Y:S04]  /*c280*/  STS.128 [R89+UR7], R16 ;  /* 0x0000001059007988 */ /* 0x004fe80008000c07 */
[----:B------:R-:W-:Y:S04]  /*c290*/  STS.128 [R89+UR7+0x4000], R12 ;  /* 0x0040000c59007988 */ /* 0x000fe80008000c07 */
[----:B---3--:R-:W-:Y:S04]  /*c2a0*/  STS.128 [R3+UR7], R8 ;  /* 0x0000000803007988 */ /* 0x008fe80008000c07 */
[----:B------:R-:W-:Y:S04]  /*c2b0*/  STS.128 [R3+UR7+0x4000], R4 ;  /* 0x0040000403007988 */ /* 0x000fe80008000c07 */
[----:B------:R0:W-:Y:S04]  /*c2c0*/  STS.U8 [R0+UR7+0x8000], R88 ;  /* 0x0080005800007988 */ /* 0x0001e80008000007 */
[----:B0-----:R-:W2:Y:S04]  /*c2d0*/  LDL.LU.64 R88, [R1] ;  /* 0x0000000001587983 */ /* 0x001ea80000300a00 */
[----:B------:R-:W2:Y:S04]  /*c2e0*/  LDL.LU.64 R90, [R1+0x8] ;  /* 0x00000800015a7983 */ /* 0x000ea80000300a00 */
        /* <DEDUP_REMOVED lines=29> */
[----:B------:R-:W2:Y:S01]  /*c4c0*/  LDL.LU.64 R150, [R1+0xf8] ;  /* 0x0000f80001967983 */ /* 0x000ea20000300a00 */
[----:B------:R-:W-:-:S03]  /*c4d0*/  LOP3.LUT R4, R0, 0x20, RZ, 0x3c, !PT ;  /* 0x0000002000047812 */ /* 0x000fc600078e3cff */
[----:B------:R-:W-:Y:S04]  /*c4e0*/  STS.U8 [R0+UR7+0x8200], R252 ;  /* 0x008200fc00007988 */ /* 0x000fe80008000007 */
        /* <DEDUP_REMOVED lines=14> */
[----:B------:R0:W-:Y:S04]  /*c5d0*/  STS.U8 [R4+UR7+0x8100], R215 ;  /* 0x008100d704007988 */ /* 0x0001e80008000007 */
        /* <DEDUP_REMOVED lines=14> */
[----:B------:R1:W-:Y:S01]  /*c6c0*/  STS.U8 [R4+UR7+0x9f00], R223 ;  /* 0x009f00df04007988 */ /* 0x0003e20008000007 */
[----:B------:R3:W-:Y:S06]  /*c6d0*/  MEMBAR.ALL.CTA ;  /* 0x0000000000007992 */ /* 0x0007ec0000008000 */
[----:B---3--:R-:W3:Y:S01]  /*c6e0*/  FENCE.VIEW.ASYNC.S ;  /* 0x00000000000073c6 */ /* 0x008ee20000000000 */
[----:B------:R-:W-:-:S03]  /*c6f0*/  USHF.L.U32 UR4, UR8, 0x6, URZ ;  /* 0x0000000608047899 */ /* 0x000fc6000800063f */
[----:B0-----:R-:W4:Y:S01]  /*c700*/  LDL.LU R215, [R1+0x848] ;  /* 0x0008480001d77983 */ /* 0x001f220000300800 */
[----:B------:R-:W-:-:S03]  /*c710*/  ULOP3.LUT UR4, UR4, 0x100, URZ, 0xc0, !UPT ;  /* 0x0000010004047892 */ /* 0x000fc6000f8ec03f */
[----:B------:R-:W4:Y:S04]  /*c720*/  LDL.LU R21, [R1+0x100] ;  /* 0x0001000001157983 */ /* 0x000f280000300800 */
[----:B------:R-:W4:Y:S04]  /*c730*/  LDL.LU R22, [R1+0x5f8] ;  /* 0x0005f80001167983 */ /* 0x000f280000300800 */
[----:B------:R-:W4:Y:S04]  /*c740*/  LDL.LU R23, [R1+0x5f0] ;  /* 0x0005f00001177983 */ /* 0x000f280000300800 */
[----:B------:R-:W4:Y:S01]  /*c750*/  LDL.LU R2, [R1+0x5e8] ;  /* 0x0005e80001027983 */ /* 0x000f220000300800 */
[----:B---3--:R-:W-:Y:S01]  /*c760*/  BAR.SYNC.DEFER_BLOCKING 0x0 ;  /* 0x0000000000007b1d */ /* 0x008fe20000010000 */
[----:B------:R-:W-:-:S05]  /*c770*/  ULEA.HI UR4, UR7, UR4, URZ, 0x1c ;  /* 0x0000000407047291 */ /* 0x000fca000f8fe03f */
[----:B------:R-:W3:Y:S01]  /*c780*/  LDL.LU R3, [R1+0x5e0] ;  /* 0x0005e00001037983 */ /* 0x000ee20000300800 */
[----:B------:R-:W-:Y:S01]  /*c790*/  ULOP3.LUT UR12, UR4, 0x3fff, URZ, 0xc0, !UPT ;  /* 0x00003fff040c7892 */ /* 0x000fe2000f8ec03f */
[----:B------:R-:W-:Y:S02]  /*c7a0*/  UMOV UR13, 0x80000020 ;  /* 0x80000020000d7882 */ /* 0x000fe40000000000 */
[----:B-1----:R-:W3:Y:S01]  /*c7b0*/  LDL R4, [R1+0x620] ;  /* 0x0006200001047983 */ /* 0x002ee20000100800 */
[----:B------:R-:W-:Y:S01]  /*c7c0*/  UIADD3 UR16, UP0, UR12, 0x2, URZ ;  /* 0x000000020c107890 */ /* 0x000fe2000ff1e03f */
[----:B------:R-:W-:-:S03]  /*c7d0*/  UMOV UR4, URZ ;  /* 0x0000003f00047c82 */ /* 0x000fc60008000000 */
[----:B------:R-:W-:Y:S01]  /*c7e0*/  UIADD3.X UR17, UR4, -0x7fffffe0, URZ, UP0, !UPT ;  /* 0x8000002004117890 */ /* 0x000fe200087fe43f */
[----:B--2---:R-:W-:-:S06]  /*c7f0*/  WARPGROUP.ARRIVE ;  /* 0x00000000000079c5 */ /* 0x004fcc0000000000 */
[----:B------:R-:W-:Y:S03]  /*c800*/  QGMMA.64x128x32.F32.E4M3.E4M3 R88, gdesc[UR12], R88, gsb0 ;  /* 0x01e000000c5879f3 */ /* 0x000fe60008000858 */
[----:B------:R-:W-:Y:S02]  /*c810*/  WARPGROUP.DEPBAR.LE gsb0, 0x0 ;  /* 0x00008000000079c5 */ /* 0x000fe40000010000 */
[----:B------:R-:W-:-:S07]  /*c820*/  WARPGROUP.ARRIVE ;  /* 0x00000000000079c5 */ /* 0x000fce0000000000 */
[----:B------:R-:W-:Y:S01]  /*c830*/  QGMMA.64x128x32.F32.E4M3.E4M3 R88, gdesc[UR16], R88, gsb0 ;  /* 0x01e00000105879f3 */ /* 0x000fe20008000858 */
[----:B----4-:R-:W-:Y:S01]  /*c840*/  VIADD R21, R21, 0x1 ;  /* 0x0000000115157836 */ /* 0x010fe20000000000 */
[----:B------:R-:W-:Y:S02]  /*c850*/  IADD3 R220, P2, R220, UR10, RZ ;  /* 0x0000000adcdc7c10 */ /* 0x000fe4000ff5e0ff */
[----:B------:R-:W-:Y:S02]  /*c860*/  IADD3 R22, P4, R22, UR10, RZ ;  /* 0x0000000a16167c10 */ /* 0x000fe4000ff9e0ff */
[----:B------:R-:W-:Y:S02]  /*c870*/  IADD3 R23, P5, R23, UR10, RZ ;  /* 0x0000000a17177c10 */ /* 0x000fe4000ffbe0ff */
[----:B------:R-:W-:Y:S02]  /*c880*/  IADD3 R2, P6, R2, UR10, RZ ;  /* 0x0000000a02027c10 */ /* 0x000fe4000ffde0ff */
[----:B---3--:R-:W-:-:S02]  /*c890*/  IADD3 R3, P1, R3, UR10, RZ ;  /* 0x0000000a03037c10 */ /* 0x008fc4000ff3e0ff */
[----:B------:R-:W-:Y:S02]  /*c8a0*/  IADD3.X R219, R219, UR6, RZ, P2, !PT ;  /* 0x00000006dbdb7c10 */ /* 0x000fe400097fe4ff */
[----:B------:R-:W-:Y:S01]  /*c8b0*/  IADD3 R221, P2, R221, UR10, RZ ;  /* 0x0000000adddd7c10 */ /* 0x000fe2000ff5e0ff */
[----:B------:R-:W-:Y:S02]  /*c8c0*/  WARPGROUP.DEPBAR.LE gsb0, 0x0 ;  /* 0x00008000000079c5 */ /* 0x000fe40000010000 */
[----:B------:R-:W-:Y:S04]  /*c8d0*/  STL.64 [R1], R88 ;  /* 0x0000005801007387 */ /* 0x000fe80000100a00 */
        /* <DEDUP_REMOVED lines=30> */
[----:B------:R0:W-:Y:S04]  /*cac0*/  STL.64 [R1+0xf8], R150 ;  /* 0x0000f89601007387 */ /* 0x0001e80000100a00 */
[----:B0-----:R-:W2:Y:S04]  /*cad0*/  LDL.LU.64 R150, [R1+0x840] ;  /* 0x0008400001967983 */ /* 0x001ea80000300a00 */
        /* <DEDUP_REMOVED lines=31> */
[----:B------:R-:W-:Y:S04]  /*ccd0*/  STL [R1+0x100], R21 ;  /* 0x0001001501007387 */ /* 0x000fe80000100800 */
[----:B------:R-:W-:Y:S04]  /*cce0*/  STL [R1+0x5f8], R22 ;  /* 0x0005f81601007387 */ /* 0x000fe80000100800 */
[----:B------:R0:W-:Y:S04]  /*ccf0*/  STL [R1+0x5e0], R3 ;  /* 0x0005e00301007387 */ /* 0x0001e80000100800 */
[----:B------:R-:W-:Y:S04]  /*cd00*/  STL [R1+0x5f0], R23 ;  /* 0x0005f01701007387 */ /* 0x000fe80000100800 */
[----:B0-----:R-:W3:Y:S04]  /*cd10*/  LDL.LU R3, [R1+0x5d0] ;  /* 0x0005d00001037983 */ /* 0x001ee80000300800 */
[----:B------:R-:W-:Y:S04]  /*cd20*/  STL [R1+0x5e8], R2 ;  /* 0x0005e80201007387 */ /* 0x000fe80000100800 */
[----:B------:R0:W-:Y:S04]  /*cd30*/  STL [R1+0x5d8], R221 ;  /* 0x0005d8dd01007387 */ /* 0x0001e80000100800 */
[----:B0-----:R-:W4:Y:S04]  /*cd40*/  LDL.LU R221, [R1+0x744] ;  /* 0x0007440001dd7983 */ /* 0x001f280000300800 */
[----:B------:R-:W2:Y:S04]  /*cd50*/  LDL.LU R240, [R1+0x5f4] ;  /* 0x0005f40001f07983 */ /* 0x000ea80000300800 */
[----:B------:R-:W2:Y:S04]  /*cd60*/  LDL.LU R242, [R1+0x5c8] ;  /* 0x0005c80001f27983 */ /* 0x000ea80000300800 */
[----:B------:R-:W2:Y:S01]  /*cd70*/  LDL.LU R244, [R1+0x5ec] ;  /* 0x0005ec0001f47983 */ /* 0x000ea20000300800 */
[----:B------:R-:W-:-:S03]  /*cd80*/  ISETP.NE.U32.AND P0, PT, R21, R4, PT ;  /* 0x000000041500720c */ /* 0x000fc60003f05070 */
[----:B------:R-:W2:Y:S04]  /*cd90*/  LDL.LU R246, [R1+0x5c0] ;  /* 0x0005c00001f67983 */ /* 0x000ea80000300800 */
        /* <DEDUP_REMOVED lines=16> */
[----:B------:R-:W2:Y:S01]  /*cea0*/  LDL.LU R17, [R1+0x5a4] ;  /* 0x0005a40001117983 */ /* 0x000ea20000300800 */
[----:B------:R-:W-:-:S03]  /*ceb0*/  IADD3 R222, P3, R222, UR10, RZ ;  /* 0x0000000adede7c10 */ /* 0x000fc6000ff7e0ff */
[----:B------:R-:W2:Y:S04]  /*cec0*/  LDL.LU R18, [R1+0x578] ;  /* 0x0005780001127983 */ /* 0x000ea80000300800 */
[----:B------:R-:W2:Y:S04]  /*ced0*/  LDL.LU R19, [R1+0x59c] ;  /* 0x00059c0001137983 */ /* 0x000ea80000300800 */
[----:B------:R-:W2:Y:S04]  /*cee0*/  LDL.LU R20, [R1+0x570] ;  /* 0x0005700001147983 */ /* 0x000ea80000300800 */
[----:B------:R-:W2:Y:S04]  /*cef0*/  LDL.LU R21, [R1+0x594] ;  /* 0x0005940001157983 */ /* 0x000ea80000300800 */
[----:B------:R-:W2:Y:S04]  /*cf00*/  LDL.LU R22, [R1+0x568] ;  /* 0x0005680001167983 */ /* 0x000ea80000300800 */
[----:B------:R-:W2:Y:S04]  /*cf10*/  LDL.LU R23, [R1+0x58c] ;  /* 0x00058c0001177983 */ /* 0x000ea80000300800 */
[----:B------:R-:W2:Y:S01]  /*cf20*/  LDL.LU R2, [R1+0x584] ;  /* 0x0005840001027983 */ /* 0x000ea20000300800 */
[----:B----4-:R-:W-:-:S02]  /*cf30*/  IADD3.X R221, R221, UR6, RZ, P3, !PT ;  /* 0x00000006dddd7c10 */ /* 0x010fc40009ffe4ff */
[----:B---3--:R-:W-:-:S05]  /*cf40*/  IADD3 R3, P3, R3, UR10, RZ ;  /* 0x0000000a03037c10 */ /* 0x008fca000ff7e0ff */
[----:B------:R0:W-:Y:S04]  /*cf50*/  STL [R1+0x5d0], R3 ;  /* 0x0005d00301007387 */ /* 0x0001e80000100800 */
[----:B0-----:R-:W3:Y:S01]  /*cf60*/  LDL.LU R3, [R1+0x57c] ;  /* 0x00057c0001037983 */ /* 0x001ee20000300800 */
[----:B--2---:R-:W-:Y:S02]  /*cf70*/  IADD3.X R240, R240, UR6, RZ, P4, !PT ;  /* 0x00000006f0f07c10 */ /* 0x004fe4000a7fe4ff */
[----:B------:R-:W-:Y:S02]  /*cf80*/  IADD3 R242, P4, R242, UR10, RZ ;  /* 0x0000000af2f27c10 */ /* 0x000fe4000ff9e0ff */
[----:B------:R-:W-:Y:S02]  /*cf90*/  IADD3.X R244, R244, UR6, RZ, P5, !PT ;  /* 0x00000006f4f47c10 */ /* 0x000fe4000affe4ff */
[----:B------:R-:W-:Y:S01]  /*cfa0*/  IADD3 R246, P5, R246, UR10, RZ ;  /* 0x0000000af6f67c10 */ /* 0x000fe2000ffbe0ff */
[----:B------:R-:W-:Y:S01]  /*cfb0*/  STL [R1+0x5f4], R240 ;  /* 0x0005f4f001007387 */ /* 0x000fe20000100800 */
[----:B------:R-:W-:-:S02]  /*cfc0*/  IADD3.X R248, R248, UR6, RZ, P6, !PT ;  /* 0x00000006f8f87c10 */ /* 0x000fc4000b7fe4ff */
[----:B------:R-:W-:Y:S01]  /*cfd0*/  IADD3 R250, P6, R250, UR10, RZ ;  /* 0x0000000afafa7c10 */ /* 0x000fe2000ffde0ff */
[----:B------:R-:W-:Y:S01]  /*cfe0*/  STL [R1+0x5c8], R242 ;  /* 0x0005c8f201007387 */ /* 0x000fe20000100800 */
[----:B------:R-:W-:Y:S02]  /*cff0*/  IADD3.X R252, R252, UR6, RZ, P1, !PT ;  /* 0x00000006fcfc7c10 */ /* 0x000fe40008ffe4ff */
[----:B------:R-:W-:Y:S01]  /*d000*/  IADD3 R4, P1, R4, UR10, RZ ;  /* 0x0000000a04047c10 */ /* 0x000fe2000ff3e0ff */
[----:B------:R-:W-:Y:S01]  /*d010*/  STL [R1+0x5ec], R244 ;  /* 0x0005ecf401007387 */ /* 0x000fe20000100800 */
[----:B------:R-:W-:-:S03]  /*d020*/  IADD3.X R5, R5, UR6, RZ, P2, !PT ;  /* 0x0000000605057c10 */ /* 0x000fc600097fe4ff */
[----:B------:R-:W-:Y:S01]  /*d030*/  STL [R1+0x5c0], R246 ;  /* 0x0005c0f601007387 */ /* 0x000fe20000100800 */
[----:B------:R-:W-:-:S03]  /*d040*/  IADD3 R6, P2, R6, UR10, RZ ;  /* 0x0000000a06067c10 */ /* 0x000fc6000ff5e0ff */
        /* <DEDUP_REMOVED lines=40> */
[----:B------:R-:W-:Y:S04]  /*d2d0*/  STL [R1+0x594], R21 ;  /* 0x0005941501007387 */ /* 0x000fe80000100800 */
[----:B------:R0:W-:Y:S04]  /*d2e0*/  STL [R1+0x560], R24 ;  /* 0x0005601801007387 */ /* 0x0001e80000100800 */
[----:B------:R-:W-:Y:S04]  /*d2f0*/  STL [R1+0x568], R22 ;  /* 0x0005681601007387 */ /* 0x000fe80000100800 */
[----:B0-----:R-:W2:Y:S04]  /*d300*/  LDL.LU R24, [R1+0x740] ;  /* 0x0007400001187983 */ /* 0x001ea80000300800 */
[----:B------:R-:W-:Y:S04]  /*d310*/  STL [R1+0x58c], R23 ;  /* 0x00058c1701007387 */ /* 0x000fe80000100800 */
[----:B------:R0:W-:Y:S04]  /*d320*/  STL [R1+0x558], R26 ;  /* 0x0005581a01007387 */ /* 0x0001e80000100800 */
[----:B0-----:R-:W4:Y:S04]  /*d330*/  LDL.LU R26, [R1+0x73c] ;  /* 0x00073c00011a7983 */ /* 0x001f280000300800 */
[----:B------:R-:W-:Y:S01]  /*d340*/  STL [R1+0x584], R2 ;  /* 0x0005840201007387 */ /* 0x000fe20000100800 */
[----:B---3--:R-:W-:-:S02]  /*d350*/  IADD3.X R3, R3, UR6, RZ, P1, !PT ;  /* 0x0000000603037c10 */ /* 0x008fc40008ffe4ff */
[----:B------:R-:W-:-:S05]  /*d360*/  IADD3 R28, P1, R28, UR10, RZ ;  /* 0x0000000a1c1c7c10 */ /* 0x000fca000ff3e0ff */
[----:B------:R0:W-:Y:S04]  /*d370*/  STL [R1+0x550], R28 ;  /* 0x0005501c01007387 */ /* 0x0001e80000100800 */
[----:B0-----:R-:W3:Y:S04]  /*d380*/  LDL.LU R28, [R1+0x738] ;  /* 0x00073800011c7983 */ /* 0x001ee80000300800 */
[----:B------:R-:W-:Y:S01]  /*d390*/  STL [R1+0x57c], R3 ;  /* 0x00057c0301007387 */ /* 0x000fe20000100800 */
[----:B------:R-:W-:Y:S02]  /*d3a0*/  IADD3.X R30, R30, UR6, RZ, P5, !PT ;  /* 0x000000061e1e7c10 */ /* 0x000fe4000affe4ff */
[----:B------:R-:W-:-:S02]  /*d3b0*/  IADD3 R31, P5, R31, UR10, RZ ;  /* 0x0000000a1f1f7c10 */ /* 0x000fc4000ffbe0ff */
[----:B------:R-:W-:Y:S02]  /*d3c0*/  IADD3.X R32, R32, UR6, RZ, P6, !PT ;  /* 0x0000000620207c10 */ /* 0x000fe4000b7fe4ff */
[----:B------:R-:W-:Y:S02]  /*d3d0*/  IADD3 R33, P6, R33, UR10, RZ ;  /* 0x0000000a21217c10 */ /* 0x000fe4000ffde0ff */
[----:B------:R-:W-:Y:S02]  /*d3e0*/  IADD3.X R34, R34, UR6, RZ, P1, !PT ;  /* 0x0000000622227c10 */ /* 0x000fe40008ffe4ff */
[----:B------:R-:W-:Y:S02]  /*d3f0*/  IADD3 R35, P1, R35, UR10, RZ ;  /* 0x0000000a23237c10 */ /* 0x000fe4000ff3e0ff */
        /* <DEDUP_REMOVED lines=10> */
[----:B--2---:R-:W-:Y:S02]  /*d4a0*/  IADD3.X R24, R24, UR6, RZ, P2, !PT ;  /* 0x0000000618187c10 */ /* 0x004fe400097fe4ff */
[----:B------:R-:W-:-:S03]  /*d4b0*/  IADD3 R25, P2, R25, UR10, RZ ;  /* 0x0000000a19197c10 */ /* 0x000fc6000ff5e0ff */
[----:B------:R0:W-:Y:S04]  /*d4c0*/  STL [R1+0x574], R24 ;  /* 0x0005741801007387 */ /* 0x0001e80000100800 */
[----:B0-----:R-:W2:Y:S01]  /*d4d0*/  LDL.LU R24, [R1+0x734] ;  /* 0x0007340001187983 */ /* 0x001ea20000300800 */
[----:B----4-:R-:W-:-:S03]  /*d4e0*/  IADD3.X R26, R26, UR6, RZ, P3, !PT ;  /* 0x000000061a1a7c10 */ /* 0x010fc60009ffe4ff */
[----:B------:R0:W-:Y:S01]  /*d4f0*/  STL [R1+0x548], R25 ;  /* 0x0005481901007387 */ /* 0x0001e20000100800 */
[----:B------:R-:W-:-:S03]  /*d500*/  IADD3 R27, P3, R27, UR10, RZ ;  /* 0x0000000a1b1b7c10 */ /* 0x000fc6000ff7e0ff */
[----:B0-----:R-:W2:Y:S04]  /*d510*/  LDL.LU R25, [R1+0x730] ;  /* 0x0007300001197983 */ /* 0x001ea80000300800 */
[----:B------:R0:W-:Y:S04]  /*d520*/  STL [R1+0x56c], R26 ;  /* 0x00056c1a01007387 */ /* 0x0001e80000100800 */
[----:B0-----:R-:W2:Y:S04]  /*d530*/  LDL.LU R26, [R1+0x72c] ;  /* 0x00072c00011a7983 */ /* 0x001ea80000300800 */
[----:B------:R0:W-:Y:S04]  /*d540*/  STL [R1+0x540], R27 ;  /* 0x0005401b01007387 */ /* 0x0001e80000100800 */
[----:B0-----:R-:W2:Y:S01]  /*d550*/  LDL.LU R27, [R1+0x728] ;  /* 0x00072800011b7983 */ /* 0x001ea20000300800 */
[----:B------:R-:W-:-:S02]  /*d560*/  IADD3.X R36, R36, UR6, RZ, P2, !PT ;  /* 0x0000000624247c10 */ /* 0x000fc400097fe4ff */
[----:B------:R-:W-:Y:S02]  /*d570*/  IADD3 R37, P2, R37, UR10, RZ ;  /* 0x0000000a25257c10 */ /* 0x000fe4000ff5e0ff */
[----:B------:R-:W-:Y:S02]  /*d580*/  IADD3.X R38, R38, UR6, RZ, P3, !PT ;  /* 0x0000000626267c10 */ /* 0x000fe40009ffe4ff */
[----:B------:R-:W-:Y:S02]  /*d590*/  IADD3 R39, P3, R39, UR10, RZ ;  /* 0x0000000a27277c10 */ /* 0x000fe4000ff7e0ff */
[----:B------:R-:W-:Y:S02]  /*d5a0*/  IADD3.X R48, R48, UR6, RZ, P2, !PT ;  /* 0x0000000630307c10 */ /* 0x000fe400097fe4ff */
[----:B------:R-:W-:Y:S02]  /*d5b0*/  IADD3 R49, P2, R49, UR10, RZ ;  /* 0x0000000a31317c10 */ /* 0x000fe4000ff5e0ff */
        /* <DEDUP_REMOVED lines=18> */
[----:B---3--:R-:W-:-:S02]  /*d6e0*/  IADD3.X R28, R28, UR6, RZ, P4, !PT ;  /* 0x000000061c1c7c10 */ /* 0x008fc4000a7fe4ff */
[----:B------:R-:W-:-:S03]  /*d6f0*/  IADD3 R29, P4, R29, UR10, RZ ;  /* 0x0000000a1d1d7c10 */ /* 0x000fc6000ff9e0ff */
        /* <DEDUP_REMOVED lines=11> */
[----:B------:R-:W-:-:S03]  /*d7b0*/  IADD3.X R40, R40, UR6, RZ, P4, !PT ;  /* 0x0000000628287c10 */ /* 0x000fc6000a7fe4ff */
[----:B0-----:R-:W2:Y:S04]  /*d7c0*/  LDL.LU R33, [R1+0x710] ;  /* 0x0007100001217983 */ /* 0x001ea80000300800 */
[----:B------:R0:W-:Y:S01]  /*d7d0*/  STL [R1+0x54c], R34 ;  /* 0x00054c2201007387 */ /* 0x0001e20000100800 */
[----:B------:R-:W-:-:S03]  /*d7e0*/  IADD3 R41, P4, R41, UR10, RZ ;  /* 0x0000000a29297c10 */ /* 0x000fc6000ff9e0ff */
        /* <DEDUP_REMOVED lines=106> */
[----:B------:R0:W-:Y:S04]  /*de90*/  STL [R1+0x468], R81 ;  /* 0x0004685101007387 */ /* 0x0001e80000100800 */
[----:B0-----:R-:W2:Y:S04]  /*dea0*/  LDL.LU R81, [R1+0x650] ;  /* 0x0006500001517983 */ /* 0x001ea80000300800 */
[----:B------:R0:W-:Y:S04]  /*deb0*/  STL [R1+0x48c], R82 ;  /* 0x00048c5201007387 */ /* 0x0001e80000100800 */
[----:B0-----:R-:W2:Y:S04]  /*dec0*/  LDL.LU R82, [R1+0x64c] ;  /* 0x00064c0001527983 */ /* 0x001ea80000300800 */
[----:B------:R0:W-:Y:S04]  /*ded0*/  STL [R1+0x460], R83 ;  /* 0x0004605301007387 */ /* 0x0001e80000100800 */
[----:B0-----:R-:W2:Y:S04]  /*dee0*/  LDL.LU R83, [R1+0x648] ;  /* 0x0006480001537983 */ /* 0x001ea80000300800 */
[----:B------:R-:W3:Y:S04]  /*def0*/  LDL.LU R248, [R1+0x474] ;  /* 0x0004740001f87983 */ /* 0x000ee80000300800 */
[----:B------:R-:W4:Y:S04]  /*df00*/  LDL.LU R250, [R1+0x448] ;  /* 0x0004480001fa7983 */ /* 0x000f280000300800 */
[----:B------:R-:W2:Y:S04]  /*df10*/  LDL.LU R252, [R1+0x46c] ;  /* 0x00046c0001fc7983 */ /* 0x000ea80000300800 */
[----:B------:R-:W2:Y:S04]  /*df20*/  LDL.LU R4, [R1+0x440] ;  /* 0x0004400001047983 */ /* 0x000ea80000300800 */
[----:B------:R-:W2:Y:S04]  /*df30*/  LDL.LU R5, [R1+0x464] ;  /* 0x0004640001057983 */ /* 0x000ea80000300800 */
[----:B------:R-:W2:Y:S04]  /*df40*/  LDL.LU R6, [R1+0x438] ;  /* 0x0004380001067983 */ /* 0x000ea80000300800 */
[----:B------:R-:W2:Y:S04]  /*df50*/  LDL.LU R7, [R1+0x45c] ;  /* 0x00045c0001077983 */ /* 0x000ea80000300800 */
[----:B------:R0:W-:Y:S04]  /*df60*/  STL [R1+0x484], R84 ;  /* 0x0004845401007387 */ /* 0x0001e80000100800 */
[----:B0-----:R-:W2:Y:S04]  /*df70*/  LDL.LU R84, [R1+0x644] ;  /* 0x0006440001547983 */ /* 0x001ea80000300800 */
        /* <DEDUP_REMOVED lines=20> */
[----:B------:R-:W2:Y:S01]  /*e0c0*/  LDL.LU R3, [R1+0x414] ;  /* 0x0004140001037983 */ /* 0x000ea20000300800 */
[----:B------:R-:W-:-:S02]  /*e0d0*/  IADD3.X R86, R86, UR6, RZ, P3, !PT ;  /* 0x0000000656567c10 */ /* 0x000fc40009ffe4ff */
[----:B------:R-:W-:-:S03]  /*e0e0*/  IADD3 R87, P3, R87, UR10, RZ ;  /* 0x0000000a57577c10 */ /* 0x000fc6000ff7e0ff */
[----:B------:R0:W-:Y:S04]  /*e0f0*/  STL [R1+0x47c], R86 ;  /* 0x00047c5601007387 */ /* 0x0001e80000100800 */
[----:B0-----:R-:W2:Y:S04]  /*e100*/  LDL.LU R86, [R1+0x63c] ;  /* 0x00063c0001567983 */ /* 0x001ea80000300800 */
[----:B------:R0:W-:Y:S04]  /*e110*/  STL [R1+0x450], R87 ;  /* 0x0004505701007387 */ /* 0x0001e80000100800 */
[----:B0-----:R-:W2:Y:S01]  /*e120*/  LDL.LU R87, [R1+0x638] ;  /* 0x0006380001577983 */ /* 0x001ea20000300800 */
[----:B---3--:R-:W-:-:S02]  /*e130*/  IADD3.X R248, R248, UR6, RZ, P4, !PT ;  /* 0x00000006f8f87c10 */ /* 0x008fc4000a7fe4ff */
[----:B----4-:R-:W-:-:S03]  /*e140*/  IADD3 R250, P4, R250, UR10, RZ ;  /* 0x0000000afafa7c10 */ /* 0x010fc6000ff9e0ff */
[----:B------:R-:W-:Y:S01]  /*e150*/  STL [R1+0x474], R248 ;  /* 0x000474f801007387 */ /* 0x000fe20000100800 */
[----:B--2---:R-:W-:-:S03]  /*e160*/  IADD3.X R252, R252, UR6, RZ, P5, !PT ;  /* 0x00000006fcfc7c10 */ /* 0x004fc6000affe4ff */
        /* <DEDUP_REMOVED lines=8> */
[----:B------:R-:W-:Y:S04]  /*e1f0*/  STL [R1+0x438], R6 ;  /* 0x0004380601007387 */ /* 0x000fe80000100800 */
[----:B------:R-:W-:Y:S01]  /*e200*/  STL [R1+0x45c], R7 ;  /* 0x00045c0701007387 */ /* 0x000fe20000100800 */
[----:B------:R-:W-:Y:S02]  /*e210*/  IADD3 R8, P1, R8, UR10, RZ ;  /* 0x0000000a08087c10 */ /* 0x000fe4000ff3e0ff */
[----:B------:R-:W-:-:S03]  /*e220*/  IADD3.X R9, R9, UR6, RZ, P2, !PT ;  /* 0x0000000609097c10 */ /* 0x000fc600097fe4ff */
[----:B------:R-:W-:Y:S01]  /*e230*/  STL [R1+0x430], R8 ;  /* 0x0004300801007387 */ /* 0x000fe20000100800 */
[----:B------:R-:W-:Y:S02]  /*e240*/  IADD3 R10, P2, R10, UR10, RZ ;  /* 0x0000000a0a0a7c10 */ /* 0x000fe4000ff5e0ff */
[----:B------:R-:W-:Y:S02]  /*e250*/  IADD3.X R11, R11, UR6, RZ, P3, !PT ;  /* 0x000000060b0b7c10 */ /* 0x000fe40009ffe4ff */
[----:B------:R-:W-:Y:S01]  /*e260*/  IADD3 R23, P3, R23, UR10, RZ ;  /* 0x0000000a17177c10 */ /* 0x000fe2000ff7e0ff */
[----:B------:R-:W-:Y:S01]  /*e270*/  STL [R1+0x454], R9 ;  /* 0x0004540901007387 */ /* 0x000fe20000100800 */
[----:B------:R-:W-:-:S03]  /*e280*/  IADD3.X R12, R12, UR6, RZ, P4, !PT ;  /* 0x000000060c0c7c10 */ /* 0x000fc6000a7fe4ff */
[----:B------:R0:W-:Y:S01]  /*e290*/  STL [R1+0x420], R23 ;  /* 0x0004201701007387 */ /* 0x0001e20000100800 */
[----:B------:R-:W-:-:S03]  /*e2a0*/  IADD3 R13, P4, R13, UR10, RZ ;  /* 0x0000000a0d0d7c10 */ /* 0x000fc6000ff9e0ff */
[----:B------:R-:W-:Y:S01]  /*e2b0*/  STL [R1+0x428], R10 ;  /* 0x0004280a01007387 */ /* 0x000fe20000100800 */
[----:B------:R-:W-:-:S03]  /*e2c0*/  IADD3.X R14, R14, UR6, RZ, P5, !PT ;  /* 0x000000060e0e7c10 */ /* 0x000fc6000affe4ff */
[----:B0-----:R-:W2:Y:S01]  /*e2d0*/  LDL.LU R23, [R1+0x3e8] ;  /* 0x0003e80001177983 */ /* 0x001ea20000300800 */
[----:B------:R-:W-:-:S03]  /*e2e0*/  IADD3 R15, P5, R15, UR10, RZ ;  /* 0x0000000a0f0f7c10 */ /* 0x000fc6000ffbe0ff */
[----:B------:R-:W-:Y:S01]  /*e2f0*/  STL [R1+0x44c], R11 ;  /* 0x00044c0b01007387 */ /* 0x000fe20000100800 */
[----:B------:R-:W-:-:S03]  /*e300*/  IADD3.X R16, R16, UR6, RZ, P6, !PT ;  /* 0x0000000610107c10 */ /* 0x000fc6000b7fe4ff */
[----:B------:R-:W-:Y:S01]  /*e310*/  STL [R1+0x444], R12 ;  /* 0x0004440c01007387 */ /* 0x000fe20000100800 */
[----:B------:R-:W-:Y:S02]  /*e320*/  IADD3 R17, P6, R17, UR10, RZ ;  /* 0x0000000a11117c10 */ /* 0x000fe4000ffde0ff */
[----:B------:R-:W-:Y:S01]  /*e330*/  IADD3.X R18, R18, UR6, RZ, P1, !PT ;  /* 0x0000000612127c10 */ /* 0x000fe20008ffe4ff */
[----:B------:R-:W-:Y:S01]  /*e340*/  STL [R1+0x418], R13 ;  /* 0x0004180d01007387 */ /* 0x000fe20000100800 */
[----:B------:R-:W-:-:S03]  /*e350*/  IADD3 R2, P1, R2, UR10, RZ ;  /* 0x0000000a02027c10 */ /* 0x000fc6000ff3e0ff */
[----:B------:R-:W-:Y:S04]  /*e360*/  STL [R1+0x43c], R14 ;  /* 0x00043c0e01007387 */ /* 0x000fe80000100800 */
[----:B------:R-:W-:Y:S04]  /*e370*/  STL [R1+0x410], R15 ;  /* 0x0004100f01007387 */ /* 0x000fe80000100800 */
[----:B------:R-:W-:Y:S04]  /*e380*/  STL [R1+0x434], R16 ;  /* 0x0004341001007387 */ /* 0x000fe80000100800 */
[----:B------:R0:W-:Y:S01]  /*e390*/  STL [R1+0x400], R2 ;  /* 0x0004000201007387 */ /* 0x0001e20000100800 */
[----:B------:R-:W-:-:S03]  /*e3a0*/  IADD3.X R19, R19, UR6, RZ, P2, !PT ;  /* 0x0000000613137c10 */ /* 0x000fc600097fe4ff */
[----:B------:R-:W-:Y:S01]  /*e3b0*/  STL [R1+0x408], R17 ;  /* 0x0004081101007387 */ /* 0x000fe20000100800 */
[----:B------:R-:W-:-:S03]  /*e3c0*/  IADD3 R20, P2, R20, UR10, RZ ;  /* 0x0000000a14147c10 */ /* 0x000fc6000ff5e0ff */
[----:B0-----:R-:W3:Y:S01]  /*e3d0*/  LDL.LU R2, [R1+0x40c] ;  /* 0x00040c0001027983 */ /* 0x001ee20000300800 */
[----:B------:R-:W-:-:S03]  /*e3e0*/  IADD3.X R21, R21, UR6, RZ, P3, !PT ;  /* 0x0000000615157c10 */ /* 0x000fc60009ffe4ff */
[----:B------:R-:W-:Y:S01]  /*e3f0*/  STL [R1+0x42c], R18 ;  /* 0x00042c1201007387 */ /* 0x000fe20000100800 */
[----:B------:R-:W-:-:S03]  /*e400*/  IADD3 R22, P3, R22, UR10, RZ ;  /* 0x0000000a16167c10 */ /* 0x000fc6000ff7e0ff */
[----:B------:R-:W-:Y:S01]  /*e410*/  STL [R1+0x424], R19 ;  /* 0x0004241301007387 */ /* 0x000fe20000100800 */
[----:B------:R-:W-:-:S03]  /*e420*/  IADD3.X R3, R3, UR6, RZ, P4, !PT ;  /* 0x0000000603037c10 */ /* 0x000fc6000a7fe4ff */
[----:B------:R-:W-:Y:S04]  /*e430*/  STL [R1+0x3f8], R20 ;  /* 0x0003f81401007387 */ /* 0x000fe80000100800 */
[----:B------:R-:W4:Y:S04]  /*e440*/  LDL.LU R240, [R1+0x3e0] ;  /* 0x0003e00001f07983 */ /* 0x000f280000300800 */
[----:B------:R-:W-:Y:S04]  /*e450*/  STL [R1+0x41c], R21 ;  /* 0x00041c1501007387 */ /* 0x000fe80000100800 */
[----:B------:R-:W4:Y:S04]  /*e460*/  LDL.LU R242, [R1+0x404] ;  /* 0x0004040001f27983 */ /* 0x000f280000300800 */
[----:B------:R-:W-:Y:S04]  /*e470*/  STL [R1+0x3f0], R22 ;  /* 0x0003f01601007387 */ /* 0x000fe80000100800 */
[----:B------:R-:W4:Y:S04]  /*e480*/  LDL.LU R244, [R1+0x3d8] ;  /* 0x0003d80001f47983 */ /* 0x000f280000300800 */
[----:B------:R0:W-:Y:S04]  /*e490*/  STL [R1+0x414], R3 ;  /* 0x0004140301007387 */ /* 0x0001e80000100800 */
[----:B------:R-:W4:Y:S04]  /*e4a0*/  LDL.LU R246, [R1+0x3fc] ;  /* 0x0003fc0001f67983 */ /* 0x000f280000300800 */
        /* <DEDUP_REMOVED lines=11> */
[----:B0-----:R-:W4:Y:S04]  /*e560*/  LDL.LU R3, [R1+0x3cc] ;  /* 0x0003cc0001037983 */ /* 0x001f280000300800 */
[----:B------:R-:W4:Y:S04]  /*e570*/  LDL.LU R12, [R1+0x3a0] ;  /* 0x0003a000010c7983 */ /* 0x000f280000300800 */
[----:B------:R-:W4:Y:S04]  /*e580*/  LDL.LU R13, [R1+0x3c4] ;  /* 0x0003c400010d7983 */ /* 0x000f280000300800 */
[----:B------:R-:W4:Y:S01]  /*e590*/  LDL.LU R14, [R1+0x398] ;  /* 0x00039800010e7983 */ /* 0x000f220000300800 */
[----:B--2---:R-:W-:-:S05]  /*e5a0*/  IADD3 R23, P4, R23, UR10, RZ ;  /* 0x0000000a17177c10 */ /* 0x004fca000ff9e0ff */
[----:B------:R0:W-:Y:S04]  /*e5b0*/  STL [R1+0x3e8], R23 ;  /* 0x0003e81701007387 */ /* 0x0001e80000100800 */
[----:B------:R-:W2:Y:S04]  /*e5c0*/  LDL.LU R15, [R1+0x3bc] ;  /* 0x0003bc00010f7983 */ /* 0x000ea80000300800 */
[----:B------:R-:W2:Y:S04]  /*e5d0*/  LDL.LU R16, [R1+0x390] ;  /* 0x0003900001107983 */ /* 0x000ea80000300800 */
[----:B------:R-:W2:Y:S04]  /*e5e0*/  LDL.LU R17, [R1+0x3b4] ;  /* 0x0003b40001117983 */ /* 0x000ea80000300800 */
[----:B------:R-:W2:Y:S04]  /*e5f0*/  LDL.LU R18, [R1+0x388] ;  /* 0x0003880001127983 */ /* 0x000ea80000300800 */
[----:B0-----:R-:W2:Y:S04]  /*e600*/  LDL.LU R23, [R1+0x3ac] ;  /* 0x0003ac0001177983 */ /* 0x001ea80000300800 */
[----:B------:R-:W2:Y:S04]  /*e610*/  LDL.LU R19, [R1+0x380] ;  /* 0x0003800001137983 */ /* 0x000ea80000300800 */
[----:B------:R-:W2:Y:S04]  /*e620*/  LDL.LU R20, [R1+0x3a4] ;  /* 0x0003a40001147983 */ /* 0x000ea80000300800 */
[----:B------:R-:W2:Y:S01]  /*e630*/  LDL.LU R21, [R1+0x378] ;  /* 0x0003780001157983 */ /* 0x000ea20000300800 */
[----:B---3--:R-:W-:-:S05]  /*e640*/  IADD3.X R2, R2, UR6, RZ, P5, !PT ;  /* 0x0000000602027c10 */ /* 0x008fca000affe4ff */
[----:B------:R0:W-:Y:S04]  /*e650*/  STL [R1+0x40c], R2 ;  /* 0x00040c0201007387 */ /* 0x0001e80000100800 */
[----:B------:R-:W3:Y:S04]  /*e660*/  LDL.LU R22, [R1+0x39c] ;  /* 0x00039c0001167983 */ /* 0x000ee80000300800 */
[----:B0-----:R-:W3:Y:S01]  /*e670*/  LDL.LU R2, [R1+0x370] ;  /* 0x0003700001027983 */ /* 0x001ee20000300800 */
[----:B----4-:R-:W-:Y:S02]  /*e680*/  IADD3 R240, P5, R240, UR10, RZ ;  /* 0x0000000af0f07c10 */ /* 0x010fe4000ffbe0ff */
        /* <DEDUP_REMOVED lines=26> */
[----:B------:R-:W-:-:S05]  /*e830*/  IADD3.X R3, R3, UR6, RZ, P1, !PT ;  /* 0x0000000603037c10 */ /* 0x000fca0008ffe4ff */
[----:B------:R0:W-:Y:S04]  /*e840*/  STL [R1+0x3cc], R3 ;  /* 0x0003cc0301007387 */ /* 0x0001e80000100800 */
[----:B------:R-:W-:Y:S04]  /*e850*/  STL [R1+0x3d4], R10 ;  /* 0x0003d40a01007387 */ /* 0x000fe80000100800 */
[----:B0-----:R-:W4:Y:S01]  /*e860*/  LDL.LU R3, [R1+0x394] ;  /* 0x0003940001037983 */ /* 0x001f220000300800 */
[----:B------:R-:W-:Y:S02]  /*e870*/  IADD3 R11, P6, R11, UR10, RZ ;  /* 0x0000000a0b0b7c10 */ /* 0x000fe4000ffde0ff */
[----:B------:R-:W-:-:S02]  /*e880*/  IADD3 R12, P1, R12, UR10, RZ ;  /* 0x0000000a0c0c7c10 */ /* 0x000fc4000ff3e0ff */
[----:B------:R-:W-:Y:S02]  /*e890*/  IADD3.X R13, R13, UR6, RZ, P2, !PT ;  /* 0x000000060d0d7c10 */ /* 0x000fe400097fe4ff */
[----:B------:R-:W-:Y:S01]  /*e8a0*/  IADD3 R14, P2, R14, UR10, RZ ;  /* 0x0000000a0e0e7c10 */ /* 0x000fe2000ff5e0ff */
[----:B------:R-:W-:Y:S04]  /*e8b0*/  STL [R1+0x3a8], R11 ;  /* 0x0003a80b01007387 */ /* 0x000fe80000100800 */
[----:B------:R-:W-:Y:S04]  /*e8c0*/  STL [R1+0x3a0], R12 ;  /* 0x0003a00c01007387 */ /* 0x000fe80000100800 */
[----:B------:R-:W-:Y:S04]  /*e8d0*/  STL [R1+0x3c4], R13 ;  /* 0x0003c40d01007387 */ /* 0x000fe80000100800 */
[----:B------:R-:W-:Y:S01]  /*e8e0*/  STL [R1+0x398], R14 ;  /* 0x0003980e01007387 */ /* 0x000fe20000100800 */
[----:B--2---:R-:W-:-:S02]  /*e8f0*/  IADD3.X R15, R15, UR6, RZ, P3, !PT ;  /* 0x000000060f0f7c10 */ /* 0x004fc40009ffe4ff */
[----:B------:R-:W-:-:S03]  /*e900*/  IADD3 R16, P3, R16, UR10, RZ ;  /* 0x0000000a10107c10 */ /* 0x000fc6000ff7e0ff */
[----:B------:R-:W-:Y:S01]  /*e910*/  STL [R1+0x3bc], R15 ;  /* 0x0003bc0f01007387 */ /* 0x000fe20000100800 */
[----:B------:R-:W-:-:S03]  /*e920*/  IADD3.X R17, R17, UR6, RZ, P4, !PT ;  /* 0x0000000611117c10 */ /* 0x000fc6000a7fe4ff */
[----:B------:R-:W-:Y:S01]  /*e930*/  STL [R1+0x390], R16 ;  /* 0x0003901001007387 */ /* 0x000fe20000100800 */
[----:B------:R-:W-:Y:S02]  /*e940*/  IADD3 R18, P4, R18, UR10, RZ ;  /* 0x0000000a12127c10 */ /* 0x000fe4000ff9e0ff */
[----:B------:R-:W-:Y:S02]  /*e950*/  IADD3.X R23, R23, UR6, RZ, P5, !PT ;  /* 0x0000000617177c10 */ /* 0x000fe4000affe4ff */
[----:B------:R-:W-:-:S03]  /*e960*/  IADD3 R19, P5, R19, UR10, RZ ;  /* 0x0000000a13137c10 */ /* 0x000fc6000ffbe0ff */
[----:B------:R0:W-:Y:S01]  /*e970*/  STL [R1+0x3ac], R23 ;  /* 0x0003ac1701007387 */ /* 0x0001e20000100800 */
[----:B------:R-:W-:-:S03]  /*e980*/  IADD3.X R20, R20, UR6, RZ, P6, !PT ;  /* 0x0000000614147c10 */ /* 0x000fc6000b7fe4ff */
[----:B------:R-:W-:Y:S01]  /*e990*/  STL [R1+0x3b4], R17 ;  /* 0x0003b41101007387 */ /* 0x000fe20000100800 */
[----:B------:R-:W-:-:S03]  /*e9a0*/  IADD3 R21, P6, R21, UR10, RZ ;  /* 0x0000000a15157c10 */ /* 0x000fc6000ffde0ff */
[----:B0-----:R-:W2:Y:S04]  /*e9b0*/  LDL.LU R23, [R1+0x368] ;  /* 0x0003680001177983 */ /* 0x001ea80000300800 */
[----:B------:R-:W-:Y:S04]  /*e9c0*/  STL [R1+0x388], R18 ;  /* 0x0003881201007387 */ /* 0x000fe80000100800 */
[----:B------:R-:W-:Y:S01]  /*e9d0*/  STL [R1+0x380], R19 ;  /* 0x0003801301007387 */ /* 0x000fe20000100800 */
[----:B---3--:R-:W-:-:S03]  /*e9e0*/  IADD3.X R22, R22, UR6, RZ, P1, !PT ;  /* 0x0000000616167c10 */ /* 0x008fc60008ffe4ff */
[----:B------:R-:W-:Y:S01]  /*e9f0*/  STL [R1+0x3a4], R20 ;  /* 0x0003a41401007387 */ /* 0x000fe20000100800 */
[----:B------:R-:W-:-:S03]  /*ea00*/  IADD3 R2, P1, R2, UR10, RZ ;  /* 0x0000000a02027c10 */ /* 0x000fc6000ff3e0ff */
[----:B------:R-:W3:Y:S04]  /*ea10*/  LDL.LU R240, [R1+0x38c] ;  /* 0x00038c0001f07983 */ /* 0x000ee80000300800 */
[----:B------:R-:W-:Y:S04]  /*ea20*/  STL [R1+0x378], R21 ;  /* 0x0003781501007387 */ /* 0x000fe80000100800 */
[----:B------:R-:W3:Y:S04]  /*ea30*/  LDL.LU R242, [R1+0x360] ;  /* 0x0003600001f27983 */ /* 0x000ee80000300800 */
[----:B------:R-:W-:Y:S04]  /*ea40*/  STL [R1+0x39c], R22 ;  /* 0x00039c1601007387 */ /* 0x000fe80000100800 */
[----:B------:R-:W3:Y:S04]  /*ea50*/  LDL.LU R244, [R1+0x384] ;  /* 0x0003840001f47983 */ /* 0x000ee80000300800 */
[----:B------:R0:W-:Y:S04]  /*ea60*/  STL [R1+0x370], R2 ;  /* 0x0003700201007387 */ /* 0x0001e80000100800 */
[----:B------:R-:W3:Y:S04]  /*ea70*/  LDL.LU R246, [R1+0x358] ;  /* 0x0003580001f67983 */ /* 0x000ee80000300800 */
        /* <DEDUP_REMOVED lines=11> */
[----:B0-----:R-:W3:Y:S04]  /*eb30*/  LDL.LU R2, [R1+0x328] ;  /* 0x0003280001027983 */ /* 0x001ee80000300800 */
[----:B------:R-:W3:Y:S04]  /*eb40*/  LDL.LU R12, [R1+0x34c] ;  /* 0x00034c00010c7983 */ /* 0x000ee80000300800 */
[----:B------:R-:W3:Y:S04]  /*eb50*/  LDL.LU R13, [R1+0x320] ;  /* 0x00032000010d7983 */ /* 0x000ee80000300800 */
[----:B------:R-:W3:Y:S01]  /*eb60*/  LDL.LU R14, [R1+0x344] ;  /* 0x00034400010e7983 */ /* 0x000ee20000300800 */
[----:B----4-:R-:W-:-:S05]  /*eb70*/  IADD3.X R3, R3, UR6, RZ, P2, !PT ;  /* 0x0000000603037c10 */ /* 0x010fca00097fe4ff */
[----:B------:R0:W-:Y:S04]  /*eb80*/  STL [R1+0x394], R3 ;  /* 0x0003940301007387 */ /* 0x0001e80000100800 */
        /* <DEDUP_REMOVED lines=11> */
[----:B0-----:R-:W2:Y:S01]  /*ec40*/  LDL.LU R23, [R1+0x31c] ;  /* 0x00031c0001177983 */ /* 0x001ea20000300800 */
[----:B---3--:R-:W-:Y:S02]  /*ec50*/  IADD3.X R240, R240, UR6, RZ, P3, !PT ;  /* 0x00000006f0f07c10 */ /* 0x008fe40009ffe4ff */
        /* <DEDUP_REMOVED lines=33> */
[----:B0-----:R-:W3:Y:S04]  /*ee70*/  LDL.LU R2, [R1+0x2f0] ;  /* 0x0002f00001027983 */ /* 0x001ee80000300800 */
[----:B------:R-:W-:Y:S01]  /*ee80*/  STL [R1+0x354], R11 ;  /* 0x0003540b01007387 */ /* 0x000fe20000100800 */
[----:B----4-:R-:W-:-:S03]  /*ee90*/  IADD3 R15, P6, R15, UR10, RZ ;  /* 0x0000000a0f0f7c10 */ /* 0x010fc6000ffde0ff */
        /* <DEDUP_REMOVED lines=10> */
[----:B------:R1:W-:Y:S04]  /*ef40*/  STL [R1+0x310], R17 ;  /* 0x0003101101007387 */ /* 0x0003e80000100800 */
[----:B0-----:R-:W4:Y:S01]  /*ef50*/  LDL.LU R3, [R1+0x314] ;  /* 0x0003140001037983 */ /* 0x001f220000300800 */
[----:B------:R-:W-:-:S02]  /*ef60*/  IADD3.X R19, R19, UR6, RZ, P3, !PT ;  /* 0x0000000613137c10 */ /* 0x000fc40009ffe4ff */
[----:B------:R-:W-:Y:S01]  /*ef70*/  IADD3 R20, P3, R20, UR10, RZ ;  /* 0x0000000a14147c10 */ /* 0x000fe2000ff7e0ff */
[----:B------:R0:W-:Y:S01]  /*ef80*/  STL [R1+0x334], R18 ;  /* 0x0003341201007387 */ /* 0x0001e20000100800 */
[----:B------:R-:W-:-:S03]  /*ef90*/  IADD3.X R21, R21, UR6, RZ, P4, !PT ;  /* 0x0000000615157c10 */ /* 0x000fc6000a7fe4ff */
[----:B------:R0:W-:Y:S04]  /*efa0*/  STL [R1+0x32c], R19 ;  /* 0x00032c1301007387 */ /* 0x0001e80000100800 */
[----:B------:R0:W-:Y:S04]  /*efb0*/  STL [R1+0x300], R20 ;  /* 0x0003001401007387 */ /* 0x0001e80000100800 */
[----:B------:R-:W4:Y:S04]  /*efc0*/  LDL.LU R240, [R1+0x2e8] ;  /* 0x0002e80001f07983 */ /* 0x000f280000300800 */
[----:B------:R0:W-:Y:S04]  /*efd0*/  STL [R1+0x324], R21 ;  /* 0x0003241501007387 */ /* 0x0001e80000100800 */
[----:B------:R-:W4:Y:S01]  /*efe0*/  LDL.LU R242, [R1+0x30c] ;  /* 0x00030c0001f27983 */ /* 0x000f220000300800 */
[----:B--2---:R-:W-:-:S02]  /*eff0*/  IADD3 R22, P4, R22, UR10, RZ ;  /* 0x0000000a16167c10 */ /* 0x004fc4000ff9e0ff */
[----:B------:R-:W-:-:S03]  /*f000*/  IADD3.X R23, R23, UR6, RZ, P5, !PT ;  /* 0x0000000617177c10 */ /* 0x000fc6000affe4ff */
[----:B------:R2:W-:Y:S04]  /*f010*/  STL [R1+0x2f8], R22 ;  /* 0x0002f81601007387 */ /* 0x0005e80000100800 */
        /* <DEDUP_REMOVED lines=17> */
[----:B------:R-:W4:Y:S01]  /*f130*/  LDL.LU R15, [R1+0x298] ;  /* 0x00029800010f7983 */ /* 0x000f220000300800 */
[----:B---3--:R-:W-:-:S05]  /*f140*/  IADD3 R2, P5, R2, UR10, RZ ;  /* 0x0000000a02027c10 */ /* 0x008fca000ffbe0ff */
[----:B------:R3:W-:Y:S04]  /*f150*/  STL [R1+0x2f0], R2 ;  /* 0x0002f00201007387 */ /* 0x0007e80000100800 */
[----:B------:R-:W3:Y:S04]  /*f160*/  LDL.LU R16, [R1+0x2c4] ;  /* 0x0002c40001107983 */ /* 0x000ee80000300800 */
[----:B-1----:R-:W3:Y:S04]  /*f170*/  LDL.LU R17, [R1+0x290] ;  /* 0x0002900001117983 */ /* 0x002ee80000300800 */
[----:B0-----:R-:W3:Y:S04]  /*f180*/  LDL.LU R18, [R1+0x2bc] ;  /* 0x0002bc0001127983 */ /* 0x001ee80000300800 */
[----:B------:R-:W3:Y:S04]  /*f190*/  LDL.LU R19, [R1+0x288] ;  /* 0x0002880001137983 */ /* 0x000ee80000300800 */
[----:B------:R-:W3:Y:S04]  /*f1a0*/  LDL.LU R20, [R1+0x2b4] ;  /* 0x0002b40001147983 */ /* 0x000ee80000300800 */
[----:B------:R-:W3:Y:S04]  /*f1b0*/  LDL.LU R21, [R1+0x280] ;  /* 0x0002800001157983 */ /* 0x000ee80000300800 */
[----:B--2---:R-:W2:Y:S04]  /*f1c0*/  LDL.LU R22, [R1+0x2a4] ;  /* 0x0002a40001167983 */ /* 0x004ea80000300800 */
[----:B------:R-:W2:Y:S01]  /*f1d0*/  LDL.LU R23, [R1+0x278] ;  /* 0x0002780001177983 */ /* 0x000ea20000300800 */
[----:B----4-:R-:W-:-:S05]  /*f1e0*/  IADD3.X R3, R3, UR6, RZ, P6, !PT ;  /* 0x0000000603037c10 */ /* 0x010fca000b7fe4ff */
[----:B------:R0:W-:Y:S04]  /*f1f0*/  STL [R1+0x314], R3 ;  /* 0x0003140301007387 */ /* 0x0001e80000100800 */
[----:B---3--:R-:W3:Y:S04]  /*f200*/  LDL.LU R2, [R1+0x29c] ;  /* 0x00029c0001027983 */ /* 0x008ee80000300800 */
[----:B0-----:R-:W4:Y:S01]  /*f210*/  LDL.LU R3, [R1+0x270] ;  /* 0x0002700001037983 */ /* 0x001f220000300800 */
[----:B------:R-:W-:Y:S02]  /*f220*/  IADD3 R240, P6, R240, UR10, RZ ;  /* 0x0000000af0f07c10 */ /* 0x000fe4000ffde0ff */
[----:B------:R-:W-:-:S03]  /*f230*/  IADD3.X R242, R242, UR6, RZ, P1, !PT ;  /* 0x00000006f2f27c10 */ /* 0x000fc60008ffe4ff */
[----:B------:R0:W-:Y:S04]  /*f240*/  STL [R1+0x2e8], R240 ;  /* 0x0002e8f001007387 */ /* 0x0001e80000100800 */
[----:B------:R1:W-:Y:S01]  /*f250*/  STL [R1+0x30c], R242 ;  /* 0x00030cf201007387 */ /* 0x0003e20000100800 */
[----:B------:R-:W-:Y:S02]  /*f260*/  IADD3 R244, P1, R244, UR10, RZ ;  /* 0x0000000af4f47c10 */ /* 0x000fe4000ff3e0ff */
[----:B------:R-:W-:-:S03]  /*f270*/  IADD3.X R246, R246, UR6, RZ, P2, !PT ;  /* 0x00000006f6f67c10 */ /* 0x000fc600097fe4ff */
[----:B------:R1:W-:Y:S01]  /*f280*/  STL [R1+0x2e0], R244 ;  /* 0x0002e0f401007387 */ /* 0x0003e20000100800 */
[----:B------:R-:W-:-:S03]  /*f290*/  IADD3 R248, P2, R248, UR10, RZ ;  /* 0x0000000af8f87c10 */ /* 0x000fc6000ff5e0ff */
[----:B------:R1:W-:Y:S01]  /*f2a0*/  STL [R1+0x304], R246 ;  /* 0x000304f601007387 */ /* 0x0003e20000100800 */
        /* <DEDUP_REMOVED lines=27> */
[----:B------:R1:W-:Y:S04]  /*f460*/  STL [R1+0x2cc], R14 ;  /* 0x0002cc0e01007387 */ /* 0x0003e80000100800 */
[----:B------:R1:W-:Y:S01]  /*f470*/  STL [R1+0x298], R15 ;  /* 0x0002980f01007387 */ /* 0x0003e20000100800 */
[----:B------:R-:W-:Y:S02]  /*f480*/  IADD3.X R16, R16, UR6, RZ, P4, !PT ;  /* 0x0000000610107c10 */ /* 0x000fe4000a7fe4ff */
        /* <DEDUP_REMOVED lines=10> */
[----:B--2---:R-:W-:-:S03]  /*f530*/  IADD3.X R22, R22, UR6, RZ, P1, !PT ;  /* 0x0000000616167c10 */ /* 0x004fc60008ffe4ff */
[----:B------:R2:W-:Y:S01]  /*f540*/  STL [R1+0x280], R21 ;  /* 0x0002801501007387 */ /* 0x0005e20000100800 */
[----:B------:R-:W-:-:S03]  /*f550*/  IADD3 R23, P1, R23, UR10, RZ ;  /* 0x0000000a17177c10 */ /* 0x000fc6000ff3e0ff */
[----:B------:R2:W-:Y:S04]  /*f560*/  STL [R1+0x2a4], R22 ;  /* 0x0002a41601007387 */ /* 0x0005e80000100800 */
[----:B------:R-:W2:Y:S04]  /*f570*/  LDL.LU R236, [R1+0x294] ;  /* 0x0002940001ec7983 */ /* 0x000ea80000300800 */
[----:B------:R2:W-:Y:S01]  /*f580*/  STL [R1+0x278], R23 ;  /* 0x0002781701007387 */ /* 0x0005e20000100800 */
[----:B---3--:R-:W-:-:S03]  /*f590*/  IADD3.X R2, R2, UR6, RZ, P2, !PT ;  /* 0x0000000602027c10 */ /* 0x008fc600097fe4ff */
[----:B------:R-:W3:Y:S01]  /*f5a0*/  LDL.LU R238, [R1+0x268] ;  /* 0x0002680001ee7983 */ /* 0x000ee20000300800 */
[----:B----4-:R-:W-:-:S03]  /*f5b0*/  IADD3 R3, P2, R3, UR10, RZ ;  /* 0x0000000a03037c10 */ /* 0x010fc6000ff5e0ff */
[----:B------:R4:W-:Y:S04]  /*f5c0*/  STL [R1+0x29c], R2 ;  /* 0x00029c0201007387 */ /* 0x0009e80000100800 */
[----:B0-----:R-:W3:Y:S04]  /*f5d0*/  LDL.LU R240, [R1+0x28c] ;  /* 0x00028c0001f07983 */ /* 0x001ee80000300800 */
[----:B------:R0:W-:Y:S04]  /*f5e0*/  STL [R1+0x270], R3 ;  /* 0x0002700301007387 */ /* 0x0001e80000100800 */
[----:B-1----:R-:W3:Y:S04]  /*f5f0*/  LDL.LU R242, [R1+0x260] ;  /* 0x0002600001f27983 */ /* 0x002ee80000300800 */
        /* <DEDUP_REMOVED lines=22> */
[----:B--2---:R-:W2:Y:S04]  /*f760*/  LDL.LU R21, [R1+0x22c] ;  /* 0x00022c0001157983 */ /* 0x004ea80000300800 */
[----:B------:R-:W2:Y:S04]  /*f770*/  LDL.LU R22, [R1+0x200] ;  /* 0x0002000001167983 */ /* 0x000ea80000300800 */
[----:B------:R-:W2:Y:S04]  /*f780*/  LDL.LU R23, [R1+0x224] ;  /* 0x0002240001177983 */ /* 0x000ea80000300800 */
[----:B----4-:R-:W4:Y:S04]  /*f790*/  LDL.LU R2, [R1+0x1f8] ;  /* 0x0001f80001027983 */ /* 0x010f280000300800 */
[----:B0-----:R-:W4:Y:S01]  /*f7a0*/  LDL.LU R3, [R1+0x21c] ;  /* 0x00021c0001037983 */ /* 0x001f220000300800 */
[----:B------:R-:W-:-:S02]  /*f7b0*/  IADD3.X R236, R236, UR6, RZ, P3, !PT ;  /* 0x00000006ecec7c10 */ /* 0x000fc40009ffe4ff */
[----:B---3--:R-:W-:-:S03]  /*f7c0*/  IADD3 R238, P3, R238, UR10, RZ ;  /* 0x0000000aeeee7c10 */ /* 0x008fc6000ff7e0ff */
        /* <DEDUP_REMOVED lines=52> */
[----:B------:R2:W-:Y:S01]  /*fb10*/  STL [R1+0x22c], R21 ;  /* 0x00022c1501007387 */ /* 0x0005e20000100800 */
[----:B------:R-:W-:-:S03]  /*fb20*/  IADD3.X R23, R23, UR6, RZ, P5, !PT ;  /* 0x0000000617177c10 */ /* 0x000fc6000affe4ff */
[----:B------:R2:W-:Y:S01]  /*fb30*/  STL [R1+0x200], R22 ;  /* 0x0002001601007387 */ /* 0x0005e20000100800 */
[----:B----4-:R-:W-:-:S03]  /*fb40*/  IADD3 R2, P5, R2, UR9, RZ ;  /* 0x0000000902027c10 */ /* 0x010fc6000ffbe0ff */
[----:B0-----:R-:W4:Y:S01]  /*fb50*/  LDL.LU R236, [R1+0x1f0] ;  /* 0x0001f00001ec7983 */ /* 0x001f220000300800 */
[----:B------:R-:W-:-:S03]  /*fb60*/  IADD3.X R3, R3, UR6, RZ, P6, !PT ;  /* 0x0000000603037c10 */ /* 0x000fc6000b7fe4ff */
[----:B------:R0:W-:Y:S04]  /*fb70*/  STL [R1+0x224], R23 ;  /* 0x0002241701007387 */ /* 0x0001e80000100800 */
[----:B-1----:R-:W4:Y:S04]  /*fb80*/  LDL.LU R238, [R1+0x214] ;  /* 0x0002140001ee7983 */ /* 0x002f280000300800 */
[----:B------:R1:W-:Y:S04]  /*fb90*/  STL [R1+0x1f8], R2 ;  /* 0x0001f80201007387 */ /* 0x0003e80000100800 */
[----:B---3--:R-:W3:Y:S04]  /*fba0*/  LDL.LU R240, [R1+0x1e8] ;  /* 0x0001e80001f07983 */ /* 0x008ee80000300800 */
        /* <DEDUP_REMOVED lines=26> */
[----:B0-----:R-:W2:Y:S04]  /*fd50*/  LDL.LU R23, [R1+0x180] ;  /* 0x0001800001177983 */ /* 0x001ea80000300800 */
[----:B-1----:R-:W2:Y:S04]  /*fd60*/  LDL.LU R2, [R1+0x1a4] ;  /* 0x0001a40001027983 */ /* 0x002ea80000300800 */
[----:B------:R-:W2:Y:S01]  /*fd70*/  LDL.LU R3, [R1+0x178] ;  /* 0x0001780001037983 */ /* 0x000ea20000300800 */
[----:B------:R-:W-:Y:S01]  /*fd80*/  UIADD3.64 UR12, UR16, 0x1fe, URZ ;  /* 0x000001fe100c7897 */ /* 0x000fe2000fffe03f */
[----:B------:R-:W-:-:S08]  /*fd90*/  WARPGROUP.ARRIVE ;  /* 0x00000000000079c5 */ /* 0x000fd00000000000 */
[----:B------:R-:W-:Y:S01]  /*fda0*/  QGMMA.64x128x32.F32.E4M3.E4M3 R152, gdesc[UR12], R152, gsb0 ;  /* 0x01e000000c9879f3 */ /* 0x000fe20008000898 */
[----:B------:R-:W-:Y:S01]  /*fdb0*/  UIADD3.64 UR20, UR16, 0x200, URZ ;  /* 0x0000020010147897 */ /* 0x000fe2000fffe03f */
[----:B------:R-:W-:Y:S01]  /*fdc0*/  UMOV UR22, UR18 ;  /* 0x0000001200167c82 */ /* 0x000fe20008000000 */
[----:B------:R-:W-:Y:S01]  /*fdd0*/  UMOV UR23, UR19 ;  /* 0x0000001300177c82 */ /* 0x000fe20008000000 */
[----:B----4-:R-:W-:Y:S02]  /*fde0*/  IADD3 R236, P6, R236, UR9, RZ ;  /* 0x00000009ecec7c10 */ /* 0x010fe4000ffde0ff */
[----:B------:R-:W-:-:S03]  /*fdf0*/  IADD3.X R238, R238, UR6, RZ, P1, !PT ;  /* 0x00000006eeee7c10 */ /* 0x000fc60008ffe4ff */
[----:B------:R0:W-:Y:S01]  /*fe00*/  STL [R1+0x1f0], R236 ;  /* 0x0001f0ec01007387 */ /* 0x0001e20000100800 */
[----:B---3--:R-:W-:-:S03]  /*fe10*/  IADD3 R240, P1, R240, UR9, RZ ;  /* 0x00000009f0f07c10 */ /* 0x008fc6000ff3e0ff */
        /* <DEDUP_REMOVED lines=54> */
[----:B0-----:R-:W2:Y:S01]  /*10180*/  LDL.LU R236, [R1+0x19c] ;  /* 0x00019c0001ec7983 */ /* 0x001ea20000300800 */
[----:B------:R-:W-:-:S03]  /*10190*/  IADD3 R3, P3, R3, UR9, RZ ;  /* 0x0000000903037c10 */ /* 0x000fc6000ff7e0ff */
[----:B------:R0:W-:Y:S04]  /*101a0*/  STL [R1+0x180], R23 ;  /* 0x0001801701007387 */ /* 0x0001e80000100800 */
[----:B-1----:R-:W2:Y:S04]  /*101b0*/  LDL.LU R238, [R1+0x170] ;  /* 0x0001700001ee7983 */ /* 0x002ea80000300800 */
[----:B------:R1:W-:Y:S04]  /*101c0*/  STL [R1+0x1a4], R2 ;  /* 0x0001a40201007387 */ /* 0x0003e80000100800 */
[----:B---3--:R-:W3:Y:S04]  /*101d0*/  LDL.LU R240, [R1+0x194] ;  /* 0x0001940001f07983 */ /* 0x008ee80000300800 */
[----:B------:R1:W-:Y:S04]  /*101e0*/  STL [R1+0x178], R3 ;  /* 0x0001780301007387 */ /* 0x0003e80000100800 */
[----:B----4-:R-:W4:Y:S04]  /*101f0*/  LDL.LU R242, [R1+0x168] ;  /* 0x0001680001f27983 */ /* 0x010f280000300800 */
        /* <DEDUP_REMOVED lines=20> */
[----:B--2---:R-:W2:Y:S04]  /*10340*/  LDL.LU R19, [R1+0x13c] ;  /* 0x00013c0001137983 */ /* 0x004ea80000300800 */
[----:B------:R-:W2:Y:S04]  /*10350*/  LDL.LU R20, [R1+0x110] ;  /* 0x0001100001147983 */ /* 0x000ea80000300800 */
[----:B------:R-:W2:Y:S04]  /*10360*/  LDL.LU R21, [R1+0x134] ;  /* 0x0001340001157983 */ /* 0x000ea80000300800 */
[----:B------:R-:W2:Y:S04]  /*10370*/  LDL.LU R22, [R1+0x108] ;  /* 0x0001080001167983 */ /* 0x000ea80000300800 */
[----:B0-----:R-:W2:Y:S04]  /*10380*/  LDL.LU R23, [R1+0x12c] ;  /* 0x00012c0001177983 */ /* 0x001ea80000300800 */
[----:B-1----:R-:W2:Y:S04]  /*10390*/  LDL.LU R2, [R1+0x124] ;  /* 0x0001240001027983 */ /* 0x002ea80000300800 */
[----:B------:R-:W2:Y:S01]  /*103a0*/  LDL.LU R3, [R1+0x11c] ;  /* 0x00011c0001037983 */ /* 0x000ea20000300800 */
[----:B------:R-:W-:-:S02]  /*103b0*/  WARPGROUP.DEPBAR.LE gsb0, 0x0 ;  /* 0x00008000000079c5 */ /* 0x000fc40000010000 */
[----:B------:R-:W-:-:S06]  /*103c0*/  WARPGROUP.ARRIVE ;  /* 0x00000000000079c5 */ /* 0x000fcc0000000000 */
[----:B------:R-:W-:Y:S01]  /*103d0*/  QGMMA.64x128x32.F32.E4M3.E4M3 R152, gdesc[UR20], R152, gsb0 ;  /* 0x01e00000149879f3 */ /* 0x000fe20008000898 */
[----:B------:R-:W-:Y:S02]  /*103e0*/  UIADD3.64 UR12, UR16, 0x3fe, URZ ;  /* 0x000003fe100c7897 */ /* 0x000fe4000fffe03f */
[----:B------:R-:W-:Y:S01]  /*103f0*/  UIADD3.64 UR20, UR16, 0x400, URZ ;  /* 0x0000040010147897 */ /* 0x000fe2000fffe03f */
[----:B------:R-:W-:Y:S01]  /*10400*/  UMOV UR22, UR18 ;  /* 0x0000001200167c82 */ /* 0x000fe20008000000 */
[----:B------:R-:W-:Y:S01]  /*10410*/  UMOV UR23, UR19 ;  /* 0x0000001300177c82 */ /* 0x000fe20008000000 */
[----:B------:R-:W-:Y:S02]  /*10420*/  WARPGROUP.DEPBAR.LE gsb0, 0x0 ;  /* 0x00008000000079c5 */ /* 0x000fe40000010000 */
[----:B------:R-:W-:-:S06]  /*10430*/  WARPGROUP.ARRIVE ;  /* 0x00000000000079c5 */ /* 0x000fcc0000000000 */
[----:B------:R-:W-:Y:S01]  /*10440*/  QGMMA.64x128x32.F32.E4M3.E4M3 R88, gdesc[UR12], R88, gsb0 ;  /* 0x01e000000c5879f3 */ /* 0x000fe20008000858 */
[----:B------:R-:W-:Y:S02]  /*10450*/  IADD3.X R236, R236, UR5, RZ, P4, !PT ;  /* 0x00000005ecec7c10 */ /* 0x000fe4000a7fe4ff */
[----:B------:R-:W-:-:S03]  /*10460*/  IADD3 R238, P4, R238, UR9, RZ ;  /* 0x00000009eeee7c10 */ /* 0x000fc6000ff9e0ff */
[----:B------:R-:W-:Y:S01]  /*10470*/  STL [R1+0x19c], R236 ;  /* 0x00019cec01007387 */ /* 0x000fe20000100800 */
[----:B---3--:R-:W-:-:S03]  /*10480*/  IADD3.X R240, R240, UR5, RZ, P5, !PT ;  /* 0x00000005f0f07c10 */ /* 0x008fc6000affe4ff */
        /* <DEDUP_REMOVED lines=31> */
[----:B------:R-:W-:Y:S01]  /*10680*/  IADD3.X R13, R13, UR5, RZ, P1, !PT ;  /* 0x000000050d0d7c10 */ /* 0x000fe20008ffe4ff */
[----:B------:R-:W-:Y:S02]  /*10690*/  WARPGROUP.DEPBAR.LE gsb0, 0x0 ;  /* 0x00008000000079c5 */ /* 0x000fe40000010000 */
[----:B------:R-:W-:-:S06]  /*106a0*/  WARPGROUP.ARRIVE ;  /* 0x00000000000079c5 */ /* 0x000fcc0000000000 */
[----:B------:R-:W-:Y:S01]  /*106b0*/  QGMMA.64x128x32.F32.E4M3.E4M3 R88, gdesc[UR20], R88, gsb0 ;  /* 0x01e00000145879f3 */ /* 0x000fe20008000858 */
[----:B------:R-:W-:Y:S02]  /*106c0*/  IADD3 R14, P1, R14, UR9, RZ ;  /* 0x000000090e0e7c10 */ /* 0x000fe4000ff3e0ff */
[----:B------:R-:W-:Y:S01]  /*106d0*/  IADD3.X R15, R15, UR5, RZ, P2, !PT ;  /* 0x000000050f0f7c10 */ /* 0x000fe200097fe4ff */
[----:B------:R-:W-:Y:S01]  /*106e0*/  STL [R1+0x130], R12 ;  /* 0x0001300c01007387 */ /* 0x000fe20000100800 */
[----:B------:R-:W-:Y:S02]  /*106f0*/  IADD3 R16, P2, R16, UR9, RZ ;  /* 0x0000000910107c10 */ /* 0x000fe4000ff5e0ff */
[----:B------:R-:W-:Y:S01]  /*10700*/  IADD3.X R17, R17, UR5, RZ, P3, !PT ;  /* 0x0000000511117c10 */ /* 0x000fe20009ffe4ff */
[----:B------:R-:W-:Y:S01]  /*10710*/  STL [R1+0x154], R13 ;  /* 0x0001540d01007387 */ /* 0x000fe20000100800 */
[----:B------:R-:W-:Y:S02]  /*10720*/  IADD3 R18, P3, R18, UR9, RZ ;  /* 0x0000000912127c10 */ /* 0x000fe4000ff7e0ff */
[----:B--2---:R-:W-:Y:S01]  /*10730*/  IADD3.X R19, R19, UR5, RZ, P4, !PT ;  /* 0x0000000513137c10 */ /* 0x004fe2000a7fe4ff */
[----:B------:R-:W-:Y:S01]  /*10740*/  STL [R1+0x128], R14 ;  /* 0x0001280e01007387 */ /* 0x000fe20000100800 */
[----:B------:R-:W-:-:S02]  /*10750*/  IADD3 R20, P4, R20, UR9, RZ ;  /* 0x0000000914147c10 */ /* 0x000fc4000ff9e0ff */
[----:B------:R-:W-:Y:S01]  /*10760*/  IADD3.X R21, R21, UR5, RZ, P5, !PT ;  /* 0x0000000515157c10 */ /* 0x000fe2000affe4ff */
[----:B------:R-:W-:Y:S01]  /*10770*/  STL [R1+0x14c], R15 ;  /* 0x00014c0f01007387 */ /* 0x000fe20000100800 */
[----:B------:R-:W-:-:S03]  /*10780*/  IADD3 R22, P5, R22, UR9, RZ ;  /* 0x0000000916167c10 */ /* 0x000fc6000ffbe0ff */
[----:B------:R-:W-:Y:S01]  /*10790*/  STL [R1+0x120], R16 ;  /* 0x0001201001007387 */ /* 0x000fe20000100800 */
[----:B------:R-:W-:-:S03]  /*107a0*/  IADD3.X R23, R23, UR5, RZ, P6, !PT ;  /* 0x0000000517177c10 */ /* 0x000fc6000b7fe4ff */
        /* <DEDUP_REMOVED lines=10> */
[----:B------:R-:W-:Y:S04]  /*10850*/  STL [R1+0x108], R22 ;  /* 0x0001081601007387 */ /* 0x000fe80000100800 */
[----:B------:R-:W-:Y:S04]  /*10860*/  STL [R1+0x12c], R23 ;  /* 0x00012c1701007387 */ /* 0x000fe80000100800 */
[----:B------:R0:W-:Y:S04]  /*10870*/  STL [R1+0x114], R218 ;  /* 0x000114da01007387 */ /* 0x0001e80000100800 */
[----:B------:R-:W-:Y:S04]  /*10880*/  STL [R1+0x124], R2 ;  /* 0x0001240201007387 */ /* 0x000fe80000100800 */
[----:B0-----:R0:W5:Y:S04]  /*10890*/  LDL.LU R218, [R1+0x634] ;  /* 0x0006340001da7983 */ /* 0x0011680000300800 */
[----:B------:R-:W-:Y:S04]  /*108a0*/  STL [R1+0x11c], R3 ;  /* 0x00011c0301007387 */ /* 0x000fe80000100800 */
[----:B------:R1:W-:Y:S04]  /*108b0*/  STL [R1+0x10c], R217 ;  /* 0x00010cd901007387 */ /* 0x0003e80000100800 */
[----:B-1----:R0:W5:Y:S04]  /*108c0*/  LDL.LU R217, [R1+0x630] ;  /* 0x0006300001d97983 */ /* 0x0021680000300800 */
[----:B------:R1:W-:Y:S04]  /*108d0*/  STL [R1+0x104], R216 ;  /* 0x000104d801007387 */ /* 0x0003e80000100800 */
[----:B-1----:R0:W5:Y:S01]  /*108e0*/  LDL.LU R216, [R1+0x62c] ;  /* 0x00062c0001d87983 */ /* 0x0021620000300800 */
[----:B------:R-:W-:Y:S01]  /*108f0*/  UIADD3.64 UR12, UR16, 0x5fe, URZ ;  /* 0x000005fe100c7897 */ /* 0x000fe2000fffe03f */
[----:B------:R-:W-:-:S02]  /*10900*/  WARPGROUP.DEPBAR.LE gsb0, 0x0 ;  /* 0x00008000000079c5 */ /* 0x000fc40000010000 */
[----:B------:R-:W-:-:S06]  /*10910*/  WARPGROUP.ARRIVE ;  /* 0x00000000000079c5 */ /* 0x000fcc0000000000 */
[----:B------:R-:W-:Y:S01]  /*10920*/  QGMMA.64x128x32.F32.E4M3.E4M3 R24, gdesc[UR12], R24, gsb0 ;  /* 0x01e000000c1879f3 */ /* 0x000fe20008000818 */
[----:B------:R-:W-:Y:S02]  /*10930*/  UIADD3.64 UR16, UR16, 0x600, URZ ;  /* 0x0000060010107897 */ /* 0x000fe4000fffe03f */
[----:B------:R-:W-:Y:S02]  /*10940*/  WARPGROUP.DEPBAR.LE gsb0, 0x0 ;  /* 0x00008000000079c5 */ /* 0x000fe40000010000 */
[----:B------:R-:W-:-:S07]  /*10950*/  WARPGROUP.ARRIVE ;  /* 0x00000000000079c5 */ /* 0x000fce0000000000 */
[----:B------:R-:W-:Y:S03]  /*10960*/  QGMMA.64x128x32.F32.E4M3.E4M3 R24, gdesc[UR16], R24, gsb0 ;  /* 0x01e00000101879f3 */ /* 0x000fe60008000818 */
[----:B------:R-:W-:Y:S02]  /*10970*/  WARPGROUP.DEPBAR.LE gsb0, 0x0 ;  /* 0x00008000000079c5 */ /* 0x000fe40000010000 */
[----:B0-----:R-:W-:Y:S05]  /*10980*/  @P0 BRA `(.L_x_2) ;  /* 0xffffff6000140947 */ /* 0x001fea000383ffff */
.L_x_1:
[----:B------:R1:W-:Y:S01]  /*10990*/  STL [R1+0x644], R84 ;  /* 0x0006445401007387 */ /* 0x0003e20000100800 */
[----:B------:R-:W-:Y:S01]  /*109a0*/  F2FP.SATFINITE.E4M3.F32.PACK_AB_MERGE_C R114, R115, R114, RZ ;  /* 0x000000727372723e */ /* 0x000fe200048070ff */
[----:B------:R-:W-:Y:S01]  /*109b0*/  ULDC.64 UR24, c[0x0][0x228] ;  /* 0x00008a0000187ab9 */ /* 0x000fe20000000a00 */
[----:B------:R-:W-:Y:S01]  /*109c0*/  F2FP.SATFINITE.E4M3.F32.PACK_AB_MERGE_C R116, R117, R116, RZ ;  /* 0x000000747574723e */ /* 0x000fe200048070ff */
[----:B------:R-:W2:Y:S01]  /*109d0*/  LDL.LU R6, [R1+0x4] ;  /* 0x0000040001067983 */ /* 0x000ea20000300800 */
[----:B------:R-:W-:Y:S01]  /*109e0*/  F2FP.SATFINITE.E4M3.F32.PACK_AB_MERGE_C R118, R119, R118, RZ ;  /* 0x000000767776723e */ /* 0x000fe200048070ff */
[----:B------:R-:W-:Y:S01]  /*109f0*/  ULDC UR4, c[0x0][0x22c] ;  /* 0x00008b0000047ab9 */ /* 0x000fe20000000800 */
[----:B------:R-:W-:Y:S01]  /*10a00*/  F2FP.SATFINITE.E4M3.F32.PACK_AB_MERGE_C R88, R89, R88, RZ ;  /* 0x000000585958723e */ /* 0x000fe200048070ff */
[----:B------:R-:W-:Y:S01]  /*10a10*/  ULDC UR5, c[0x0][0x22c] ;  /* 0x00008b0000057ab9 */ /* 0x000fe20000000800 */
[----:B------:R-:W-:Y:S01]  /*10a20*/  F2FP.SATFINITE.E4M3.F32.PACK_AB_MERGE_C R90, R91, R90, RZ ;  /* 0x0000005a5b5a723e */ /* 0x000fe200048070ff */
[----:B-1----:R-:W2:Y:S01]  /*10a30*/  LDL.LU R84, [R1] ;  /* 0x0000000001547983 */ /* 0x002ea20000300800 */
[----:B------:R-:W-:Y:S01]  /*10a40*/  F2FP.SATFINITE.E4M3.F32.PACK_AB_MERGE_C R112, R113, R112, RZ ;  /* 0x000000707170723e */ /* 0x000fe200048070ff */
[----:B------:R-:W-:Y:S01]  /*10a50*/  ULDC.64 UR26, c[0x0][0x228] ;  /* 0x00008a00001a7ab9 */ /* 0x000fe20000000a00 */
[----:B------:R-:W-:Y:S01]  /*10a60*/  F2FP.SATFINITE.E4M3.F32.PACK_AB_MERGE_C R152, R153, R152, RZ ;  /* 0x000000989998723e */ /* 0x000fe200048070ff */
[----:B------:R1:W-:Y:S01]  /*10a70*/  STL [R1+0x640], R85 ;  /* 0x0006405501007387 */ /* 0x0003e20000100800 */
[----:B------:R-:W-:Y:S01]  /*10a80*/  F2FP.SATFINITE.E4M3.F32.PACK_AB_MERGE_C R154, R155, R154, RZ ;  /* 0x0000009a9b9a723e */ /* 0x000fe200048070ff */
[----:B------:R-:W-:Y:S01]  /*10a90*/  ULDC UR8, c[0x0][0x248] ;  /* 0x0000920000087ab9 */ /* 0x000fe20000000800 */
[----:B------:R-:W-:Y:S01]  /*10aa0*/  F2FP.SATFINITE.E4M3.F32.PACK_AB_MERGE_C R27, R27, R26, RZ ;  /* 0x0000001a1b1b723e */ /* 0x000fe200048070ff */
[----:B------:R-:W-:Y:S01]  /*10ab0*/  ULDC.64 UR10, c[0x0][0x228] ;  /* 0x00008a00000a7ab9 */ /* 0x000fe20000000a00 */
[----:B------:R-:W-:Y:S01]  /*10ac0*/  F2FP.SATFINITE.E4M3.F32.PACK_AB_MERGE_C R108, R109, R108, RZ ;  /* 0x0000006c6d6c723e */ /* 0x000fe200048070ff */
[----:B------:R-:W-:Y:S01]  /*10ad0*/  ULDC.64 UR14, c[0x0][0x228] ;  /* 0x00008a00000e7ab9 */ /* 0x000fe20000000a00 */
[----:B------:R-:W-:Y:S01]  /*10ae0*/  F2FP.SATFINITE.E4M3.F32.PACK_AB_MERGE_C R110, R111, R110, RZ ;  /* 0x0000006e6f6e723e */ /* 0x000fe200048070ff */
[----:B------:R-:W-:Y:S01]  /*10af0*/  ULDC.64 UR12, c[0x0][0x228] ;  /* 0x00008a00000c7ab9 */ /* 0x000fe20000000a00 */
[----:B------:R-:W-:Y:S01]  /*10b00*/  F2FP.SATFINITE.E4M3.F32.PACK_AB_MERGE_C R92, R93, R92, RZ ;  /* 0x0000005c5d5c723e */ /* 0x000fe200048070ff */
[----:B-1----:R-:W3:Y:S01]  /*10b10*/  LDL.LU R85, [R1+0x8] ;  /* 0x0000080001557983 */ /* 0x002ee20000300800 */
[----:B------:R-:W-:Y:S01]  /*10b20*/  F2FP.SATFINITE.E4M3.F32.PACK_AB_MERGE_C R94, R95, R94, RZ ;  /* 0x0000005e5f5e723e */ /* 0x000fe200048070ff */
[----:B------:R-:W-:Y:S01]  /*10b30*/  ULDC.64 UR18, c[0x0][0x228] ;  /* 0x00008a0000127ab9 */ /* 0x000fe20000000a00 */
[----:B------:R-:W-:Y:S01]  /*10b40*/  F2FP.SATFINITE.E4M3.F32.PACK_AB_MERGE_C R156, R157, R156, RZ ;  /* 0x0000009c9d9c723e */ /* 0x000fe200048070ff */
[----:B------:R-:W3:Y:S01]  /*10b50*/  LDL.LU R4, [R1+0xc] ;  /* 0x00000c0001047983 */ /* 0x000ee20000300800 */
[----:B------:R-:W-:Y:S01]  /*10b60*/  F2FP.SATFINITE.E4M3.F32.PACK_AB_MERGE_C R158, R159, R158, RZ ;  /* 0x0000009e9f9e723e */ /* 0x000fe200048070ff */
[----:B------:R-:W-:Y:S01]  /*10b70*/  ULDC.64 UR16, c[0x0][0x228] ;  /* 0x00008a0000107ab9 */ /* 0x000fe20000000a00 */
[----:B------:R-:W-:Y:S01]  /*10b80*/  F2FP.SATFINITE.E4M3.F32.PACK_AB_MERGE_C R96, R97, R96, RZ ;  /* 0x000000606160723e */ /* 0x000fe200048070ff */
[----:B-----5:R1:W-:Y:S01]  /*10b90*/  STL [R1+0x63c], R216 ;  /* 0x00063cd801007387 */ /* 0x0203e20000100800 */
[----:B------:R-:W-:Y:S01]  /*10ba0*/  F2FP.SATFINITE.E4M3.F32.PACK_AB_MERGE_C R98, R99, R98, RZ ;  /* 0x000000626362723e */ /* 0x000fe200048070ff */
[----:B------:R-:W-:Y:S01]  /*10bb0*/  ULDC.64 UR22, c[0x0][0x228] ;  /* 0x00008a0000167ab9 */ /* 0x000fe20000000a00 */
[----:B------:R-:W-:Y:S01]  /*10bc0*/  F2FP.SATFINITE.E4M3.F32.PACK_AB_MERGE_C R162, R163, R162, RZ ;  /* 0x000000a2a3a2723e */ /* 0x000fe200048070ff */
[----:B------:R-:W-:Y:S01]  /*10bd0*/  ULDC.64 UR20, c[0x0][0x228] ;  /* 0x00008a0000147ab9 */ /* 0x000fe20000000a00 */
[----:B-1----:R-:W4:Y:S04]  /*10be0*/  LDL.LU R216, [R1+0x10] ;  /* 0x0000100001d87983 */ /* 0x002f280000300800 */
[----:B------:R-:W4:Y:S04]  /*10bf0*/  LDL.LU R2, [R1+0x14] ;  /* 0x0000140001027983 */ /* 0x000f280000300800 */
[----:B------:R1:W-:Y:S04]  /*10c00*/  STL [R1+0x638], R86 ;  /* 0x0006385601007387 */ /* 0x0003e80000100800 */
[----:B-1----:R-:W4:Y:S04]  /*10c10*/  LDL.LU R86, [R1+0x18] ;  /* 0x0000180001567983 */ /* 0x002f280000300800 */
[----:B0-----:R-:W4:Y:S04]  /*10c20*/  LDL.LU R0, [R1+0x1c] ;  /* 0x00001c0001007983 */ /* 0x001f280000300800 */
[----:B------:R0:W-:Y:S04]  /*10c30*/  STL [R1+0x634], R87 ;  /* 0x0006345701007387 */ /* 0x0001e80000100800 */
[----:B0-----:R-:W4:Y:S04]  /*10c40*/  LDL.LU R87, [R1+0x20] ;  /* 0x0000200001577983 */ /* 0x001f280000300800 */
[----:B------:R-:W4:Y:S04]  /*10c50*/  LDL.LU R3, [R1+0x24] ;  /* 0x0000240001037983 */ /* 0x000f280000300800 */
[----:B------:R0:W-:Y:S04]  /*10c60*/  STL [R1+0x630], R217 ;  /* 0x000630d901007387 */ /* 0x0001e80000100800 */
[----:B0-----:R-:W4:Y:S04]  /*10c70*/  LDL.LU R217, [R1+0x28] ;  /* 0x0000280001d97983 */ /* 0x001f280000300800 */
[----:B------:R-:W4:Y:S04]  /*10c80*/  LDL.LU R5, [R1+0x2c] ;  /* 0x00002c0001057983 */ /* 0x000f280000300800 */
[----:B------:R0:W-:Y:S04]  /*10c90*/  STL [R1+0x62c], R218 ;  /* 0x00062cda01007387 */ /* 0x0001e80000100800 */
[----:B0-----:R-:W4:Y:S04]  /*10ca0*/  LDL.LU R218, [R1+0x30] ;  /* 0x0000300001da7983 */ /* 0x001f280000300800 */
        /* <DEDUP_REMOVED lines=51> */
[----:B--2---:R-:W-:-:S03]  /*10fe0*/  F2FP.SATFINITE.E4M3.F32.PACK_AB_MERGE_C R6, R6, R84, RZ ;  /* 0x000000540606723e */ /* 0x004fc600048070ff */
[----:B------:R-:W2:Y:S01]  /*10ff0*/  LDL.LU R84, [R1+0x644] ;  /* 0x0006440001547983 */ /* 0x000ea20000300800 */
[----:B---3--:R-:W-:-:S03]  /*11000*/  F2FP.SATFINITE.E4M3.F32.PACK_AB_MERGE_C R4, R4, R85, RZ ;  /* 0x000000550404723e */ /* 0x008fc600048070ff */
[----:B------:R-:W2:Y:S01]  /*11010*/  LDL.LU R85, [R1+0x640] ;  /* 0x0006400001557983 */ /* 0x000ea20000300800 */
[----:B----4-:R-:W-:-:S03]  /*11020*/  F2FP.SATFINITE.E4M3.F32.PACK_AB_MERGE_C R2, R2, R216, RZ ;  /* 0x000000d80202723e */ /* 0x010fc600048070ff */
[----:B------:R-:W3:Y:S01]  /*11030*/  LDL.LU R216, [R1+0x63c] ;  /* 0x00063c0001d87983 */ /* 0x000ee20000300800 */
[----:B------:R-:W-:-:S03]  /*11040*/  F2FP.SATFINITE.E4M3.F32.PACK_AB_MERGE_C R0, R0, R86, RZ ;  /* 0x000000560000723e */ /* 0x000fc600048070ff */
[----:B------:R-:W4:Y:S01]  /*11050*/  LDL.LU R86, [R1+0x638] ;  /* 0x0006380001567983 */ /* 0x000f220000300800 */
[----:B------:R-:W-:-:S03]  /*11060*/  F2FP.SATFINITE.E4M3.F32.PACK_AB_MERGE_C R3, R3, R87, RZ ;  /* 0x000000570303723e */ /* 0x000fc600048070ff */
[----:B------:R-:W4:Y:S01]  /*11070*/  LDL.LU R87, [R1+0x634] ;  /* 0x0006340001577983 */ /* 0x000f220000300800 */
[----:B------:R-:W-:-:S03]  /*11080*/  F2FP.SATFINITE.E4M3.F32.PACK_AB_MERGE_C R5, R5, R217, RZ ;  /* 0x000000d90505723e */ /* 0x000fc600048070ff */
[----:B------:R-:W4:Y:S01]  /*11090*/  LDL.LU R217, [R1+0x630] ;  /* 0x0006300001d97983 */ /* 0x000f220000300800 */
[----:B------:R-:W-:-:S03]  /*110a0*/  F2FP.SATFINITE.E4M3.F32.PACK_AB_MERGE_C R7, R7, R218, RZ ;  /* 0x000000da0707723e */ /* 0x000fc600048070ff */
[----:B------:R-:W4:Y:S01]  /*110b0*/  LDL.LU R218, [R1+0x62c] ;  /* 0x00062c0001da7983 */ /* 0x000f220000300800 */
[----:B------:R-:W-:Y:S02]  /*110c0*/  F2FP.SATFINITE.E4M3.F32.PACK_AB_MERGE_C R115, R25, R24, RZ ;  /* 0x000000181973723e */ /* 0x000fe400048070ff */
[----:B------:R-:W-:Y:S02]  /*110d0*/  F2FP.SATFINITE.E4M3.F32.PACK_AB_MERGE_C R117, R29, R28, RZ ;  /* 0x0000001c1d75723e */ /* 0x000fe400048070ff */
[----:B------:R-:W-:Y:S02]  /*110e0*/  F2FP.SATFINITE.E4M3.F32.PACK_AB_MERGE_C R119, R31, R30, RZ ;  /* 0x0000001e1f77723e */ /* 0x000fe400048070ff */
[----:B------:R-:W-:Y:S02]  /*110f0*/  F2FP.SATFINITE.E4M3.F32.PACK_AB_MERGE_C R113, R35, R34, RZ ;  /* 0x000000222371723e */ /* 0x000fe400048070ff */
[----:B------:R-:W-:Y:S02]  /*11100*/  LOP3.LUT R152, R152, 0xffff, RZ, 0xc0, !PT ;  /* 0x0000ffff98987812 */ /* 0x000fe400078ec0ff */
[----:B------:R-:W-:-:S02]  /*11110*/  LOP3.LUT R154, R154, 0xffff, RZ, 0xc0, !PT ;  /* 0x0000ffff9a9a7812 */ /* 0x000fc400078ec0ff */
[----:B------:R-:W-:Y:S02]  /*11120*/  F2FP.SATFINITE.E4M3.F32.PACK_AB_MERGE_C R109, R37, R36, RZ ;  /* 0x00000024256d723e */ /* 0x000fe400048070ff */
[----:B------:R-:W-:Y:S02]  /*11130*/  F2FP.SATFINITE.E4M3.F32.PACK_AB_MERGE_C R111, R39, R38, RZ ;  /* 0x00000026276f723e */ /* 0x000fe400048070ff */
[----:B------:R-:W-:Y:S02]  /*11140*/  LOP3.LUT R156, R156, 0xffff, RZ, 0xc0, !PT ;  /* 0x0000ffff9c9c7812 */ /* 0x000fe400078ec0ff */
[----:B------:R-:W-:Y:S02]  /*11150*/  F2FP.SATFINITE.E4M3.F32.PACK_AB_MERGE_C R97, R45, R44, RZ ;  /* 0x0000002c2d61723e */ /* 0x000fe400048070ff */
[----:B------:R-:W-:Y:S02]  /*11160*/  LOP3.LUT R158, R158, 0xffff, RZ, 0xc0, !PT ;  /* 0x0000ffff9e9e7812 */ /* 0x000fe400078ec0ff */
[----:B------:R-:W-:-:S02]  /*11170*/  F2FP.SATFINITE.E4M3.F32.PACK_AB_MERGE_C R99, R47, R46, RZ ;  /* 0x0000002e2f63723e */ /* 0x000fc400048070ff */
[----:B------:R-:W-:Y:S02]  /*11180*/  F2FP.SATFINITE.E4M3.F32.PACK_AB_MERGE_C R160, R161, R160, RZ ;  /* 0x000000a0a1a0723e */ /* 0x000fe400048070ff */
[----:B------:R-:W-:Y:S02]  /*11190*/  LOP3.LUT R98, R98, 0xffff, RZ, 0xc0, !PT ;  /* 0x0000ffff62627812 */ /* 0x000fe400078ec0ff */
[----:B------:R-:W-:Y:S02]  /*111a0*/  LOP3.LUT R162, R162, 0xffff, RZ, 0xc0, !PT ;  /* 0x0000ffffa2a27812 */ /* 0x000fe400078ec0ff */
[----:B------:R-:W-:Y:S02]  /*111b0*/  LOP3.LUT R96, R96, 0xffff, RZ, 0xc0, !PT ;  /* 0x0000ffff60607812 */ /* 0x000fe400078ec0ff */
[----:B------:R-:W-:Y:S02]  /*111c0*/  F2FP.SATFINITE.E4M3.F32.PACK_AB_MERGE_C R93, R53, R52, RZ ;  /* 0x00000034355d723e */ /* 0x000fe400048070ff */
[----:B------:R-:W-:-:S02]  /*111d0*/  F2FP.SATFINITE.E4M3.F32.PACK_AB_MERGE_C R95, R55, R54, RZ ;  /* 0x00000036375f723e */ /* 0x000fc400048070ff */
[----:B------:R-:W-:Y:S02]  /*111e0*/  F2FP.SATFINITE.E4M3.F32.PACK_AB_MERGE_C R8, R8, R220, RZ ;  /* 0x000000dc0808723e */ /* 0x000fe400048070ff */
[----:B------:R-:W-:Y:S02]  /*111f0*/  F2FP.SATFINITE.E4M3.F32.PACK_AB_MERGE_C R102, R103, R102, RZ ;  /* 0x000000666766723e */ /* 0x000fe400048070ff */
[----:B------:R-:W-:Y:S02]  /*11200*/  F2FP.SATFINITE.E4M3.F32.PACK_AB_MERGE_C R164, R165, R164, RZ ;  /* 0x000000a4a5a4723e */ /* 0x000fe400048070ff */
[----:B------:R-:W-:Y:S02]  /*11210*/  F2FP.SATFINITE.E4M3.F32.PACK_AB_MERGE_C R100, R101, R100, RZ ;  /* 0x000000646564723e */ /* 0x000fe400048070ff */
        /* <DEDUP_REMOVED lines=13> */
[----:B------:R-:W-:-:S02]  /*112f0*/  LOP3.LUT R108, R108, 0xffff, RZ, 0xc0, !PT ;  /* 0x0000ffff6c6c7812 */ /* 0x000fc400078ec0ff */
        /* <DEDUP_REMOVED lines=8> */
[----:B------:R-:W-:Y:S02]  /*11380*/  LOP3.LUT R112, R112, 0xffff, RZ, 0xc0, !PT ;  /* 0x0000ffff70707812 */ /* 0x000fe400078ec0ff */
        /* <DEDUP_REMOVED lines=46> */
[----:B------:R-:W4:Y:S01]  /*11670*/  LDL.LU R229, [R1+0x628] ;  /* 0x0006280001e57983 */ /* 0x000f220000300800 */
[----:B------:R-:W-:Y:S02]  /*11680*/  F2FP.SATFINITE.E4M3.F32.PACK_AB_MERGE_C R227, R227, R228, RZ ;  /* 0x000000e4e3e3723e */ /* 0x000fe400048070ff */
[----:B------:R-:W0:Y:S01]  /*11690*/  S2R R228, SR_TID.X ;  /* 0x0000000000e47919 */ /* 0x000e220000002100 */
[----:B------:R-:W-:Y:S02]  /*116a0*/  LOP3.LUT R6, R6, 0xffff, RZ, 0xc0, !PT ;  /* 0x0000ffff06067812 */ /* 0x000fe400078ec0ff */
[----:B------:R-:W-:Y:S02]  /*116b0*/  LOP3.LUT R35, R88, 0xffff, RZ, 0xc0, !PT ;  /* 0x0000ffff58237812 */ /* 0x000fe400078ec0ff */
[----:B------:R-:W-:-:S02]  /*116c0*/  F2FP.SATFINITE.E4M3.F32.PACK_AB_MERGE_C R31, R41, R40, RZ ;  /* 0x00000028291f723e */ /* 0x000fc400048070ff */
[----:B------:R-:W-:Y:S02]  /*116d0*/  LOP3.LUT R4, R4, 0xffff, RZ, 0xc0, !PT ;  /* 0x0000ffff04047812 */ /* 0x000fe400078ec0ff */
[----:B------:R-:W-:Y:S02]  /*116e0*/  LOP3.LUT R41, R27, 0xffff, RZ, 0xc0, !PT ;  /* 0x0000ffff1b297812 */ /* 0x000fe400078ec0ff */
[----:B------:R-:W-:Y:S02]  /*116f0*/  LOP3.LUT R115, R115, 0xffff, RZ, 0xc0, !PT ;  /* 0x0000ffff73737812 */ /* 0x000fe400078ec0ff */
[----:B------:R-:W-:Y:S02]  /*11700*/  PRMT R34, R6, 0x3340, R35 ;  /* 0x0000334006227816 */ /* 0x000fe40000000023 */
[----:B------:R-:W-:Y:S01]  /*11710*/  F2FP.SATFINITE.E4M3.F32.PACK_AB_MERGE_C R25, R33, R32, RZ ;  /* 0x000000202119723e */ /* 0x000fe200048070ff */
[----:B---3--:R-:W-:Y:S01]  /*11720*/  VIADD R30, R216, 0x7f ;  /* 0x0000007fd81e7836 */ /* 0x008fe20000000000 */
[----:B------:R-:W-:-:S02]  /*11730*/  LOP3.LUT R2, R2, 0xffff, RZ, 0xc0, !PT ;  /* 0x0000ffff02027812 */ /* 0x000fc400078ec0ff */
[----:B------:R-:W-:Y:S01]  /*11740*/  LOP3.LUT R117, R117, 0xffff, RZ, 0xc0, !PT ;  /* 0x0000ffff75757812 */ /* 0x000fe200078ec0ff */
[C---:B0-----:R-:W-:Y:S01]  /*11750*/  IMAD.SHL.U32 R24, R228.reuse, 0x10, RZ ;  /* 0x00000010e4187824 */ /* 0x041fe200078e00ff */
[----:B------:R-:W-:Y:S01]  /*11760*/  LOP3.LUT R119, R119, 0xffff, RZ, 0xc0, !PT ;  /* 0x0000ffff77777812 */ /* 0x000fe200078ec0ff */
[----:B------:R-:W-:Y:S01]  /*11770*/  IMAD.SHL.U32 R28, R228, 0x80, RZ ;  /* 0x00000080e41c7824 */ /* 0x000fe200078e00ff */
[----:B------:R-:W-:Y:S02]  /*11780*/  LOP3.LUT R5, R5, 0xffff, RZ, 0xc0, !PT ;  /* 0x0000ffff05057812 */ /* 0x000fe400078ec0ff */
[----:B------:R-:W-:Y:S02]  /*11790*/  LOP3.LUT R24, R24, 0xf0, RZ, 0xc0, !PT ;  /* 0x000000f018187812 */ /* 0x000fe400078ec0ff */
[----:B------:R-:W-:Y:S02]  /*117a0*/  LOP3.LUT R29, R28, 0x800, RZ, 0xc0, !PT ;  /* 0x000008001c1d7812 */ /* 0x000fe400078ec0ff */
[----:B------:R-:W-:-:S02]  /*117b0*/  F2FP.SATFINITE.E4M3.F32.PACK_AB_MERGE_C R39, R49, R48, RZ ;  /* 0x000000303127723e */ /* 0x000fc400048070ff */
[----:B------:R-:W-:Y:S01]  /*117c0*/  IADD3 R29, R29, UR7, R24 ;  /* 0x000000071d1d7c10 */ /* 0x000fe2000fffe018 */
[----:B------:R-:W-:Y:S01]  /*117d0*/  VIADD R28, R216, 0x2 ;  /* 0x00000002d81c7836 */ /* 0x000fe20000000000 */
[----:B------:R-:W-:Y:S01]  /*117e0*/  ISETP.GE.AND P0, PT, R30, UR25, PT ;  /* 0x000000191e007c0c */ /* 0x000fe2000bf06270 */
[----:B------:R-:W-:Y:S01]  /*117f0*/  VIADD R30, R216, 0x1 ;  /* 0x00000001d81e7836 */ /* 0x000fe20000000000 */
[----:B------:R-:W-:Y:S02]  /*11800*/  SHF.R.U32.HI R27, RZ, 0x8, R6 ;  /* 0x00000008ff1b7819 */ /* 0x000fe40000011606 */
[----:B------:R-:W-:Y:S02]  /*11810*/  ISETP.GE.AND P3, PT, R28, UR5, PT ;  /* 0x000000051c007c0c */ /* 0x000fe4000bf66270 */
[----:B------:R-:W-:Y:S01]  /*11820*/  ISETP.GE.AND P2, PT, R30, UR4, PT ;  /* 0x000000041e007c0c */ /* 0x000fe2000bf46270 */
[----:B------:R-:W-:Y:S01]  /*11830*/  ULDC UR4, c[0x0][0x244] ;  /* 0x0000910000047ab9 */ /* 0x000fe20000000800 */
[----:B------:R-:W-:-:S02]  /*11840*/  SHF.R.U32.HI R35, RZ, 0x8, R35 ;  /* 0x00000008ff237819 */ /* 0x000fc40000011623 */
[----:B------:R-:W-:Y:S02]  /*11850*/  SHF.R.U32.HI R28, RZ, 0x8, R4 ;  /* 0x00000008ff1c7819 */ /* 0x000fe40000011604 */
[----:B------:R-:W-:Y:S02]  /*11860*/  SHF.R.U32.HI R33, RZ, 0x8, R154 ;  /* 0x00000008ff217819 */ /* 0x000fe4000001169a */
[----:B------:R-:W-:Y:S02]  /*11870*/  SHF.R.U32.HI R38, RZ, 0x8, R41 ;  /* 0x00000008ff267819 */ /* 0x000fe40000011629 */
[----:B------:R-:W-:Y:S02]  /*11880*/  F2FP.SATFINITE.E4M3.F32.PACK_AB_MERGE_C R32, R43, R42, RZ ;  /* 0x0000002a2b20723e */ /* 0x000fe400048070ff */
[----:B------:R-:W-:Y:S02]  /*11890*/  SHF.R.U32.HI R37, RZ, 0x8, R115 ;  /* 0x00000008ff257819 */ /* 0x000fe40000011673 */
[----:B------:R-:W-:-:S02]  /*118a0*/  LOP3.LUT R42, R27, 0xffff, RZ, 0xc0, !PT ;  /* 0x0000ffff1b2a7812 */ /* 0x000fc400078ec0ff */
[----:B------:R-:W-:Y:S02]  /*118b0*/  LOP3.LUT R35, R35, 0xffff, RZ, 0xc0, !PT ;  /* 0x0000ffff23237812 */ /* 0x000fe400078ec0ff */
[----:B------:R-:W-:Y:S02]  /*118c0*/  LOP3.LUT R27, R28, 0xffff, RZ, 0xc0, !PT ;  /* 0x0000ffff1c1b7812 */ /* 0x000fe400078ec0ff */
[----:B------:R-:W-:Y:S02]  /*118d0*/  LOP3.LUT R33, R33, 0xffff, RZ, 0xc0, !PT ;  /* 0x0000ffff21217812 */ /* 0x000fe400078ec0ff */
[----:B------:R-:W-:Y:S02]  /*118e0*/  LOP3.LUT R38, R38, 0xffff, RZ, 0xc0, !PT ;  /* 0x0000ffff26267812 */ /* 0x000fe400078ec0ff */
[----:B------:R-:W-:Y:S02]  /*118f0*/  LOP3.LUT R43, R92, 0xffff, RZ, 0xc0, !PT ;  /* 0x0000ffff5c2b7812 */ /* 0x000fe400078ec0ff */
[----:B------:R-:W-:-:S02]  /*11900*/  SHF.R.U32.HI R45, RZ, 0x8, R117 ;  /* 0x00000008ff2d7819 */ /* 0x000fc40000011675 */
[----:B------:R-:W-:Y:S02]  /*11910*/  F2FP.SATFINITE.E4M3.F32.PACK_AB_MERGE_C R40, R51, R50, RZ ;  /* 0x000000323328723e */ /* 0x000fe400048070ff */
[----:B------:R-:W-:Y:S02]  /*11920*/  SHF.R.U32.HI R46, RZ, 0x8, R119 ;  /* 0x00000008ff2e7819 */ /* 0x000fe40000011677 */
[----:B------:R-:W-:Y:S02]  /*11930*/  LOP3.LUT R113, R113, 0xffff, RZ, 0xc0, !PT ;  /* 0x0000ffff71717812 */ /* 0x000fe400078ec0ff */
[----:B------:R-:W-:Y:S02]  /*11940*/  LOP3.LUT R46, R46, 0xffff, RZ, 0xc0, !PT ;  /* 0x0000ffff2e2e7812 */ /* 0x000fe400078ec0ff */
[----:B------:R-:W-:Y:S02]  /*11950*/  LOP3.LUT R3, R3, 0xffff, RZ, 0xc0, !PT ;  /* 0x0000ffff03037812 */ /* 0x000fe400078ec0ff */
[----:B------:R-:W-:-:S02]  /*11960*/  LOP3.LUT R160, R160, 0xffff, RZ, 0xc0, !PT ;  /* 0x0000ffffa0a07812 */ /* 0x000fc400078ec0ff */
[----:B------:R-:W-:Y:S02]  /*11970*/  LOP3.LUT R25, R25, 0xffff, RZ, 0xc0, !PT ;  /* 0x0000ffff19197812 */ /* 0x000fe400078ec0ff */
[----:B------:R-:W-:Y:S02]  /*11980*/  SHF.R.U32.HI R52, RZ, 0x8, R113 ;  /* 0x00000008ff347819 */ /* 0x000fe40000011671 */
[----:B------:R-:W-:Y:S02]  /*11990*/  PRMT R48, R3, 0x3340, R96 ;  /* 0x0000334003307816 */ /* 0x000fe40000000060 */
[----:B------:R-:W-:Y:S02]  /*119a0*/  SHF.R.U32.HI R50, RZ, 0x8, R98 ;  /* 0x00000008ff327819 */ /* 0x000fe40000011662 */
[----:B------:R-:W-:Y:S02]  /*119b0*/  F2FP.SATFINITE.E4M3.F32.PACK_AB_MERGE_C R47, R59, R58, RZ ;  /* 0x0000003a3b2f723e */ /* 0x000fe400048070ff */
[----:B------:R-:W-:-:S02]  /*119c0*/  LOP3.LUT R50, R50, 0xffff, RZ, 0xc0, !PT ;  /* 0x0000ffff32327812 */ /* 0x000fc400078ec0ff */
[----:B------:R-:W-:Y:S02]  /*119d0*/  LOP3.LUT R58, R8, 0xffff, RZ, 0xc0, !PT ;  /* 0x0000ffff083a7812 */ /* 0x000fe400078ec0ff */
[----:B------:R-:W-:Y:S02]  /*119e0*/  LOP3.LUT R164, R164, 0xffff, RZ, 0xc0, !PT ;  /* 0x0000ffffa4a47812 */ /* 0x000fe400078ec0ff */
[----:B------:R-:W-:Y:S02]  /*119f0*/  LOP3.LUT R109, R109, 0xffff, RZ, 0xc0, !PT ;  /* 0x0000ffff6d6d7812 */ /* 0x000fe400078ec0ff */
[----:B------:R-:W-:Y:S02]  /*11a00*/  LOP3.LUT R7, R7, 0xffff, RZ, 0xc0, !PT ;  /* 0x0000ffff07077812 */ /* 0x000fe400078ec0ff */
[----:B------:R-:W-:Y:S02]  /*11a10*/  LOP3.LUT R100, R100, 0xffff, RZ, 0xc0, !PT ;  /* 0x0000ffff64647812 */ /* 0x000fe400078ec0ff */
[----:B------:R-:W-:-:S02]  /*11a20*/  LOP3.LUT R166, R166, 0xffff, RZ, 0xc0, !PT ;  /* 0x0000ffffa6a67812 */ /* 0x000fc400078ec0ff */
[----:B------:R-:W-:Y:S02]  /*11a30*/  LOP3.LUT R111, R111, 0xffff, RZ, 0xc0, !PT ;  /* 0x0000ffff6f6f7812 */ /* 0x000fe400078ec0ff */
[----:B------:R-:W-:Y:S02]  /*11a40*/  SHF.R.U32.HI R54, RZ, 0x8, R109 ;  /* 0x00000008ff367819 */ /* 0x000fe4000001166d */
[----:B------:R-:W-:Y:S02]  /*11a50*/  F2FP.SATFINITE.E4M3.F32.PACK_AB_MERGE_C R107, R63, R62, RZ ;  /* 0x0000003e3f6b723e */ /* 0x000fe400048070ff */
[----:B------:R-:W-:Y:S02]  /*11a60*/  PRMT R62, R7, 0x3340, R100 ;  /* 0x00003340073e7816 */ /* 0x000fe40000000064 */
[----:B------:R-:W-:Y:S02]  /*11a70*/  LOP3.LUT R54, R54, 0xffff, RZ, 0xc0, !PT ;  /* 0x0000ffff36367812 */ /* 0x000fe400078ec0ff */
[----:B------:R-:W-:-:S02]  /*11a80*/  F2FP.SATFINITE.E4M3.F32.PACK_AB_MERGE_C R103, R61, R60, RZ ;  /* 0x0000003c3d67723e */ /* 0x000fc400048070ff */
[----:B------:R-:W-:Y:S02]  /*11a90*/  LOP3.LUT R9, R9, 0xffff, RZ, 0xc0, !PT ;  /* 0x0000ffff09097812 */ /* 0x000fe400078ec0ff */
[----:B------:R-:W-:Y:S02]  /*11aa0*/  LOP3.LUT R104, R104, 0xffff, RZ, 0xc0, !PT ;  /* 0x0000ffff68687812 */ /* 0x000fe400078ec0ff */
[----:B------:R-:W-:Y:S02]  /*11ab0*/  LOP3.LUT R10, R10, 0xffff, RZ, 0xc0, !PT ;  /* 0x0000ffff0a0a7812 */ /* 0x000fe400078ec0ff */
[----:B------:R-:W-:Y:S02]  /*11ac0*/  F2FP.SATFINITE.E4M3.F32.PACK_AB_MERGE_C R101, R65, R64, RZ ;  /* 0x000000404165723e */ /* 0x000fe400048070ff */
[----:B------:R-:W-:Y:S02]  /*11ad0*/  PRMT R56, R9, 0x3340, R104 ;  /* 0x0000334009387816 */ /* 0x000fe40000000068 */
[----:B------:R-:W-:-:S02]  /*11ae0*/  SHF.R.U32.HI R8, RZ, 0x8, R100 ;  /* 0x00000008ff087819 */ /* 0x000fc40000011664 */
[----:B------:R-:W-:Y:S02]  /*11af0*/  LOP3.LUT R12, R12, 0xffff, RZ, 0xc0, !PT ;  /* 0x0000ffff0c0c7812 */ /* 0x000fe400078ec0ff */
[----:B------:R-:W-:Y:S02]  /*11b00*/  LOP3.LUT R8, R8, 0xffff, RZ, 0xc0, !PT ;  /* 0x0000ffff08087812 */ /* 0x000fe400078ec0ff */
[----:B------:R-:W-:Y:S02]  /*11b10*/  LOP3.LUT R170, R170, 0xffff, RZ, 0xc0, !PT ;  /* 0x0000ffffaaaa7812 */ /* 0x000fe400078ec0ff */
[----:B------:R-:W-:Y:S02]  /*11b20*/  LOP3.LUT R11, R11, 0xffff, RZ, 0xc0, !PT ;  /* 0x0000ffff0b0b7812 */ /* 0x000fe400078ec0ff */
[----:B------:R-:W-:Y:S02]  /*11b30*/  LOP3.LUT R168, R168, 0xffff, RZ, 0xc0, !PT ;  /* 0x0000ffffa8a87812 */ /* 0x000fe400078ec0ff */
[----:B------:R-:W-:-:S02]  /*11b40*/  LOP3.LUT R31, R31, 0xffff, RZ, 0xc0, !PT ;  /* 0x0000ffff1f1f7812 */ /* 0x000fc400078ec0ff */
[----:B------:R-:W-:Y:S02]  /*11b50*/  LOP3.LUT R174, R174, 0xffff, RZ, 0xc0, !PT ;  /* 0x0000ffffaeae7812 */ /* 0x000fe400078ec0ff */
[----:B------:R-:W-:Y:S02]  /*11b60*/  LOP3.LUT R99, R99, 0xffff, RZ, 0xc0, !PT ;  /* 0x0000ffff63637812 */ /* 0x000fe400078ec0ff */
[----:B------:R-:W-:Y:S02]  /*11b70*/  PRMT R81, R11, 0x3340, R108 ;  /* 0x000033400b517816 */ /* 0x000fe4000000006c */
[----:B------:R-:W-:Y:S02]  /*11b80*/  F2FP.SATFINITE.E4M3.F32.PACK_AB_MERGE_C R105, R67, R66, RZ ;  /* 0x000000424369723e */ /* 0x000fe400048070ff */
[----:B------:R-:W-:Y:S02]  /*11b90*/  LOP3.LUT R14, R14, 0xffff, RZ, 0xc0, !PT ;  /* 0x0000ffff0e0e7812 */ /* 0x000fe400078ec0ff */
[----:B------:R-:W-:-:S02]  /*11ba0*/  LOP3.LUT R172, R172, 0xffff, RZ, 0xc0, !PT ;  /* 0x0000ffffacac7812 */ /* 0x000fc400078ec0ff */
[----:B------:R-:W-:Y:S02]  /*11bb0*/  LOP3.LUT R97, R97, 0xffff, RZ, 0xc0, !PT ;  /* 0x0000ffff61617812 */ /* 0x000fe400078ec0ff */
[----:B------:R-:W-:Y:S02]  /*11bc0*/  LOP3.LUT R13, R13, 0xffff, RZ, 0xc0, !PT ;  /* 0x0000ffff0d0d7812 */ /* 0x000fe400078ec0ff */
[----:B------:R-:W-:Y:S02]  /*11bd0*/  LOP3.LUT R178, R178, 0xffff, RZ, 0xc0, !PT ;  /* 0x0000ffffb2b27812 */ /* 0x000fe400078ec0ff */
[----:B------:R-:W-:Y:S02]  /*11be0*/  LOP3.LUT R176, R176, 0xffff, RZ, 0xc0, !PT ;  /* 0x0000ffffb0b07812 */ /* 0x000fe400078ec0ff */
[----:B------:R-:W-:Y:S02]  /*11bf0*/  LOP3.LUT R39, R39, 0xffff, RZ, 0xc0, !PT ;  /* 0x0000ffff27277812 */ /* 0x000fe400078ec0ff */
[----:B------:R-:W-:-:S02]  /*11c00*/  LOP3.LUT R16, R16, 0xffff, RZ, 0xc0, !PT ;  /* 0x0000ffff10107812 */ /* 0x000fc400078ec0ff */
[----:B------:R-:W-:Y:S02]  /*11c10*/  PRMT R70, R172, 0x3340, R97 ;  /* 0x00003340ac467816 */ /* 0x000fe40000000061 */
[----:B------:R-:W-:Y:S02]  /*11c20*/  LOP3.LUT R180, R180, 0xffff, RZ, 0xc0, !PT ;  /* 0x0000ffffb4b47812 */ /* 0x000fe400078ec0ff */
[----:B------:R-:W-:Y:S02]  /*11c30*/  LOP3.LUT R182, R182, 0xffff, RZ, 0xc0, !PT ;  /* 0x0000ffffb6b67812 */ /* 0x000fe400078ec0ff */
[----:B------:R-:W-:Y:S02]  /*11c40*/  LOP3.LUT R93, R93, 0xffff, RZ, 0xc0, !PT ;  /* 0x0000ffff5d5d7812 */ /* 0x000fe400078ec0ff */
[----:B------:R-:W-:Y:S02]  /*11c50*/  LOP3.LUT R15, R15, 0xffff, RZ, 0xc0, !PT ;  /* 0x0000ffff0f0f7812 */ /* 0x000fe400078ec0ff */
[----:B--2---:R-:W-:-:S02]  /*11c60*/  F2FP.SATFINITE.E4M3.F32.PACK_AB_MERGE_C R84, R85, R84, RZ ;  /* 0x000000545554723e */ /* 0x004fc400048070ff */
[----:B----4-:R-:W-:Y:S02]  /*11c70*/  F2FP.SATFINITE.E4M3.F32.PACK_AB_MERGE_C R86, R87, R86, RZ ;  /* 0x000000565756723e */ /* 0x010fe400048070ff */
[----:B------:R-:W-:Y:S02]  /*11c80*/  F2FP.SATFINITE.E4M3.F32.PACK_AB_MERGE_C R219, R239, R240, RZ ;  /* 0x000000f0efdb723e */ /* 0x000fe400048070ff */
[----:B------:R-:W-:Y:S02]  /*11c90*/  F2FP.SATFINITE.E4M3.F32.PACK_AB_MERGE_C R220, R237, R238, RZ ;  /* 0x000000eeeddc723e */ /* 0x000fe400048070ff */
[----:B------:R-:W-:Y:S02]  /*11ca0*/  F2FP.SATFINITE.E4M3.F32.PACK_AB_MERGE_C R221, R235, R236, RZ ;  /* 0x000000ecebdd723e */ /* 0x000fe400048070ff */
[----:B------:R-:W-:Y:S02]  /*11cb0*/  F2FP.SATFINITE.E4M3.F32.PACK_AB_MERGE_C R222, R233, R234, RZ ;  /* 0x000000eae9de723e */ /* 0x000fe400048070ff */
[----:B------:R-:W-:-:S05]  /*11cc0*/  LOP3.LUT R24, R229, 0x700, RZ, 0xc0, !PT ;  /* 0x00000700e5187812 */ /* 0x000fca00078ec0ff */
[----:B------:R-:W-:Y:S01]  /*11cd0*/  IMAD.IADD R24, R24, 0x1, R29 ;  /* 0x0000000118187824 */ /* 0x000fe200078e021d */
[----:B------:R-:W-:-:S04]  /*11ce0*/  LOP3.LUT R29, R90, 0xffff, RZ, 0xc0, !PT ;  /* 0x0000ffff5a1d7812 */ /* 0x000fc800078ec0ff */
[--C-:B------:R-:W-:Y:S02]  /*11cf0*/  PRMT R30, R4, 0x3340, R29.reuse ;  /* 0x00003340041e7816 */ /* 0x100fe4000000001d */
[----:B------:R-:W-:Y:S02]  /*11d00*/  SHF.R.U32.HI R36, RZ, 0x8, R29 ;  /* 0x00000008ff247819 */ /* 0x000fe4000001161d */
[----:B------:R-:W-:Y:S02]  /*11d10*/  SHF.R.U32.HI R29, RZ, 0x8, R152 ;  /* 0x00000008ff1d7819 */ /* 0x000fe40000011698 */
[----:B------:R-:W-:Y:S02]  /*11d20*/  LOP3.LUT R36, R36, 0xffff, RZ, 0xc0, !PT ;  /* 0x0000ffff24247812 */ /* 0x000fe400078ec0ff */
[----:B------:R-:W-:Y:S02]  /*11d30*/  LOP3.LUT R28, R29, 0xffff, RZ, 0xc0, !PT ;  /* 0x0000ffff1d1c7812 */ /* 0x000fe400078ec0ff */
[----:B------:R-:W-:-:S02]  /*11d40*/  LOP3.LUT R29, R37, 0xffff, RZ, 0xc0, !PT ;  /* 0x0000ffff251d7812 */ /* 0x000fc400078ec0ff */
[----:B------:R-:W-:Y:S02]  /*11d50*/  PRMT R37, R42, 0x3340, R35 ;  /* 0x000033402a257816 */ /* 0x000fe40000000023 */
[----:B------:R-:W-:Y:S02]  /*11d60*/  PRMT R35, R27, 0x3340, R36 ;  /* 0x000033401b237816 */ /* 0x000fe40000000024 */
[----:B------:R-:W-:Y:S02]  /*11d70*/  PRMT R27, R33, 0x3340, R38 ;  /* 0x00003340211b7816 */ /* 0x000fe40000000026 */
[----:B------:R-:W-:Y:S02]  /*11d80*/  LOP3.LUT R38, R0, 0xffff, RZ, 0xc0, !PT ;  /* 0x0000ffff00267812 */ /* 0x000fe400078ec0ff */
[----:B------:R-:W-:Y:S02]  /*11d90*/  LOP3.LUT R33, R94, 0xffff, RZ, 0xc0, !PT ;  /* 0x0000ffff5e217812 */ /* 0x000fe400078ec0ff */
[----:B------:R-:W-:-:S02]  /*11da0*/  SHF.R.U32.HI R0, RZ, 0x8, R2 ;  /* 0x00000008ff007819 */ /* 0x000fc40000011602 */
[--C-:B------:R-:W-:Y:S02]  /*11db0*/  PRMT R42, R2, 0x3340, R43.reuse ;  /* 0x00003340022a7816 */ /* 0x100fe4000000002b */
[----:B------:R-:W-:Y:S02]  /*11dc0*/  SHF.R.U32.HI R2, RZ, 0x8, R38 ;  /* 0x00000008ff027819 */ /* 0x000fe40000011626 */
[----:B------:R-:W-:Y:S02]  /*11dd0*/  SHF.R.U32.HI R43, RZ, 0x8, R43 ;  /* 0x00000008ff2b7819 */ /* 0x000fe4000001162b */
[--C-:B------:R-:W-:Y:S02]  /*11de0*/  PRMT R38, R38, 0x3340, R33.reuse ;  /* 0x0000334026267816 */ /* 0x100fe40000000021 */
[----:B------:R-:W-:Y:S02]  /*11df0*/  SHF.R.U32.HI R44, RZ, 0x8, R33 ;  /* 0x00000008ff2c7819 */ /* 0x000fe40000011621 */
[----:B------:R-:W-:-:S02]  /*11e00*/  SHF.R.U32.HI R33, RZ, 0x8, R156 ;  /* 0x00000008ff217819 */ /* 0x000fc4000001169c */
[----:B------:R-:W-:Y:S02]  /*11e10*/  PRMT R4, R154, 0x3340, R41 ;  /* 0x000033409a047816 */ /* 0x000fe40000000029 */
[----:B------:R-:W-:Y:S02]  /*11e20*/  SHF.R.U32.HI R41, RZ, 0x8, R158 ;  /* 0x00000008ff297819 */ /* 0x000fe4000001169e */
[----:B------:R-:W-:Y:S02]  /*11e30*/  LOP3.LUT R0, R0, 0xffff, RZ, 0xc0, !PT ;  /* 0x0000ffff00007812 */ /* 0x000fe400078ec0ff */
[----:B------:R-:W-:Y:S02]  /*11e40*/  LOP3.LUT R43, R43, 0xffff, RZ, 0xc0, !PT ;  /* 0x0000ffff2b2b7812 */ /* 0x000fe400078ec0ff */
[----:B------:R-:W-:Y:S02]  /*11e50*/  LOP3.LUT R51, R2, 0xffff, RZ, 0xc0, !PT ;  /* 0x0000ffff02337812 */ /* 0x000fe400078ec0ff */
[----:B------:R-:W-:-:S02]  /*11e60*/  LOP3.LUT R44, R44, 0xffff, RZ, 0xc0, !PT ;  /* 0x0000ffff2c2c7812 */ /* 0x000fc400078ec0ff */
[----:B------:R-:W-:Y:S02]  /*11e70*/  LOP3.LUT R33, R33, 0xffff, RZ, 0xc0, !PT ;  /* 0x0000ffff21217812 */ /* 0x000fe400078ec0ff */
[----:B------:R-:W-:Y:S02]  /*11e80*/  LOP3.LUT R2, R45, 0xffff, RZ, 0xc0, !PT ;  /* 0x0000ffff2d027812 */ /* 0x000fe400078ec0ff */
[----:B------:R-:W-:Y:S02]  /*11e90*/  LOP3.LUT R41, R41, 0xffff, RZ, 0xc0, !PT ;  /* 0x0000ffff29297812 */ /* 0x000fe400078ec0ff */
[----:B------:R-:W-:Y:S02]  /*11ea0*/  PRMT R49, R0, 0x3340, R43 ;  /* 0x0000334000317816 */ /* 0x000fe4000000002b */
[----:B------:R-:W-:Y:S02]  /*11eb0*/  PRMT R45, R51, 0x3340, R44 ;  /* 0x00003340332d7816 */ /* 0x000fe4000000002c */
[----:B------:R-:W-:-:S02]  /*11ec0*/  PRMT R43, R33, 0x3340, R2 ;  /* 0x00003340212b7816 */ /* 0x000fc40000000002 */
[----:B------:R-:W-:Y:S02]  /*11ed0*/  SHF.R.U32.HI R2, RZ, 0x8, R5 ;  /* 0x00000008ff027819 */ /* 0x000fe40000011605 */
[----:B------:R-:W-:Y:S02]  /*11ee0*/  PRMT R44, R5, 0x3340, R98 ;  /* 0x00003340052c7816 */ /* 0x000fe40000000062 */
[----:B------:R-:W-:Y:S02]  /*11ef0*/  SHF.R.U32.HI R5, RZ, 0x8, R162 ;  /* 0x00000008ff057819 */ /* 0x000fe400000116a2 */
[----:B------:R-:W-:Y:S02]  /*11f00*/  PRMT R33, R41, 0x3340, R46 ;  /* 0x0000334029217816 */ /* 0x000fe4000000002e */
[----:B------:R-:W-:Y:S02]  /*11f10*/  SHF.R.U32.HI R0, RZ, 0x8, R3 ;  /* 0x00000008ff007819 */ /* 0x000fe40000011603 */
[----:B------:R-:W-:-:S02]  /*11f20*/  SHF.R.U32.HI R46, RZ, 0x8, R96 ;  /* 0x00000008ff2e7819 */ /* 0x000fc40000011660 */
[----:B------:R-:W-:Y:S02]  /*11f30*/  SHF.R.U32.HI R3, RZ, 0x8, R160 ;  /* 0x00000008ff037819 */ /* 0x000fe400000116a0 */
        /* <DEDUP_REMOVED lines=9> */
[----:B------:R-:W-:Y:S02]  /*11fd0*/  LOP3.LUT R5, R102, 0xffff, RZ, 0xc0, !PT ;  /* 0x0000ffff66057812 */ /* 0x000fe400078ec0ff */
[----:B------:R-:W-:-:S02]  /*11fe0*/  PRMT R53, R53, 0x3340, R46 ;  /* 0x0000334035357816 */ /* 0x000fc4000000002e */
[----:B------:R-:W-:Y:S02]  /*11ff0*/  PRMT R46, R3, 0x3340, R0 ;  /* 0x00003340032e7816 */ /* 0x000fe40000000000 */
[----:B------:R-:W-:Y:S02]  /*12000*/  PRMT R51, R55, 0x3340, R50 ;  /* 0x0000334037337816 */ /* 0x000fe40000000032 */
[----:B------:R-:W-:Y:S02]  /*12010*/  SHF.R.U32.HI R3, RZ, 0x8, R58 ;  /* 0x00000008ff037819 */ /* 0x000fe4000001163a */
[--C-:B------:R-:W-:Y:S02]  /*12020*/  PRMT R58, R58, 0x3340, R5.reuse ;  /* 0x000033403a3a7816 */ /* 0x100fe40000000005 */
[----:B------:R-:W-:Y:S02]  /*12030*/  SHF.R.U32.HI R50, RZ, 0x8, R5 ;  /* 0x00000008ff327819 */ /* 0x000fe40000011605 */
[----:B------:R-:W-:-:S02]  /*12040*/  SHF.R.U32.HI R5, RZ, 0x8, R164 ;  /* 0x00000008ff057819 */ /* 0x000fc400000116a4 */
[----:B------:R-:W-:Y:S02]  /*12050*/  SHF.R.U32.HI R0, RZ, 0x8, R7 ;  /* 0x00000008ff007819 */ /* 0x000fe40000011607 */
[----:B------:R-:W-:Y:S02]  /*12060*/  SHF.R.U32.HI R7, RZ, 0x8, R166 ;  /* 0x00000008ff077819 */ /* 0x000fe400000116a6 */
[----:B------:R-:W-:Y:S02]  /*12070*/  SHF.R.U32.HI R55, RZ, 0x8, R111 ;  /* 0x00000008ff377819 */ /* 0x000fe4000001166f */
        /* <DEDUP_REMOVED lines=10> */
[----:B------:R-:W-:Y:S02]  /*12120*/  SHF.R.U32.HI R0, RZ, 0x8, R9 ;  /* 0x00000008ff007819 */ /* 0x000fe40000011609 */
[----:B------:R-:W-:Y:S02]  /*12130*/  SHF.R.U32.HI R3, RZ, 0x8, R10 ;  /* 0x00000008ff037819 */ /* 0x000fe4000001160a */
[----:B------:R-:W-:Y:S02]  /*12140*/  SHF.R.U32.HI R9, RZ, 0x8, R5 ;  /* 0x00000008ff097819 */ /* 0x000fe40000011605 */
[----:B------:R-:W-:Y:S02]  /*12150*/  LOP3.LUT R63, R0, 0xffff, RZ, 0xc0, !PT ;  /* 0x0000ffff003f7812 */ /* 0x000fe400078ec0ff */
[----:B------:R-:W-:-:S02]  /*12160*/  LOP3.LUT R0, R3, 0xffff, RZ, 0xc0, !PT ;  /* 0x0000ffff03007812 */ /* 0x000fc400078ec0ff */
[----:B------:R-:W-:Y:S02]  /*12170*/  LOP3.LUT R9, R9, 0xffff, RZ, 0xc0, !PT ;  /* 0x0000ffff09097812 */ /* 0x000fe400078ec0ff */
[----:B------:R-:W-:Y:S02]  /*12180*/  PRMT R71, R71, 0x3340, R8 ;  /* 0x0000334047477816 */ /* 0x000fe40000000008 */
[----:B------:R-:W-:Y:S02]  /*12190*/  PRMT R59, R0, 0x3340, R9 ;  /* 0x00003340003b7816 */ /* 0x000fe40000000009 */
[----:B------:R-:W-:Y:S02]  /*121a0*/  SHF.R.U32.HI R8, RZ, 0x8, R104 ;  /* 0x00000008ff087819 */ /* 0x000fe40000011668 */
[----:B------:R-:W-:Y:S02]  /*121b0*/  LOP3.LUT R9, R110, 0xffff, RZ, 0xc0, !PT ;  /* 0x0000ffff6e097812 */ /* 0x000fe400078ec0ff */
[----:B------:R-:W-:-:S02]  /*121c0*/  LOP3.LUT R8, R8, 0xffff, RZ, 0xc0, !PT ;  /* 0x0000ffff08087812 */ /* 0x000fc400078ec0ff */
[--C-:B------:R-:W-:Y:S02]  /*121d0*/  PRMT R75, R12, 0x3340, R9.reuse ;  /* 0x000033400c4b7816 */ /* 0x100fe40000000009 */
[----:B------:R-:W-:Y:S02]  /*121e0*/  SHF.R.U32.HI R3, RZ, 0x8, R12 ;  /* 0x00000008ff037819 */ /* 0x000fe4000001160c */
[----:B------:R-:W-:Y:S02]  /*121f0*/  SHF.R.U32.HI R9, RZ, 0x8, R9 ;  /* 0x00000008ff097819 */ /* 0x000fe40000011609 */
[----:B------:R-:W-:Y:S02]  /*12200*/  SHF.R.U32.HI R7, RZ, 0x8, R170 ;  /* 0x00000008ff077819 */ /* 0x000fe400000116aa */
[----:B------:R-:W-:Y:S02]  /*12210*/  PRMT R63, R63, 0x3340, R8 ;  /* 0x000033403f3f7816 */ /* 0x000fe40000000008 */
[----:B------:R-:W-:-:S02]  /*12220*/  SHF.R.U32.HI R0, RZ, 0x8, R11 ;  /* 0x00000008ff007819 */ /* 0x000fc4000001160b */
[----:B------:R-:W-:Y:S02]  /*12230*/  SHF.R.U32.HI R8, RZ, 0x8, R108 ;  /* 0x00000008ff087819 */ /* 0x000fe4000001166c */
[----:B------:R-:W-:Y:S02]  /*12240*/  LOP3.LUT R90, R3, 0xffff, RZ, 0xc0, !PT ;  /* 0x0000ffff035a7812 */ /* 0x000fe400078ec0ff */
[----:B------:R-:W-:Y:S02]  /*12250*/  LOP3.LUT R9, R9, 0xffff, RZ, 0xc0, !PT ;  /* 0x0000ffff09097812 */ /* 0x000fe400078ec0ff */
[----:B------:R-:W-:Y:S02]  /*12260*/  PRMT R54, R10, 0x3340, R5 ;  /* 0x000033400a367816 */ /* 0x000fe40000000005 */
[----:B------:R-:W-:Y:S02]  /*12270*/  LOP3.LUT R64, R7, 0xffff, RZ, 0xc0, !PT ;  /* 0x0000ffff07407812 */ /* 0x000fe400078ec0ff */
[----:B------:R-:W-:-:S02]  /*12280*/  SHF.R.U32.HI R5, RZ, 0x8, R168 ;  /* 0x00000008ff057819 */ /* 0x000fc400000116a8 */
[----:B------:R-:W-:Y:S02]  /*12290*/  SHF.R.U32.HI R10, RZ, 0x8, R31 ;  /* 0x00000008ff0a7819 */ /* 0x000fe4000001161f */
[----:B------:R-:W-:Y:S02]  /*122a0*/  SHF.R.U32.HI R7, RZ, 0x8, R174 ;  /* 0x00000008ff077819 */ /* 0x000fe400000116ae */
[----:B------:R-:W-:Y:S02]  /*122b0*/  SHF.R.U32.HI R11, RZ, 0x8, R99 ;  /* 0x00000008ff0b7819 */ /* 0x000fe40000011663 */
[----:B------:R-:W-:Y:S02]  /*122c0*/  LOP3.LUT R67, R0, 0xffff, RZ, 0xc0, !PT ;  /* 0x0000ffff00437812 */ /* 0x000fe400078ec0ff */
[----:B------:R-:W-:Y:S02]  /*122d0*/  LOP3.LUT R8, R8, 0xffff, RZ, 0xc0, !PT ;  /* 0x0000ffff08087812 */ /* 0x000fe400078ec0ff */
[----:B------:R-:W-:-:S02]  /*122e0*/  PRMT R90, R90, 0x3340, R9 ;  /* 0x000033405a5a7816 */ /* 0x000fc40000000009 */
[----:B------:R-:W-:Y:S02]  /*122f0*/  LOP3.LUT R9, R114, 0xffff, RZ, 0xc0, !PT ;  /* 0x0000ffff72097812 */ /* 0x000fe400078ec0ff */
[----:B------:R-:W-:Y:S02]  /*12300*/  LOP3.LUT R55, R32, 0xffff, RZ, 0xc0, !PT ;  /* 0x0000ffff20377812 */ /* 0x000fe400078ec0ff */
[----:B------:R-:W-:Y:S02]  /*12310*/  LOP3.LUT R5, R5, 0xffff, RZ, 0xc0, !PT ;  /* 0x0000ffff05057812 */ /* 0x000fe400078ec0ff */
[----:B------:R-:W-:Y:S02]  /*12320*/  LOP3.LUT R10, R10, 0xffff, RZ, 0xc0, !PT ;  /* 0x0000ffff0a0a7812 */ /* 0x000fe400078ec0ff */
[----:B------:R-:W-:Y:S02]  /*12330*/  LOP3.LUT R0, R7, 0xffff, RZ, 0xc0, !PT ;  /* 0x0000ffff07007812 */ /* 0x000fe400078ec0ff */
[----:B------:R-:W-:-:S02]  /*12340*/  LOP3.LUT R11, R11, 0xffff, RZ, 0xc0, !PT ;  /* 0x0000ffff0b0b7812 */ /* 0x000fc400078ec0ff */
[----:B------:R-:W-:Y:S02]  /*12350*/  PRMT R94, R67, 0x3340, R8 ;  /* 0x00003340435e7816 */ /* 0x000fe40000000008 */
[----:B------:R-:W-:Y:S02]  /*12360*/  PRMT R50, R168, 0x3340, R31 ;  /* 0x00003340a8327816 */ /* 0x000fe4000000001f */
[----:B------:R-:W-:Y:S02]  /*12370*/  PRMT R67, R14, 0x3340, R9 ;  /* 0x000033400e437816 */ /* 0x000fe40000000009 */
[--C-:B------:R-:W-:Y:S02]  /*12380*/  PRMT R32, R170, 0x3340, R55.reuse ;  /* 0x00003340aa207816 */ /* 0x100fe40000000037 */
[----:B------:R-:W-:Y:S02]  /*12390*/  SHF.R.U32.HI R31, RZ, 0x8, R55 ;  /* 0x00000008ff1f7819 */ /* 0x000fe40000011637 */
[----:B------:R-:W-:-:S02]  /*123a0*/  SHF.R.U32.HI R3, RZ, 0x8, R14 ;  /* 0x00000008ff037819 */ /* 0x000fc4000001160e */
[----:B------:R-:W-:Y:S02]  /*123b0*/  SHF.R.U32.HI R9, RZ, 0x8, R9 ;  /* 0x00000008ff097819 */ /* 0x000fe40000011609 */
[----:B------:R-:W-:Y:S02]  /*123c0*/  PRMT R55, R5, 0x3340, R10 ;  /* 0x0000334005377816 */ /* 0x000fe4000000000a */
[----:B------:R-:W-:Y:S02]  /*123d0*/  PRMT R73, R0, 0x3340, R11 ;  /* 0x0000334000497816 */ /* 0x000fe4000000000b */
[----:B------:R-:W-:Y:S02]  /*123e0*/  SHF.R.U32.HI R5, RZ, 0x8, R172 ;  /* 0x00000008ff057819 */ /* 0x000fe400000116ac */
[----:B------:R-:W-:Y:S02]  /*123f0*/  SHF.R.U32.HI R10, RZ, 0x8, R97 ;  /* 0x00000008ff0a7819 */ /* 0x000fe40000011661 */
[----:B------:R-:W-:-:S02]  /*12400*/  LOP3.LUT R11, R40, 0xffff, RZ, 0xc0, !PT ;  /* 0x0000ffff280b7812 */ /* 0x000fc400078ec0ff */
[----:B------:R-:W-:Y:S02]  /*12410*/  LOP3.LUT R88, R3, 0xffff, RZ, 0xc0, !PT ;  /* 0x0000ffff03587812 */ /* 0x000fe400078ec0ff */
[----:B------:R-:W-:Y:S02]  /*12420*/  LOP3.LUT R9, R9, 0xffff, RZ, 0xc0, !PT ;  /* 0x0000ffff09097812 */ /* 0x000fe400078ec0ff */
[----:B------:R-:W-:Y:S02]  /*12430*/  LOP3.LUT R5, R5, 0xffff, RZ, 0xc0, !PT ;  /* 0x0000ffff05057812 */ /* 0x000fe400078ec0ff */
[----:B------:R-:W-:Y:S02]  /*12440*/  LOP3.LUT R10, R10, 0xffff, RZ, 0xc0, !PT ;  /* 0x0000ffff0a0a7812 */ /* 0x000fe400078ec0ff */
[----:B------:R-:W-:Y:S02]  /*12450*/  SHF.R.U32.HI R0, RZ, 0x8, R13 ;  /* 0x00000008ff007819 */ /* 0x000fe4000001160d */
[----:B------:R-:W-:-:S02]  /*12460*/  PRMT R40, R178, 0x3340, R11 ;  /* 0x00003340b2287816 */ /* 0x000fc4000000000b */
[----:B------:R-:W-:Y:S02]  /*12470*/  SHF.R.U32.HI R7, RZ, 0x8, R178 ;  /* 0x00000008ff077819 */ /* 0x000fe400000116b2 */
[----:B------:R-:W-:Y:S02]  /*12480*/  SHF.R.U32.HI R11, RZ, 0x8, R11 ;  /* 0x00000008ff0b7819 */ /* 0x000fe4000001160b */
[----:B------:R-:W-:Y:S02]  /*12490*/  PRMT R88, R88, 0x3340, R9 ;  /* 0x0000334058587816 */ /* 0x000fe40000000009 */
[----:B------:R-:W-:Y:S02]  /*124a0*/  LOP3.LUT R31, R31, 0xffff, RZ, 0xc0, !PT ;  /* 0x0000ffff1f1f7812 */ /* 0x000fe400078ec0ff */
[----:B------:R-:W-:Y:S02]  /*124b0*/  LOP3.LUT R9, R118, 0xffff, RZ, 0xc0, !PT ;  /* 0x0000ffff76097812 */ /* 0x000fe400078ec0ff */
[----:B------:R-:W-:-:S02]  /*124c0*/  PRMT R77, R5, 0x3340, R10 ;  /* 0x00003340054d7816 */ /* 0x000fc4000000000a */
[----:B------:R-:W-:Y:S02]  /*124d0*/  LOP3.LUT R79, R0, 0xffff, RZ, 0xc0, !PT ;  /* 0x0000ffff004f7812 */ /* 0x000fe400078ec0ff */
[----:B------:R-:W-:Y:S02]  /*124e0*/  SHF.R.U32.HI R5, RZ, 0x8, R176 ;  /* 0x00000008ff057819 */ /* 0x000fe400000116b0 */
[----:B------:R-:W-:Y:S02]  /*124f0*/  SHF.R.U32.HI R10, RZ, 0x8, R39 ;  /* 0x00000008ff0a7819 */ /* 0x000fe40000011627 */
[----:B------:R-:W-:Y:S02]  /*12500*/  LOP3.LUT R0, R7, 0xffff, RZ, 0xc0, !PT ;  /* 0x0000ffff07007812 */ /* 0x000fe400078ec0ff */
[----:B------:R-:W-:Y:S02]  /*12510*/  LOP3.LUT R11, R11, 0xffff, RZ, 0xc0, !PT ;  /* 0x0000ffff0b0b7812 */ /* 0x000fe400078ec0ff */
[----:B------:R-:W-:-:S02]  /*12520*/  SHF.R.U32.HI R8, RZ, 0x8, R112 ;  /* 0x00000008ff087819 */ /* 0x000fc40000011670 */
[----:B------:R-:W-:Y:S02]  /*12530*/  PRMT R31, R64, 0x3340, R31 ;  /* 0x00003340401f7816 */ /* 0x000fe4000000001f */
[----:B------:R-:W-:Y:S02]  /*12540*/  PRMT R97, R16, 0x3340, R9 ;  /* 0x0000334010617816 */ /* 0x000fe40000000009 */
[----:B------:R-:W-:Y:S02]  /*12550*/  PRMT R64, R176, 0x3340, R39 ;  /* 0x00003340b0407816 */ /* 0x000fe40000000027 */
[----:B------:R-:W-:Y:S02]  /*12560*/  SHF.R.U32.HI R3, RZ, 0x8, R16 ;  /* 0x00000008ff037819 */ /* 0x000fe40000011610 */
[----:B------:R-:W-:Y:S02]  /*12570*/  SHF.R.U32.HI R9, RZ, 0x8, R9 ;  /* 0x00000008ff097819 */ /* 0x000fe40000011609 */
[----:B------:R-:W-:-:S02]  /*12580*/  LOP3.LUT R5, R5, 0xffff, RZ, 0xc0, !PT ;  /* 0x0000ffff05057812 */ /* 0x000fc400078ec0ff */
[----:B------:R-:W-:Y:S02]  /*12590*/  LOP3.LUT R10, R10, 0xffff, RZ, 0xc0, !PT ;  /* 0x0000ffff0a0a7812 */ /* 0x000fe400078ec0ff */
[----:B------:R-:W-:Y:S02]  /*125a0*/  PRMT R39, R0, 0x3340, R11 ;  /* 0x0000334000277816 */ /* 0x000fe4000000000b */
[----:B------:R-:W-:Y:S02]  /*125b0*/  LOP3.LUT R8, R8, 0xffff, RZ, 0xc0, !PT ;  /* 0x0000ffff08087812 */ /* 0x000fe400078ec0ff */
[----:B------:R-:W-:Y:S02]  /*125c0*/  LOP3.LUT R11, R95, 0xffff, RZ, 0xc0, !PT ;  /* 0x0000ffff5f0b7812 */ /* 0x000fe400078ec0ff */
[----:B------:R-:W-:Y:S02]  /*125d0*/  LOP3.LUT R104, R3, 0xffff, RZ, 0xc0, !PT ;  /* 0x0000ffff03687812 */ /* 0x000fe400078ec0ff */
[----:B------:R-:W-:-:S02]  /*125e0*/  LOP3.LUT R9, R9, 0xffff, RZ, 0xc0, !PT ;  /* 0x0000ffff09097812 */ /* 0x000fc400078ec0ff */
[----:B------:R-:W-:Y:S02]  /*125f0*/  PRMT R69, R5, 0x3340, R10 ;  /* 0x0000334005457816 */ /* 0x000fe4000000000a */
[----:B------:R-:W-:Y:S02]  /*12600*/  PRMT R79, R79, 0x3340, R8 ;  /* 0x000033404f4f7816 */ /* 0x000fe40000000008 */
[----:B------:R-:W-:Y:S02]  /*12610*/  SHF.R.U32.HI R5, RZ, 0x8, R180 ;  /* 0x00000008ff057819 */ /* 0x000fe400000116b4 */
[----:B------:R-:W-:Y:S02]  /*12620*/  SHF.R.U32.HI R10, RZ, 0x8, R93 ;  /* 0x00000008ff0a7819 */ /* 0x000fe4000001165d */
[----:B------:R-:W-:Y:S02]  /*12630*/  SHF.R.U32.HI R7, RZ, 0x8, R182 ;  /* 0x00000008ff077819 */ /* 0x000fe400000116b6 */
[----:B------:R-:W-:-:S02]  /*12640*/  PRMT R85, R182, 0x3340, R11 ;  /* 0x00003340b6557816 */ /* 0x000fc4000000000b */
[----:B------:R-:W-:Y:S02]  /*12650*/  SHF.R.U32.HI R0, RZ, 0x8, R15 ;  /* 0x00000008ff007819 */ /* 0x000fe4000001160f */
[----:B------:R-:W-:Y:S02]  /*12660*/  SHF.R.U32.HI R8, RZ, 0x8, R116 ;  /* 0x00000008ff087819 */ /* 0x000fe40000011674 */
[----:B------:R-:W-:Y:S02]  /*12670*/  SHF.R.U32.HI R11, RZ, 0x8, R11 ;  /* 0x00000008ff0b7819 */ /* 0x000fe4000001160b */
[----:B------:R-:W-:Y:S02]  /*12680*/  PRMT R104, R104, 0x3340, R9 ;  /* 0x0000334068687816 */ /* 0x000fe40000000009 */
[----:B------:R-:W-:Y:S02]  /*12690*/  LOP3.LUT R18, R18, 0xffff, RZ, 0xc0, !PT ;  /* 0x0000ffff12127812 */ /* 0x000fe400078ec0ff */
[----:B------:R-:W-:-:S02]  /*126a0*/  LOP3.LUT R9, R122, 0xffff, RZ, 0xc0, !PT ;  /* 0x0000ffff7a097812 */ /* 0x000fc400078ec0ff */
[----:B------:R-:W-:Y:S02]  /*126b0*/  PRMT R68, R13, 0x3340, R112 ;  /* 0x000033400d447816 */ /* 0x000fe40000000070 */
[----:B------:R-:W-:Y:S02]  /*126c0*/  LOP3.LUT R5, R5, 0xffff, RZ, 0xc0, !PT ;  /* 0x0000ffff05057812 */ /* 0x000fe400078ec0ff */
[----:B------:R-:W-:Y:S02]  /*126d0*/  LOP3.LUT R10, R10, 0xffff, RZ, 0xc0, !PT ;  /* 0x0000ffff0a0a7812 */ /* 0x000fe400078ec0ff */
[----:B------:R-:W-:Y:S02]  /*126e0*/  LOP3.LUT R98, R7, 0xffff, RZ, 0xc0, !PT ;  /* 0x0000ffff07627812 */ /* 0x000fe400078ec0ff */
        /* <DEDUP_REMOVED lines=9> */
[--C-:B------:R-:W-:Y:S02]  /*12780*/  PRMT R87, R18, 0x3340, R9.reuse ;  /* 0x0000334012577816 */ /* 0x100fe40000000009 */
[----:B------:R-:W-:Y:S02]  /*12790*/  PRMT R100, R5, 0x3340, R10 ;  /* 0x0000334005647816 */ /* 0x000fe4000000000a */
[----:B------:R-:W-:Y:S02]  /*127a0*/  SHF.R.U32.HI R3, RZ, 0x8, R18 ;  /* 0x00000008ff037819 */ /* 0x000fe40000011612 */
[----:B------:R-:W-:Y:S02]  /*127b0*/  SHF.R.U32.HI R9, RZ, 0x8, R9 ;  /* 0x00000008ff097819 */ /* 0x000fe40000011609 */
[----:B------:R-:W-:-:S02]  /*127c0*/  PRMT R108, R13, 0x3340, R8 ;  /* 0x000033400d6c7816 */ /* 0x000fc40000000008 */
[----:B------:R-:W-:Y:S02]  /*127d0*/  PRMT R98, R98, 0x3340, R11 ;  /* 0x0000334062627816 */ /* 0x000fe4000000000b */
[----:B------:R-:W-:Y:S02]  /*127e0*/  SHF.R.U32.HI R0, RZ, 0x8, R17 ;  /* 0x00000008ff007819 */ /* 0x000fe40000011611 */
[--C-:B------:R-:W-:Y:S02]  /*127f0*/  PRMT R83, R184, 0x3340, R7.reuse ;  /* 0x00003340b8537816 */ /* 0x100fe40000000007 */
[----:B------:R-:W-:Y:S02]  /*12800*/  SHF.R.U32.HI R10, RZ, 0x8, R7 ;  /* 0x00000008ff0a7819 */ /* 0x000fe40000011607 */
[----:B------:R-:W-:Y:S02]  /*12810*/  SHF.R.U32.HI R8, RZ, 0x8, R120 ;  /* 0x00000008ff087819 */ /* 0x000fe40000011678 */
[----:B------:R-:W-:-:S02]  /*12820*/  SHF.R.U32.HI R7, RZ, 0x8, R186 ;  /* 0x00000008ff077819 */ /* 0x000fc400000116ba */
[----:B------:R-:W-:Y:S02]  /*12830*/  SHF.R.U32.HI R11, RZ, 0x8, R47 ;  /* 0x00000008ff0b7819 */ /* 0x000fe4000001162f */
        /* <DEDUP_REMOVED lines=10> */
[----:B------:R-:W-:-:S02]  /*128e0*/  LOP3.LUT R20, R20, 0xffff, RZ, 0xc0, !PT ;  /* 0x0000ffff14147812 */ /* 0x000fc400078ec0ff */
[----:B------:R-:W-:Y:S02]  /*128f0*/  LOP3.LUT R9, R126, 0xffff, RZ, 0xc0, !PT ;  /* 0x0000ffff7e097812 */ /* 0x000fe400078ec0ff */
[----:B------:R-:W-:Y:S02]  /*12900*/  SHF.R.U32.HI R5, RZ, 0x8, R184 ;  /* 0x00000008ff057819 */ /* 0x000fe400000116b8 */
[----:B------:R-:W-:Y:S02]  /*12910*/  PRMT R102, R13, 0x3340, R8 ;  /* 0x000033400d667816 */ /* 0x000fe40000000008 */
[----:B------:R-:W-:Y:S02]  /*12920*/  PRMT R47, R0, 0x3340, R11 ;  /* 0x00003340002f7816 */ /* 0x000fe4000000000b */
[----:B------:R-:W-:Y:S02]  /*12930*/  SHF.R.U32.HI R0, RZ, 0x8, R19 ;  /* 0x00000008ff007819 */ /* 0x000fe40000011613 */
[----:B------:R-:W-:-:S02]  /*12940*/  SHF.R.U32.HI R8, RZ, 0x8, R124 ;  /* 0x00000008ff087819 */ /* 0x000fc4000001167c */
[----:B------:R-:W-:Y:S02]  /*12950*/  PRMT R52, R166, 0x3340, R111 ;  /* 0x00003340a6347816 */ /* 0x000fe4000000006f */
[----:B------:R-:W-:Y:S02]  /*12960*/  PRMT R111, R20, 0x3340, R9 ;  /* 0x00003340146f7816 */ /* 0x000fe40000000009 */
[----:B------:R-:W-:Y:S02]  /*12970*/  LOP3.LUT R5, R5, 0xffff, RZ, 0xc0, !PT ;  /* 0x0000ffff05057812 */ /* 0x000fe400078ec0ff */
[----:B------:R-:W-:Y:S02]  /*12980*/  LOP3.LUT R10, R10, 0xffff, RZ, 0xc0, !PT ;  /* 0x0000ffff0a0a7812 */ /* 0x000fe400078ec0ff */
[----:B------:R-:W-:Y:S02]  /*12990*/  LOP3.LUT R190, R190, 0xffff, RZ, 0xc0, !PT ;  /* 0x0000ffffbebe7812 */ /* 0x000fe400078ec0ff */
[----:B------:R-:W-:-:S02]  /*129a0*/  SHF.R.U32.HI R3, RZ, 0x8, R20 ;  /* 0x00000008ff037819 */ /* 0x000fc40000011614 */
[----:B------:R-:W-:Y:S02]  /*129b0*/  SHF.R.U32.HI R9, RZ, 0x8, R9 ;  /* 0x00000008ff097819 */ /* 0x000fe40000011609 */
[----:B------:R-:W-:Y:S02]  /*129c0*/  LOP3.LUT R188, R188, 0xffff, RZ, 0xc0, !PT ;  /* 0x0000ffffbcbc7812 */ /* 0x000fe400078ec0ff */
[----:B------:R-:W-:Y:S02]  /*129d0*/  LOP3.LUT R103, R103, 0xffff, RZ, 0xc0, !PT ;  /* 0x0000ffff67677812 */ /* 0x000fe400078ec0ff */
[----:B------:R-:W-:Y:S02]  /*129e0*/  LOP3.LUT R13, R0, 0xffff, RZ, 0xc0, !PT ;  /* 0x0000ffff000d7812 */ /* 0x000fe400078ec0ff */
[----:B------:R-:W-:Y:S02]  /*129f0*/  LOP3.LUT R8, R8, 0xffff, RZ, 0xc0, !PT ;  /* 0x0000ffff08087812 */ /* 0x000fe400078ec0ff */
[----:B------:R-:W-:-:S02]  /*12a00*/  PRMT R95, R180, 0x3340, R93 ;  /* 0x00003340b45f7816 */ /* 0x000fc4000000005d */
[----:B------:R-:W-:Y:S02]  /*12a10*/  PRMT R93, R17, 0x3340, R120 ;  /* 0x00003340115d7816 */ /* 0x000fe40000000078 */
[----:B------:R-:W-:Y:S02]  /*12a20*/  PRMT R92, R5, 0x3340, R10 ;  /* 0x00003340055c7816 */ /* 0x000fe4000000000a */
[----:B------:R-:W-:Y:S02]  /*12a30*/  SHF.R.U32.HI R7, RZ, 0x8, R190 ;  /* 0x00000008ff077819 */ /* 0x000fe400000116be */
[----:B------:R-:W-:Y:S02]  /*12a40*/  LOP3.LUT R118, R3, 0xffff, RZ, 0xc0, !PT ;  /* 0x0000ffff03767812 */ /* 0x000fe400078ec0ff */
[----:B------:R-:W-:Y:S02]  /*12a50*/  LOP3.LUT R9, R9, 0xffff, RZ, 0xc0, !PT ;  /* 0x0000ffff09097812 */ /* 0x000fe400078ec0ff */
[----:B------:R-:W-:-:S02]  /*12a60*/  SHF.R.U32.HI R5, RZ, 0x8, R188 ;  /* 0x00000008ff057819 */ /* 0x000fc400000116bc */
[----:B------:R-:W-:Y:S02]  /*12a70*/  SHF.R.U32.HI R10, RZ, 0x8, R103 ;  /* 0x00000008ff0a7819 */ /* 0x000fe40000011667 */
[----:B------:R-:W-:Y:S02]  /*12a80*/  PRMT R120, R13, 0x3340, R8 ;  /* 0x000033400d787816 */ /* 0x000fe40000000008 */
[----:B------:R-:W-:Y:S02]  /*12a90*/  LOP3.LUT R21, R21, 0xffff, RZ, 0xc0, !PT ;  /* 0x0000ffff15157812 */ /* 0x000fe400078ec0ff */
[----:B------:R-:W-:Y:S02]  /*12aa0*/  LOP3.LUT R192, R192, 0xffff, RZ, 0xc0, !PT ;  /* 0x0000ffffc0c07812 */ /* 0x000fe400078ec0ff */
[----:B------:R-:W-:Y:S02]  /*12ab0*/  LOP3.LUT R128, R128, 0xffff, RZ, 0xc0, !PT ;  /* 0x0000ffff80807812 */ /* 0x000fe400078ec0ff */
[----:B------:R-:W-:-:S02]  /*12ac0*/  LOP3.LUT R194, R194, 0xffff, RZ, 0xc0, !PT ;  /* 0x0000ffffc2c27812 */ /* 0x000fc400078ec0ff */
[----:B------:R-:W-:Y:S02]  /*12ad0*/  LOP3.LUT R13, R105, 0xffff, RZ, 0xc0, !PT ;  /* 0x0000ffff690d7812 */ /* 0x000fe400078ec0ff */
[----:B------:R-:W-:Y:S02]  /*12ae0*/  LOP3.LUT R112, R7, 0xffff, RZ, 0xc0, !PT ;  /* 0x0000ffff07707812 */ /* 0x000fe400078ec0ff */
[----:B------:R-:W-:Y:S02]  /*12af0*/  PRMT R118, R118, 0x3340, R9 ;  /* 0x0000334076767816 */ /* 0x000fe40000000009 */
[----:B------:R-:W-:Y:S02]  /*12b00*/  LOP3.LUT R5, R5, 0xffff, RZ, 0xc0, !PT ;  /* 0x0000ffff05057812 */ /* 0x000fe400078ec0ff */
[----:B------:R-:W-:Y:S02]  /*12b10*/  LOP3.LUT R10, R10, 0xffff, RZ, 0xc0, !PT ;  /* 0x0000ffff0a0a7812 */ /* 0x000fe400078ec0ff */
[----:B------:R-:W-:-:S02]  /*12b20*/  SHF.R.U32.HI R0, RZ, 0x8, R21 ;  /* 0x00000008ff007819 */ /* 0x000fc40000011615 */
[----:B------:R-:W-:Y:S02]  /*12b30*/  SHF.R.U32.HI R9, RZ, 0x8, R128 ;  /* 0x00000008ff097819 */ /* 0x000fe40000011680 */
[----:B------:R-:W-:Y:S02]  /*12b40*/  SHF.R.U32.HI R7, RZ, 0x8, R192 ;  /* 0x00000008ff077819 */ /* 0x000fe400000116c0 */
[----:B------:R-:W-:Y:S02]  /*12b50*/  LOP3.LUT R22, R22, 0xffff, RZ, 0xc0, !PT ;  /* 0x0000ffff16167812 */ /* 0x000fe400078ec0ff */
[----:B------:R-:W-:Y:S02]  /*12b60*/  LOP3.LUT R3, R130, 0xffff, RZ, 0xc0, !PT ;  /* 0x0000ffff82037812 */ /* 0x000fe400078ec0ff */
[----:B------:R-:W-:Y:S02]  /*12b70*/  SHF.R.U32.HI R8, RZ, 0x8, R194 ;  /* 0x00000008ff087819 */ /* 0x000fe400000116c2 */
[----:B------:R-:W-:-:S02]  /*12b80*/  SHF.R.U32.HI R12, RZ, 0x8, R13 ;  /* 0x00000008ff0c7819 */ /* 0x000fc4000001160d */
[----:B------:R-:W-:Y:S02]  /*12b90*/  LOP3.LUT R107, R107, 0xffff, RZ, 0xc0, !PT ;  /* 0x0000ffff6b6b7812 */ /* 0x000fe400078ec0ff */
[----:B------:R-:W-:Y:S02]  /*12ba0*/  PRMT R114, R5, 0x3340, R10 ;  /* 0x0000334005727816 */ /* 0x000fe4000000000a */
[----:B------:R-:W-:Y:S02]  /*12bb0*/  LOP3.LUT R0, R0, 0xffff, RZ, 0xc0, !PT ;  /* 0x0000ffff00007812 */ /* 0x000fe400078ec0ff */
[----:B------:R-:W-:Y:S02]  /*12bc0*/  LOP3.LUT R9, R9, 0xffff, RZ, 0xc0, !PT ;  /* 0x0000ffff09097812 */ /* 0x000fe400078ec0ff */
[----:B------:R-:W-:Y:S02]  /*12bd0*/  LOP3.LUT R106, R7, 0xffff, RZ, 0xc0, !PT ;  /* 0x0000ffff076a7812 */ /* 0x000fe400078ec0ff */
[----:B------:R-:W-:-:S02]  /*12be0*/  PRMT R105, R22, 0x3340, R3 ;  /* 0x0000334016697816 */ /* 0x000fc40000000003 */
[----:B------:R-:W-:Y:S02]  /*12bf0*/  SHF.R.U32.HI R10, RZ, 0x8, R3 ;  /* 0x00000008ff0a7819 */ /* 0x000fe40000011603 */
[----:B------:R-:W-:Y:S02]  /*12c00*/  LOP3.LUT R7, R8, 0xffff, RZ, 0xc0, !PT ;  /* 0x0000ffff08077812 */ /* 0x000fe400078ec0ff */
[----:B------:R-:W-:Y:S02]  /*12c10*/  LOP3.LUT R12, R12, 0xffff, RZ, 0xc0, !PT ;  /* 0x0000ffff0c0c7812 */ /* 0x000fe400078ec0ff */
[----:B------:R-:W-:Y:S02]  /*12c20*/  PRMT R66, R174, 0x3340, R99 ;  /* 0x00003340ae427816 */ /* 0x000fe40000000063 */
[----:B------:R-:W-:Y:S02]  /*12c30*/  SHF.R.U32.HI R11, RZ, 0x8, R107 ;  /* 0x00000008ff0b7819 */ /* 0x000fe4000001166b */
[----:B------:R-:W-:-:S02]  /*12c40*/  PRMT R3, R194, 0x3340, R13 ;  /* 0x00003340c2037816 */ /* 0x000fc4000000000d */
[----:B------:R-:W-:Y:S02]  /*12c50*/  LOP3.LUT R196, R196, 0xffff, RZ, 0xc0, !PT ;  /* 0x0000ffffc4c47812 */ /* 0x000fe400078ec0ff */
[----:B------:R-:W-:Y:S02]  /*12c60*/  LOP3.LUT R89, R89, 0xffff, RZ, 0xc0, !PT ;  /* 0x0000ffff59597812 */ /* 0x000fe400078ec0ff */
[----:B------:R-:W-:Y:S02]  /*12c70*/  PRMT R99, R15, 0x3340, R116 ;  /* 0x000033400f637816 */ /* 0x000fe40000000074 */
[----:B------:R-:W-:Y:S02]  /*12c80*/  LOP3.LUT R198, R198, 0xffff, RZ, 0xc0, !PT ;  /* 0x0000ffffc6c67812 */ /* 0x000fe400078ec0ff */
[----:B------:R-:W-:Y:S02]  /*12c90*/  LOP3.LUT R13, R91, 0xffff, RZ, 0xc0, !PT ;  /* 0x0000ffff5b0d7812 */ /* 0x000fe400078ec0ff */
[----:B------:R-:W-:-:S02]  /*12ca0*/  SHF.R.U32.HI R5, RZ, 0x8, R22 ;  /* 0x00000008ff057819 */ /* 0x000fc40000011616 */
[----:B------:R-:W-:Y:S02]  /*12cb0*/  PRMT R116, R0, 0x3340, R9 ;  /* 0x0000334000747816 */ /* 0x000fe40000000009 */
[----:B------:R-:W-:Y:S02]  /*12cc0*/  LOP3.LUT R219, R219, 0xffff, RZ, 0xc0, !PT ;  /* 0x0000ffffdbdb7812 */ /* 0x000fe400078ec0ff */
[----:B------:R-:W-:Y:S02]  /*12cd0*/  PRMT R0, R7, 0x3340, R12 ;  /* 0x0000334007007816 */ /* 0x000fe4000000000c */
[----:B------:R-:W-:Y:S02]  /*12ce0*/  LOP3.LUT R11, R11, 0xffff, RZ, 0xc0, !PT ;  /* 0x0000ffff0b0b7812 */ /* 0x000fe400078ec0ff */
[--C-:B------:R-:W-:Y:S02]  /*12cf0*/  PRMT R91, R196, 0x3340, R89.reuse ;  /* 0x00003340c45b7816 */ /* 0x100fe40000000059 */
[----:B------:R-:W-:-:S02]  /*12d00*/  SHF.R.U32.HI R12, RZ, 0x8, R89 ;  /* 0x00000008ff0c7819 */ /* 0x000fc40000011659 */
[----:B------:R-:W-:Y:S02]  /*12d10*/  PRMT R89, R198, 0x3340, R13 ;  /* 0x00003340c6597816 */ /* 0x000fe4000000000d */
[----:B------:R-:W-:Y:S02]  /*12d20*/  LOP3.LUT R5, R5, 0xffff, RZ, 0xc0, !PT ;  /* 0x0000ffff05057812 */ /* 0x000fe400078ec0ff */
[----:B------:R-:W-:Y:S02]  /*12d30*/  LOP3.LUT R10, R10, 0xffff, RZ, 0xc0, !PT ;  /* 0x0000ffff0a0a7812 */ /* 0x000fe400078ec0ff */
[----:B------:R-:W-:Y:S02]  /*12d40*/  SHF.R.U32.HI R7, RZ, 0x8, R219 ;  /* 0x00000008ff077819 */ /* 0x000fe400000116db */
[----:B------:R-:W-:Y:S02]  /*12d50*/  SHF.R.U32.HI R9, RZ, 0x8, R198 ;  /* 0x00000008ff097819 */ /* 0x000fe400000116c6 */
[----:B------:R-:W-:-:S02]  /*12d60*/  SHF.R.U32.HI R13, RZ, 0x8, R13 ;  /* 0x00000008ff0d7819 */ /* 0x000fc4000001160d */
[----:B------:R-:W-:Y:S02]  /*12d70*/  PRMT R41, R160, 0x3340, R25 ;  /* 0x00003340a0297816 */ /* 0x000fe40000000019 */
[----:B------:R-:W-:Y:S02]  /*12d80*/  LOP3.LUT R23, R23, 0xffff, RZ, 0xc0, !PT ;  /* 0x0000ffff17177812 */ /* 0x000fe400078ec0ff */
[----:B------:R-:W-:Y:S02]  /*12d90*/  LOP3.LUT R132, R132, 0xffff, RZ, 0xc0, !PT ;  /* 0x0000ffff84847812 */ /* 0x000fe400078ec0ff */
[----:B------:R-:W-:Y:S02]  /*12da0*/  SHF.R.U32.HI R8, RZ, 0x8, R196 ;  /* 0x00000008ff087819 */ /* 0x000fe400000116c4 */
[----:B------:R-:W-:Y:S02]  /*12db0*/  PRMT R25, R162, 0x3340, R113 ;  /* 0x00003340a2197816 */ /* 0x000fe40000000071 */
[----:B------:R-:W-:-:S02]  /*12dc0*/  PRMT R112, R112, 0x3340, R11 ;  /* 0x0000334070707816 */ /* 0x000fc4000000000b */
[----:B------:R-:W-:Y:S02]  /*12dd0*/  PRMT R113, R19, 0x3340, R124 ;  /* 0x0000334013717816 */ /* 0x000fe4000000007c */
[----:B------:R-:W-:Y:S02]  /*12de0*/  LOP3.LUT R11, R101, 0xffff, RZ, 0xc0, !PT ;  /* 0x0000ffff650b7812 */ /* 0x000fe400078ec0ff */
[----:B------:R-:W-:Y:S02]  /*12df0*/  PRMT R110, R5, 0x3340, R10 ;  /* 0x00003340056e7816 */ /* 0x000fe4000000000a */
[----:B------:R-:W-:Y:S02]  /*12e00*/  LOP3.LUT R124, R7, 0xffff, RZ, 0xc0, !PT ;  /* 0x0000ffff077c7812 */ /* 0x000fe400078ec0ff */
[----:B------:R-:W-:Y:S02]  /*12e10*/  LOP3.LUT R122, R9, 0xffff, RZ, 0xc0, !PT ;  /* 0x0000ffff097a7812 */ /* 0x000fe400078ec0ff */
[----:B------:R-:W-:-:S02]  /*12e20*/  LOP3.LUT R13, R13, 0xffff, RZ, 0xc0, !PT ;  /* 0x0000ffff0d0d7812 */ /* 0x000fc400078ec0ff */
[----:B------:R-:W-:Y:S02]  /*12e30*/  SHF.R.U32.HI R5, RZ, 0x8, R23 ;  /* 0x00000008ff057819 */ /* 0x000fe40000011617 */
[----:B------:R-:W-:Y:S02]  /*12e40*/  SHF.R.U32.HI R10, RZ, 0x8, R132 ;  /* 0x00000008ff0a7819 */ /* 0x000fe40000011684 */
[----:B------:R-:W-:Y:S02]  /*12e50*/  LOP3.LUT R7, R8, 0xffff, RZ, 0xc0, !PT ;  /* 0x0000ffff08077812 */ /* 0x000fe400078ec0ff */
[----:B------:R-:W-:Y:S02]  /*12e60*/  LOP3.LUT R12, R12, 0xffff, RZ, 0xc0, !PT ;  /* 0x0000ffff0c0c7812 */ /* 0x000fe400078ec0ff */
[--C-:B------:R-:W-:Y:S02]  /*12e70*/  PRMT R101, R192, 0x3340, R11.reuse ;  /* 0x00003340c0657816 */ /* 0x100fe4000000000b */
[----:B------:R-:W-:-:S02]  /*12e80*/  SHF.R.U32.HI R11, RZ, 0x8, R11 ;  /* 0x00000008ff0b7819 */ /* 0x000fc4000001160b */
[----:B------:R-:W-:Y:S02]  /*12e90*/  PRMT R122, R122, 0x3340, R13 ;  /* 0x000033407a7a7816 */ /* 0x000fe4000000000d */
[----:B------:R-:W-:Y:S02]  /*12ea0*/  PRMT R57, R164, 0x3340, R109 ;  /* 0x00003340a4397816 */ /* 0x000fe4000000006d */
[----:B------:R-:W-:Y:S02]  /*12eb0*/  LOP3.LUT R5, R5, 0xffff, RZ, 0xc0, !PT ;  /* 0x0000ffff05057812 */ /* 0x000fe400078ec0ff */
[----:B------:R-:W-:Y:S02]  /*12ec0*/  LOP3.LUT R10, R10, 0xffff, RZ, 0xc0, !PT ;  /* 0x0000ffff0a0a7812 */ /* 0x000fe400078ec0ff */
[----:B------:R-:W-:Y:S02]  /*12ed0*/  PRMT R126, R7, 0x3340, R12 ;  /* 0x00003340077e7816 */ /* 0x000fe4000000000c */
[----:B------:R-:W-:-:S02]  /*12ee0*/  LOP3.LUT R200, R200, 0xffff, RZ, 0xc0, !PT ;  /* 0x0000ffffc8c87812 */ /* 0x000fc400078ec0ff */
[----:B------:R-:W-:Y:S02]  /*12ef0*/  LOP3.LUT R202, R202, 0xffff, RZ, 0xc0, !PT ;  /* 0x0000ffffcaca7812 */ /* 0x000fe400078ec0ff */
        /* <DEDUP_REMOVED lines=10> */
[----:B------:R-:W-:-:S02]  /*12fa0*/  PRMT R128, R5, 0x3340, R10 ;  /* 0x0000334005807816 */ /* 0x000fc4000000000a */
[----:B------:R-:W-:Y:S02]  /*12fb0*/  SHF.R.U32.HI R8, RZ, 0x8, R200 ;  /* 0x00000008ff087819 */ /* 0x000fe400000116c8 */
[--C-:B------:R-:W-:Y:S02]  /*12fc0*/  PRMT R74, R200, 0x3340, R9.reuse ;  /* 0x00003340c84a7816 */ /* 0x100fe40000000009 */
[----:B------:R-:W-:Y:S02]  /*12fd0*/  SHF.R.U32.HI R12, RZ, 0x8, R9 ;  /* 0x00000008ff0c7819 */ /* 0x000fe40000011609 */
[----:B------:R-:W-:Y:S02]  /*12fe0*/  PRMT R72, R202, 0x3340, R13 ;  /* 0x00003340ca487816 */ /* 0x000fe4000000000d */
[--C-:B------:R-:W-:Y:S02]  /*12ff0*/  PRMT R121, R220, 0x3340, R7.reuse ;  /* 0x00003340dc797816 */ /* 0x100fe40000000007 */
[----:B------:R-:W-:-:S02]  /*13000*/  SHF.R.U32.HI R10, RZ, 0x8, R7 ;  /* 0x00000008ff0a7819 */ /* 0x000fc40000011607 */
[----:B------:R-:W-:Y:S02]  /*13010*/  SHF.R.U32.HI R9, RZ, 0x8, R202 ;  /* 0x00000008ff097819 */ /* 0x000fe400000116ca */
[----:B------:R-:W-:Y:S02]  /*13020*/  SHF.R.U32.HI R13, RZ, 0x8, R13 ;  /* 0x00000008ff0d7819 */ /* 0x000fe4000001160d */
[----:B------:R-:W-:Y:S02]  /*13030*/  SHF.R.U32.HI R5, RZ, 0x8, R220 ;  /* 0x00000008ff057819 */ /* 0x000fe400000116dc */
[----:B------:R-:W-:Y:S02]  /*13040*/  SHF.R.U32.HI R7, RZ, 0x8, R221 ;  /* 0x00000008ff077819 */ /* 0x000fe400000116dd */
        /* <DEDUP_REMOVED lines=20> */
[----:B------:R-:W-:Y:S02]  /*13190*/  LOP3.LUT R206, R206, 0xffff, RZ, 0xc0, !PT ;  /* 0x0000ffffcece7812 */ /* 0x000fe400078ec0ff */
[----:B------:R-:W-:Y:S02]  /*131a0*/  LOP3.LUT R13, R78, 0xffff, RZ, 0xc0, !PT ;  /* 0x0000ffff4e0d7812 */ /* 0x000fe400078ec0ff */
[--C-:B------:R-:W-:Y:S02]  /*131b0*/  PRMT R129, R222, 0x3340, R7.reuse ;  /* 0x00003340de817816 */ /* 0x100fe40000000007 */
[----:B------:R-:W-:Y:S02]  /*131c0*/  SHF.R.U32.HI R10, RZ, 0x8, R7 ;  /* 0x00000008ff0a7819 */ /* 0x000fe40000011607 */
[----:B------:R-:W-:Y:S02]  /*131d0*/  PRMT R124, R124, 0x3340, R11 ;  /* 0x000033407c7c7816 */ /* 0x000fe4000000000b */
[----:B------:R-:W-:-:S02]  /*131e0*/  PRMT R125, R125, 0x3340, R12 ;  /* 0x000033407d7d7816 */ /* 0x000fc4000000000c */
[----:B------:R-:W-:Y:S02]  /*131f0*/  SHF.R.U32.HI R7, RZ, 0x8, R223 ;  /* 0x00000008ff077819 */ /* 0x000fe400000116df */
[----:B------:R-:W-:Y:S02]  /*13200*/  SHF.R.U32.HI R11, RZ, 0x8, R138 ;  /* 0x00000008ff0b7819 */ /* 0x000fe4000001168a */
[----:B------:R-:W-:Y:S02]  /*13210*/  SHF.R.U32.HI R8, RZ, 0x8, R204 ;  /* 0x00000008ff087819 */ /* 0x000fe400000116cc */
[--C-:B------:R-:W-:Y:S02]  /*13220*/  SHF.R.U32.HI R12, RZ, 0x8, R9.reuse ;  /* 0x00000008ff0c7819 */ /* 0x100fe40000011609 */
[----:B------:R-:W-:Y:S02]  /*13230*/  PRMT R127, R204, 0x3340, R9 ;  /* 0x00003340cc7f7816 */ /* 0x000fe40000000009 */
[----:B------:R-:W-:-:S02]  /*13240*/  PRMT R78, R206, 0x3340, R13 ;  /* 0x00003340ce4e7816 */ /* 0x000fc4000000000d */
[----:B------:R-:W-:Y:S02]  /*13250*/  SHF.R.U32.HI R9, RZ, 0x8, R206 ;  /* 0x00000008ff097819 */ /* 0x000fe400000116ce */
[----:B------:R-:W-:Y:S02]  /*13260*/  SHF.R.U32.HI R13, RZ, 0x8, R13 ;  /* 0x00000008ff0d7819 */ /* 0x000fe4000001160d */
[----:B------:R-:W-:Y:S02]  /*13270*/  LOP3.LUT R14, R7, 0xffff, RZ, 0xc0, !PT ;  /* 0x0000ffff070e7812 */ /* 0x000fe400078ec0ff */
[----:B------:R-:W-:Y:S02]  /*13280*/  LOP3.LUT R11, R11, 0xffff, RZ, 0xc0, !PT ;  /* 0x0000ffff0b0b7812 */ /* 0x000fe400078ec0ff */
[----:B------:R-:W-:Y:S02]  /*13290*/  SHF.R.U32.HI R5, RZ, 0x8, R222 ;  /* 0x00000008ff057819 */ /* 0x000fe400000116de */
[----:B------:R-:W-:-:S02]  /*132a0*/  LOP3.LUT R7, R8, 0xffff, RZ, 0xc0, !PT ;  /* 0x0000ffff08077812 */ /* 0x000fc400078ec0ff */
[----:B------:R-:W-:Y:S02]  /*132b0*/  LOP3.LUT R12, R12, 0xffff, RZ, 0xc0, !PT ;  /* 0x0000ffff0c0c7812 */ /* 0x000fe400078ec0ff */
[----:B------:R-:W-:Y:S02]  /*132c0*/  LOP3.LUT R142, R142, 0xffff, RZ, 0xc0, !PT ;  /* 0x0000ffff8e8e7812 */ /* 0x000fe400078ec0ff */
[----:B------:R-:W-:Y:S02]  /*132d0*/  PRMT R6, R152, 0x3340, R115 ;  /* 0x0000334098067816 */ /* 0x000fe40000000073 */
[----:B------:R-:W-:Y:S02]  /*132e0*/  LOP3.LUT R8, R9, 0xffff, RZ, 0xc0, !PT ;  /* 0x0000ffff09087812 */ /* 0x000fe400078ec0ff */
[----:B------:R-:W-:Y:S02]  /*132f0*/  LOP3.LUT R13, R13, 0xffff, RZ, 0xc0, !PT ;  /* 0x0000ffff0d0d7812 */ /* 0x000fe400078ec0ff */
[----:B------:R-:W-:-:S02]  /*13300*/  PRMT R115, R219, 0x3340, R134 ;  /* 0x00003340db737816 */ /* 0x000fc40000000086 */
[----:B------:R-:W-:Y:S02]  /*13310*/  PRMT R130, R130, 0x3340, R11 ;  /* 0x0000334082827816 */ /* 0x000fe4000000000b */
[----:B------:R-:W-:Y:S02]  /*13320*/  LOP3.LUT R5, R5, 0xffff, RZ, 0xc0, !PT ;  /* 0x0000ffff05057812 */ /* 0x000fe400078ec0ff */
[----:B------:R-:W-:Y:S02]  /*13330*/  LOP3.LUT R10, R10, 0xffff, RZ, 0xc0, !PT ;  /* 0x0000ffff0a0a7812 */ /* 0x000fe400078ec0ff */
[----:B------:R-:W-:Y:S02]  /*13340*/  PRMT R134, R7, 0x3340, R12 ;  /* 0x0000334007867816 */ /* 0x000fe4000000000c */
        /* <DEDUP_REMOVED lines=8> */
[----:B------:R-:W-:Y:S02]  /*133d0*/  LOP3.LUT R13, R82, 0xffff, RZ, 0xc0, !PT ;  /* 0x0000ffff520d7812 */ /* 0x000fe400078ec0ff */
[----:B------:R-:W-:Y:S02]  /*133e0*/  PRMT R136, R5, 0x3340, R10 ;  /* 0x0000334005887816 */ /* 0x000fe4000000000a */
[----:B------:R-:W-:Y:S02]  /*133f0*/  F2FP.SATFINITE.E4M3.F32.PACK_AB_MERGE_C R146, R147, R146, RZ ;  /* 0x000000929392723e */ /* 0x000fe400048070ff */
[----:B------:R-:W-:Y:S02]  /*13400*/  LOP3.LUT R11, R11, 0xffff, RZ, 0xc0, !PT ;  /* 0x0000ffff0b0b7812 */ /* 0x000fe400078ec0ff */
[--C-:B------:R-:W-:Y:S02]  /*13410*/  PRMT R137, R224, 0x3340, R7.reuse ;  /* 0x00003340e0897816 */ /* 0x100fe40000000007 */
[----:B------:R-:W-:-:S02]  /*13420*/  SHF.R.U32.HI R10, RZ, 0x8, R7 ;  /* 0x00000008ff0a7819 */ /* 0x000fc40000011607 */
[----:B------:R-:W-:Y:S02]  /*13430*/  SHF.R.U32.HI R7, RZ, 0x8, R225 ;  /* 0x00000008ff077819 */ /* 0x000fe400000116e1 */
[----:B------:R-:W-:Y:S02]  /*13440*/  SHF.R.U32.HI R8, RZ, 0x8, R208 ;  /* 0x00000008ff087819 */ /* 0x000fe400000116d0 */
[--C-:B------:R-:W-:Y:S02]  /*13450*/  PRMT R135, R208, 0x3340, R9.reuse ;  /* 0x00003340d0877816 */ /* 0x100fe40000000009 */
[----:B------:R-:W-:Y:S02]  /*13460*/  SHF.R.U32.HI R12, RZ, 0x8, R9 ;  /* 0x00000008ff0c7819 */ /* 0x000fe40000011609 */
[----:B------:R-:W-:Y:S02]  /*13470*/  PRMT R82, R210, 0x3340, R13 ;  /* 0x00003340d2527816 */ /* 0x000fe4000000000d */
[----:B------:R-:W-:-:S02]  /*13480*/  SHF.R.U32.HI R9, RZ, 0x8, R210 ;  /* 0x00000008ff097819 */ /* 0x000fc400000116d2 */
[----:B------:R-:W-:Y:S02]  /*13490*/  SHF.R.U32.HI R13, RZ, 0x8, R13 ;  /* 0x00000008ff0d7819 */ /* 0x000fe4000001160d */
[----:B------:R-:W-:Y:S02]  /*134a0*/  PRMT R131, R14, 0x3340, R11 ;  /* 0x000033400e837816 */ /* 0x000fe4000000000b */
[----:B------:R-:W-:Y:S02]  /*134b0*/  LOP3.LUT R146, R146, 0xffff, RZ, 0xc0, !PT ;  /* 0x0000ffff92927812 */ /* 0x000fe400078ec0ff */
[----:B------:R-:W-:Y:S02]  /*134c0*/  LOP3.LUT R14, R7, 0xffff, RZ, 0xc0, !PT ;  /* 0x0000ffff070e7812 */ /* 0x000fe400078ec0ff */
[----:B------:R-:W-:Y:S02]  /*134d0*/  LOP3.LUT R7, R8, 0xffff, RZ, 0xc0, !PT ;  /* 0x0000ffff08077812 */ /* 0x000fe400078ec0ff */
[----:B------:R-:W-:-:S02]  /*134e0*/  SHF.R.U32.HI R5, RZ, 0x8, R224 ;  /* 0x00000008ff057819 */ /* 0x000fc400000116e0 */
[----:B------:R-:W-:Y:S02]  /*134f0*/  LOP3.LUT R12, R12, 0xffff, RZ, 0xc0, !PT ;  /* 0x0000ffff0c0c7812 */ /* 0x000fe400078ec0ff */
[----:B------:R-:W-:Y:S02]  /*13500*/  LOP3.LUT R8, R9, 0xffff, RZ, 0xc0, !PT ;  /* 0x0000ffff09087812 */ /* 0x000fe400078ec0ff */
[----:B------:R-:W-:Y:S02]  /*13510*/  LOP3.LUT R13, R13, 0xffff, RZ, 0xc0, !PT ;  /* 0x0000ffff0d0d7812 */ /* 0x000fe400078ec0ff */
[----:B------:R-:W-:Y:S02]  /*13520*/  F2FP.SATFINITE.E4M3.F32.PACK_AB_MERGE_C R212, R213, R212, RZ ;  /* 0x000000d4d5d4723e */ /* 0x000fe400048070ff */
[----:B------:R-:W-:Y:S02]  /*13530*/  F2FP.SATFINITE.E4M3.F32.PACK_AB_MERGE_C R214, R215, R214, RZ ;  /* 0x000000d6d7d6723e */ /* 0x000fe400048070ff */
[----:B------:R-:W-:-:S02]  /*13540*/  F2FP.SATFINITE.E4M3.F32.PACK_AB_MERGE_C R148, R149, R148, RZ ;  /* 0x000000949594723e */ /* 0x000fc400048070ff */
[----:B------:R-:W-:Y:S02]  /*13550*/  SHF.R.U32.HI R11, RZ, 0x8, R146 ;  /* 0x00000008ff0b7819 */ /* 0x000fe40000011692 */
[----:B------:R-:W-:Y:S02]  /*13560*/  F2FP.SATFINITE.E4M3.F32.PACK_AB_MERGE_C R150, R151, R150, RZ ;  /* 0x000000969796723e */ /* 0x000fe400048070ff */
[----:B------:R-:W-:Y:S02]  /*13570*/  LOP3.LUT R5, R5, 0xffff, RZ, 0xc0, !PT ;  /* 0x0000ffff05057812 */ /* 0x000fe400078ec0ff */
[----:B------:R-:W-:Y:S02]  /*13580*/  LOP3.LUT R10, R10, 0xffff, RZ, 0xc0, !PT ;  /* 0x0000ffff0a0a7812 */ /* 0x000fe400078ec0ff */
[----:B------:R-:W-:Y:S02]  /*13590*/  PRMT R140, R7, 0x3340, R12 ;  /* 0x00003340078c7816 */ /* 0x000fe4000000000c */
[----:B------:R-:W-:-:S02]  /*135a0*/  PRMT R139, R8, 0x3340, R13 ;  /* 0x00003340088b7816 */ /* 0x000fc4000000000d */
[----:B------:R-:W-:Y:S02]  /*135b0*/  LOP3.LUT R11, R11, 0xffff, RZ, 0xc0, !PT ;  /* 0x0000ffff0b0b7812 */ /* 0x000fe400078ec0ff */
[----:B------:R-:W-:Y:S02]  /*135c0*/  LOP3.LUT R226, R226, 0xffff, RZ, 0xc0, !PT ;  /* 0x0000ffffe2e27812 */ /* 0x000fe400078ec0ff */
[----:B------:R-:W-:Y:S02]  /*135d0*/  LOP3.LUT R212, R212, 0xffff, RZ, 0xc0, !PT ;  /* 0x0000ffffd4d47812 */ /* 0x000fe400078ec0ff */
[----:B------:R-:W-:Y:S02]  /*135e0*/  LOP3.LUT R214, R214, 0xffff, RZ, 0xc0, !PT ;  /* 0x0000ffffd6d67812 */ /* 0x000fe400078ec0ff */
[----:B------:R-:W-:Y:S02]  /*135f0*/  LOP3.LUT R7, R148, 0xffff, RZ, 0xc0, !PT ;  /* 0x0000ffff94077812 */ /* 0x000fe400078ec0ff */
[----:B------:R-:W-:-:S02]  /*13600*/  LOP3.LUT R9, R84, 0xffff, RZ, 0xc0, !PT ;  /* 0x0000ffff54097812 */ /* 0x000fc400078ec0ff */
[----:B------:R-:W-:Y:S02]  /*13610*/  LOP3.LUT R13, R86, 0xffff, RZ, 0xc0, !PT ;  /* 0x0000ffff560d7812 */ /* 0x000fe400078ec0ff */
[----:B------:R-:W-:Y:S02]  /*13620*/  PRMT R29, R28, 0x3340, R29 ;  /* 0x000033401c1d7816 */ /* 0x000fe4000000001d */
[----:B------:R-:W-:Y:S02]  /*13630*/  LOP3.LUT R227, R227, 0xffff, RZ, 0xc0, !PT ;  /* 0x0000ffffe3e37812 */ /* 0x000fe400078ec0ff */
[----:B------:R-:W-:Y:S02]  /*13640*/  LOP3.LUT R150, R150, 0xffff, RZ, 0xc0, !PT ;  /* 0x0000ffff96967812 */ /* 0x000fe400078ec0ff */
[----:B------:R-:W-:Y:S02]  /*13650*/  PRMT R28, R158, 0x3340, R119 ;  /* 0x000033409e1c7816 */ /* 0x000fe40000000077 */
[----:B------:R-:W-:-:S02]  /*13660*/  PRMT R76, R223, 0x3340, R142 ;  /* 0x00003340df4c7816 */ /* 0x000fc4000000008e */
[----:B------:R-:W-:Y:S02]  /*13670*/  PRMT R119, R221, 0x3340, R138 ;  /* 0x00003340dd777816 */ /* 0x000fe4000000008a */
[----:B------:R-:W-:Y:S02]  /*13680*/  PRMT R142, R5, 0x3340, R10 ;  /* 0x00003340058e7816 */ /* 0x000fe4000000000a */
[----:B------:R-:W-:Y:S02]  /*13690*/  PRMT R143, R14, 0x3340, R11 ;  /* 0x000033400e8f7816 */ /* 0x000fe4000000000b */
[--C-:B------:R-:W-:Y:S02]  /*136a0*/  PRMT R138, R226, 0x3340, R7.reuse ;  /* 0x00003340e28a7816 */ /* 0x100fe40000000007 */
[----:B------:R-:W-:Y:S02]  /*136b0*/  SHF.R.U32.HI R10, RZ, 0x8, R7 ;  /* 0x00000008ff0a7819 */ /* 0x000fe40000011607 */
[----:B------:R-:W-:-:S02]  /*136c0*/  SHF.R.U32.HI R8, RZ, 0x8, R212 ;  /* 0x00000008ff087819 */ /* 0x000fc400000116d4 */
[--C-:B------:R-:W-:Y:S02]  /*136d0*/  PRMT R84, R212, 0x3340, R9.reuse ;  /* 0x00003340d4547816 */ /* 0x100fe40000000009 */
[----:B------:R-:W-:Y:S02]  /*136e0*/  SHF.R.U32.HI R12, RZ, 0x8, R9 ;  /* 0x00000008ff0c7819 */ /* 0x000fe40000011609 */
[----:B------:R-:W-:Y:S02]  /*136f0*/  PRMT R86, R214, 0x3340, R13 ;  /* 0x00003340d6567816 */ /* 0x000fe4000000000d */
[----:B------:R-:W-:Y:S02]  /*13700*/  SHF.R.U32.HI R5, RZ, 0x8, R226 ;  /* 0x00000008ff057819 */ /* 0x000fe400000116e2 */
        /* <DEDUP_REMOVED lines=14> */
[----:B------:R-:W-:Y:S02]  /*137f0*/  PRMT R8, R34, 0x5410, R37 ;  /* 0x0000541022087816 */ /* 0x000fe40000000025 */
[----:B------:R-:W-:Y:S02]  /*13800*/  PRMT R9, R30, 0x5410, R35 ;  /* 0x000054101e097816 */ /* 0x000fe40000000023 */
[----:B------:R-:W-:Y:S02]  /*13810*/  PRMT R10, R6, 0x5410, R29 ;  /* 0x00005410060a7816 */ /* 0x000fe4000000001d */
[----:B------:R-:W-:Y:S01]  /*13820*/  PRMT R11, R4, 0x5410, R27 ;  /* 0x00005410040b7816 */ /* 0x000fe2000000001b */
[----:B------:R-:W-:Y:S01]  /*13830*/  BAR.SYNC.DEFER_BLOCKING 0x0 ;  /* 0x0000000000007b1d */ /* 0x000fe20000010000 */
[----:B------:R-:W-:-:S05]  /*13840*/  LOP3.LUT R27, R228, 0xff, RZ, 0xc0, !PT ;  /* 0x000000ffe41b7812 */ /* 0x000fca00078ec0ff */
[----:B------:R-:W-:Y:S01]  /*13850*/  STSM.16.M88.4 [R24], R8 ;  /* 0x0000000818007844 */ /* 0x000fe20000000200 */
[----:B------:R-:W-:Y:S01]  /*13860*/  LEA R27, R27, UR7, 0x4 ;  /* 0x000000071b1b7c11 */ /* 0x000fe2000f8e20ff */
[----:B------:R-:W-:Y:S01]  /*13870*/  ULDC.64 UR6, c[0x0][0x228] ;  /* 0x00008a0000067ab9 */ /* 0x000fe20000000a00 */
[----:B------:R-:W-:Y:S01]  /*13880*/  BAR.SYNC.DEFER_BLOCKING 0x0 ;  /* 0x0000000000007b1d */ /* 0x000fe20000010000 */
[----:B------:R-:W-:Y:S02]  /*13890*/  LOP3.LUT R12, R12, 0xffff, RZ, 0xc0, !PT ;  /* 0x0000ffff0c0c7812 */ /* 0x000fe400078ec0ff */
[----:B------:R-:W-:Y:S02]  /*138a0*/  PRMT R13, R38, 0x5410, R45 ;  /* 0x00005410260d7816 */ /* 0x000fe4000000002d */
[----:B------:R-:W-:Y:S01]  /*138b0*/  PRMT R145, R145, 0x3340, R12 ;  /* 0x0000334091917816 */ /* 0x000fe2000000000c */
[----:B------:R-:W0:Y:S01]  /*138c0*/  LDS.128 R4, [R27] ;  /* 0x000000001b047984 */ /* 0x000e220000000c00 */
[----:B------:R-:W-:-:S02]  /*138d0*/  PRMT R12, R42, 0x5410, R49 ;  /* 0x000054102a0c7816 */ /* 0x000fc40000000031 */
[----:B------:R-:W-:Y:S02]  /*138e0*/  PRMT R14, R36, 0x5410, R43 ;  /* 0x00005410240e7816 */ /* 0x000fe4000000002b */
[----:B------:R-:W-:Y:S01]  /*138f0*/  PRMT R15, R28, 0x5410, R33 ;  /* 0x000054101c0f7816 */ /* 0x000fe20000000021 */
[----:B------:R-:W-:Y:S06]  /*13900*/  BAR.SYNC.DEFER_BLOCKING 0x0 ;  /* 0x0000000000007b1d */ /* 0x000fec0000010000 */
[----:B------:R-:W-:Y:S02]  /*13910*/  STSM.16.M88.4 [R24], R12 ;  /* 0x0000000c18007844 */ /* 0x000fe40000000200 */
[----:B------:R-:W-:Y:S01]  /*13920*/  BAR.SYNC.DEFER_BLOCKING 0x0 ;  /* 0x0000000000007b1d */ /* 0x000fe20000010000 */
[----:B------:R-:W-:-:S02]  /*13930*/  PRMT R16, R48, 0x5410, R53 ;  /* 0x0000541030107816 */ /* 0x000fc40000000035 */
[----:B------:R-:W-:-:S03]  /*13940*/  PRMT R17, R44, 0x5410, R51 ;  /* 0x000054102c117816 */ /* 0x000fc60000000033 */
[----:B------:R-:W1:Y:S01]  /*13950*/  LDS.128 R8, [R27] ;  /* 0x000000001b087984 */ /* 0x000e620000000c00 */
[----:B------:R-:W-:Y:S02]  /*13960*/  PRMT R18, R41, 0x5410, R46 ;  /* 0x0000541029127816 */ /* 0x000fe4000000002e */
[----:B------:R-:W-:Y:S01]  /*13970*/  PRMT R19, R25, 0x5410, R2 ;  /* 0x0000541019137816 */ /* 0x000fe20000000002 */
[----:B------:R-:W-:Y:S01]  /*13980*/  BAR.SYNC.DEFER_BLOCKING 0x0 ;  /* 0x0000000000007b1d */ /* 0x000fe20000010000 */
[----:B------:R-:W-:Y:S02]  /*13990*/  PRMT R20, R62, 0x5410, R71 ;  /* 0x000054103e147816 */ /* 0x000fe40000000047 */
[----:B------:R-:W-:Y:S02]  /*139a0*/  PRMT R21, R58, 0x5410, R65 ;  /* 0x000054103a157816 */ /* 0x000fe40000000041 */
[----:B------:R-:W-:-:S03]  /*139b0*/  PRMT R22, R57, 0x5410, R60 ;  /* 0x0000541039167816 */ /* 0x000fc6000000003c */
[----:B------:R-:W2:Y:S01]  /*139c0*/  LDC R25, c[0x0][0x244] ;  /* 0x00009100ff197b82 */ /* 0x000ea20000000800 */
[----:B------:R-:W-:Y:S07]  /*139d0*/  STSM.16.M88.4 [R24], R16 ;  /* 0x0000001018007844 */ /* 0x000fee0000000200 */
[----:B------:R-:W-:Y:S01]  /*139e0*/  BAR.SYNC.DEFER_BLOCKING 0x0 ;  /* 0x0000000000007b1d */ /* 0x000fe20000010000 */
[----:B------:R-:W-:-:S05]  /*139f0*/  PRMT R23, R52, 0x5410, R61 ;  /* 0x0000541034177816 */ /* 0x000fca000000003d */
[----:B------:R-:W3:Y:S02]  /*13a00*/  LDS.128 R12, [R27] ;  /* 0x000000001b0c7984 */ /* 0x000ee40000000c00 */
[----:B------:R-:W-:Y:S06]  /*13a10*/  BAR.SYNC.DEFER_BLOCKING 0x0 ;  /* 0x0000000000007b1d */ /* 0x000fec0000010000 */
[----:B------:R-:W-:Y:S02]  /*13a20*/  STSM.16.M88.4 [R24], R20 ;  /* 0x0000001418007844 */ /* 0x000fe40000000200 */
[----:B------:R-:W-:Y:S01]  /*13a30*/  BAR.SYNC.DEFER_BLOCKING 0x0 ;  /* 0x0000000000007b1d */ /* 0x000fe20000010000 */
[----:B------:R-:W-:-:S02]  /*13a40*/  PRMT R28, R56, 0x5410, R63 ;  /* 0x00005410381c7816 */ /* 0x000fc4000000003f */
[----:B------:R-:W-:-:S03]  /*13a50*/  PRMT R29, R54, 0x5410, R59 ;  /* 0x00005410361d7816 */ /* 0x000fc6000000003b */
[----:B------:R-:W4:Y:S01]  /*13a60*/  LDS.128 R16, [R27] ;  /* 0x000000001b107984 */ /* 0x000f220000000c00 */
[----:B------:R-:W-:Y:S02]  /*13a70*/  PRMT R30, R50, 0x5410, R55 ;  /* 0x00005410321e7816 */ /* 0x000fe40000000037 */
[----:B------:R-:W-:Y:S01]  /*13a80*/  PRMT R31, R32, 0x5410, R31 ;  /* 0x00005410201f7816 */ /* 0x000fe2000000001f */
        /* <DEDUP_REMOVED lines=79> */
[----:B------:R-:W-:Y:S02]  /*13f80*/  PRMT R74, R135, 0x5410, R140 ;  /* 0x00005410874a7816 */ /* 0x000fe4000000008c */
[----:B------:R-:W-:Y:S01]  /*13f90*/  PRMT R75, R82, 0x5410, R139 ;  /* 0x00005410524b7816 */ /* 0x000fe2000000008b */
[----:B------:R-:W-:Y:S06]  /*13fa0*/  BAR.SYNC.DEFER_BLOCKING 0x0 ;  /* 0x0000000000007b1d */ /* 0x000fec0000010000 */
[----:B------:R0:W-:Y:S02]  /*13fb0*/  STSM.16.M88.4 [R24], R72 ;  /* 0x0000004818007844 */ /* 0x0001e40000000200 */
[----:B------:R-:W-:Y:S01]  /*13fc0*/  BAR.SYNC.DEFER_BLOCKING 0x0 ;  /* 0x0000000000007b1d */ /* 0x000fe20000010000 */
[----:B------:R-:W-:-:S02]  /*13fd0*/  PRMT R141, R227, 0x3340, R150 ;  /* 0x00003340e38d7816 */ /* 0x000fc40000000096 */
[----:B------:R-:W-:-:S03]  /*13fe0*/  PRMT R140, R138, 0x5410, R149 ;  /* 0x000054108a8c7816 */ /* 0x000fc60000000095 */
[----:B------:R-:W4:Y:S01]  /*13ff0*/  LDS.128 R64, [R27] ;  /* 0x000000001b407984 */ /* 0x000f220000000c00 */
[----:B------:R-:W-:Y:S02]  /*14000*/  PRMT R141, R141, 0x5410, R144 ;  /* 0x000054108d8d7816 */ /* 0x000fe40000000090 */
[----:B------:R-:W-:Y:S02]  /*14010*/  PRMT R142, R84, 0x5410, R145 ;  /* 0x00005410548e7816 */ /* 0x000fe40000000091 */
[----:B------:R-:W-:Y:S01]  /*14020*/  PRMT R143, R86, 0x5410, R147 ;  /* 0x00005410568f7816 */ /* 0x000fe20000000093 */
[----:B------:R-:W-:Y:S01]  /*14030*/  BAR.SYNC.DEFER_BLOCKING 0x0 ;  /* 0x0000000000007b1d */ /* 0x000fe20000010000 */
[----:B------:R-:W-:-:S05]  /*14040*/  IMAD R0, R217, UR4, RZ ;  /* 0x00000004d9007c24 */ /* 0x000fca000f8e02ff */
[----:B------:R-:W-:Y:S02]  /*14050*/  ULDC.64 UR4, c[0x0][0x220] ;  /* 0x0000880000047ab9 */ /* 0x000fe40000000a00 */
[C---:B------:R-:W-:Y:S01]  /*14060*/  IADD3 R2, P1, R0.reuse, UR4, RZ ;  /* 0x0000000400027c10 */ /* 0x040fe2000ff3e0ff */
[----:B--2---:R-:W-:Y:S01]  /*14070*/  IMAD R25, R25, 0x100, R0 ;  /* 0x0000010019197824 */ /* 0x004fe200078e0200 */
[----:B------:R-:W-:Y:S02]  /*14080*/  ULDC UR4, c[0x0][0x248] ;  /* 0x0000920000047ab9 */ /* 0x000fe40000000800 */
[----:B------:R-:W-:Y:S01]  /*14090*/  LEA.HI.X.SX32 R0, R0, UR5, 0x1, P1 ;  /* 0x0000000500007c11 */ /* 0x000fe200088f0eff */
[C---:B------:R-:W-:Y:S01]  /*140a0*/  IMAD R70, R216.reuse, UR4, RZ ;  /* 0x00000004d8467c24 */ /* 0x040fe2000f8e02ff */
[----:B------:R-:W-:Y:S01]  /*140b0*/  ISETP.GE.AND P1, PT, R217, UR6, PT ;  /* 0x00000006d9007c0c */ /* 0x000fe2000bf26270 */
[----:B------:R-:W-:Y:S01]  /*140c0*/  ULDC.64 UR4, c[0x0][0x220] ;  /* 0x0000880000047ab9 */ /* 0x000fe20000000a00 */
[----:B------:R2:W-:Y:S02]  /*140d0*/  STSM.16.M88.4 [R24], R140 ;  /* 0x0000008c18007844 */ /* 0x0005e40000000200 */
[----:B------:R-:W-:-:S02]  /*140e0*/  ISETP.LT.AND P1, PT, R216, UR27, !P1 ;  /* 0x0000001bd8007c0c */ /* 0x000fc4000cf21270 */
[----:B------:R-:W-:Y:S01]  /*140f0*/  SHF.R.S32.HI R26, RZ, 0x1f, R70 ;  /* 0x0000001fff1a7819 */ /* 0x000fe20000011446 */
[----:B------:R-:W-:Y:S01]  /*14100*/  BAR.SYNC.DEFER_BLOCKING 0x0 ;  /* 0x0000000000007b1d */ /* 0x000fe20000010000 */
[----:B------:R-:W-:Y:S02]  /*14110*/  IADD3 R68, P4, R70, R2, RZ ;  /* 0x0000000246447210 */ /* 0x000fe40007f9e0ff */
[----:B0-----:R-:W-:-:S03]  /*14120*/  PRMT R73, R4, 0x7770, RZ ;  /* 0x0000777004497816 */ /* 0x001fc600000000ff */
[----:B------:R-:W-:Y:S01]  /*14130*/  IMAD.X R69, R26, 0x1, R0, P4 ;  /* 0x000000011a457824 */ /* 0x000fe200020e0600 */
[----:B------:R-:W-:Y:S01]  /*14140*/  ISETP.GE.AND P4, PT, R216, UR7, PT ;  /* 0x00000007d8007c0c */ /* 0x000fe2000bf86270 */
[----:B------:R-:W-:Y:S01]  /*14150*/  ULDC.64 UR6, c[0x0][0x228] ;  /* 0x00008a0000067ab9 */ /* 0x000fe20000000a00 */
[C---:B------:R-:W-:Y:S02]  /*14160*/  IADD3 R3, P5, R25.reuse, UR4, RZ ;  /* 0x0000000419037c10 */ /* 0x040fe4000ffbe0ff */
[----:B------:R-:W-:Y:S01]  /*14170*/  ISETP.LT.AND P4, PT, R218, UR6, !P4 ;  /* 0x00000006da007c0c */ /* 0x000fe2000e781270 */
[----:B------:R-:W-:Y:S01]  /*14180*/  VIADD R72, R70, UR8 ;  /* 0x0000000846487c36 */ /* 0x000fe20008000000 */
[----:B------:R-:W-:Y:S01]  /*14190*/  LEA.HI.X.SX32 R25, R25, UR5, 0x1, P5 ;  /* 0x0000000519197c11 */ /* 0x000fe2000a8f0eff */
[----:B------:R-:W-:Y:S01]  /*141a0*/  ULDC.64 UR4, c[0x0][0x228] ;  /* 0x00008a0000047ab9 */ /* 0x000fe20000000a00 */
[----:B--2---:R-:W-:Y:S01]  /*141b0*/  VIADD R24, R216, 0x3 ;  /* 0x00000003d8187836 */ /* 0x004fe20000000000 */
[----:B------:R-:W-:Y:S01]  /*141c0*/  ISETP.LT.AND P5, PT, R217, UR4, !P2 ;  /* 0x00000004d9007c0c */ /* 0x000fe2000d7a1270 */
[----:B------:R-:W-:Y:S01]  /*141d0*/  ULDC UR4, c[0x0][0x22c] ;  /* 0x00008b0000047ab9 */ /* 0x000fe20000000800 */
[C---:B------:R-:W-:Y:S01]  /*141e0*/  PRMT R77, R4.reuse, 0x7771, RZ ;  /* 0x00007771044d7816 */ /* 0x040fe200000000ff */
[----:B------:R-:W-:Y:S01]  /*141f0*/  ULDC.64 UR8, c[0x0][0x228] ;  /* 0x00008a0000087ab9 */ /* 0x000fe20000000a00 */
[----:B------:R-:W-:Y:S01]  /*14200*/  PRMT R75, R4, 0x7772, RZ ;  /* 0x00007772044b7816 */ /* 0x000fe200000000ff */
[----:B------:R-:W-:Y:S01]  /*14210*/  ULDC UR6, c[0x0][0x22c] ;  /* 0x00008b0000067ab9 */ /* 0x000fe20000000800 */
[----:B------:R0:W-:Y:S01]  /*14220*/  @P1 STG.E.U8 desc[UR32][R68.64], R73 ;  /* 0x0000004944001986 */ /* 0x0001e2000c101120 */
[----:B------:R-:W-:-:S05]  /*14230*/  IADD3 R70, P1, R70, R3, RZ ;  /* 0x0000000346467210 */ /* 0x000fca0007f3e0ff */
[----:B------:R-:W-:Y:S01]  /*14240*/  IMAD.X R71, R26, 0x1, R25, P1 ;  /* 0x000000011a477824 */ /* 0x000fe200008e0619 */
[----:B------:R-:W-:Y:S01]  /*14250*/  ISETP.GE.AND P1, PT, R24, UR4, PT ;  /* 0x0000000418007c0c */ /* 0x000fe2000bf26270 */
[----:B------:R-:W-:Y:S01]  /*14260*/  ULDC UR4, c[0x0][0x248] ;  /* 0x0000920000047ab9 */ /* 0x000fe20000000800 */
[----:B0-----:R-:W-:Y:S02]  /*14270*/  SHF.R.S32.HI R73, RZ, 0x1f, R72 ;  /* 0x0000001fff497819 */ /* 0x001fe40000011448 */
[----:B------:R-:W-:Y:S01]  /*14280*/  IADD3 R68, P6, R72, R2, RZ ;  /* 0x0000000248447210 */ /* 0x000fe20007fde0ff */
[----:B------:R0:W-:Y:S01]  /*14290*/  @P4 STG.E.U8 desc[UR32][R70.64], R77 ;  /* 0x0000004d46004986 */ /* 0x0001e2000c101120 */
[----:B------:R-:W-:Y:S01]  /*142a0*/  ISETP.LT.AND P4, PT, R218, UR10, !P2 ;  /* 0x0000000ada007c0c */ /* 0x000fe2000d781270 */
[C---:B------:R-:W-:Y:S02]  /*142b0*/  VIADD R24, R72.reuse, UR4 ;  /* 0x0000000448187c36 */ /* 0x040fe40008000000 */
[----:B------:R-:W-:Y:S01]  /*142c0*/  IMAD.X R69, R73, 0x1, R0, P6 ;  /* 0x0000000149457824 */ /* 0x000fe200030e0600 */
[----:B------:R-:W-:Y:S01]  /*142d0*/  IADD3 R72, P2, R72, R3, RZ ;  /* 0x0000000348487210 */ /* 0x000fe20007f5e0ff */
[----:B------:R-:W-:Y:S01]  /*142e0*/  ULDC UR4, c[0x0][0x22c] ;  /* 0x00008b0000047ab9 */ /* 0x000fe20000000800 */
[----:B------:R-:W-:-:S02]  /*142f0*/  ULDC UR10, c[0x0][0x228] ;  /* 0x00008a00000a7ab9 */ /* 0x000fc40000000800 */
[----:B------:R2:W-:Y:S01]  /*14300*/  @P5 STG.E.U8 desc[UR32][R68.64], R75 ;  /* 0x0000004b44005986 */ /* 0x0005e2000c101120 */
[----:B------:R-:W-:Y:S01]  /*14310*/  ISETP.LT.AND P5, PT, R217, UR8, !P3 ;  /* 0x00000008d9007c0c */ /* 0x000fe2000dfa1270 */
[----:B------:R-:W-:Y:S01]  /*14320*/  IMAD.X R73, R73, 0x1, R25, P2 ;  /* 0x0000000149497824 */ /* 0x000fe200010e0619 */
[----:B------:R-:W-:Y:S01]  /*14330*/  SHF.R.S32.HI R26, RZ, 0x1f, R24 ;  /* 0x0000001fff1a7819 */ /* 0x000fe20000011418 */
[----:B------:R-:W-:Y:S01]  /*14340*/  ULDC UR8, c[0x0][0x228] ;  /* 0x00008a0000087ab9 */ /* 0x000fe20000000800 */
[----:B0-----:R-:W-:Y:S02]  /*14350*/  IADD3 R70, P6, R24, R2, RZ ;  /* 0x0000000218467210 */ /* 0x001fe40007fde0ff */
[----:B------:R-:W-:Y:S01]  /*14360*/  PRMT R77, R4, 0x7773, RZ ;  /* 0x00007773044d7816 */ /* 0x000fe200000000ff */
[----:B--2---:R-:W-:Y:S01]  /*14370*/  VIADD R68, R216, 0x4 ;  /* 0x00000004d8447836 */ /* 0x004fe20000000000 */
[----:B------:R-:W-:Y:S01]  /*14380*/  PRMT R75, R5, 0x7770, RZ ;  /* 0x00007770054b7816 */ /* 0x000fe200000000ff */
[----:B------:R-:W-:-:S02]  /*14390*/  IMAD.X R71, R26, 0x1, R0, P6 ;  /* 0x000000011a477824 */ /* 0x000fc400030e0600 */
[----:B------:R0:W-:Y:S01]  /*143a0*/  @P4 STG.E.U8 desc[UR32][R72.64], R77 ;  /* 0x0000004d48004986 */ /* 0x0001e2000c101120 */
[----:B------:R-:W-:Y:S02]  /*143b0*/  ISETP.LT.AND P4, PT, R218, UR14, !P3 ;  /* 0x0000000eda007c0c */ /* 0x000fe4000df81270 */
[----:B------:R-:W-:Y:S01]  /*143c0*/  ISETP.GE.AND P2, PT, R68, UR4, PT ;  /* 0x0000000444007c0c */ /* 0x000fe2000bf46270 */
[----:B------:R-:W-:Y:S01]  /*143d0*/  ULDC UR4, c[0x0][0x248] ;  /* 0x0000920000047ab9 */ /* 0x000fe20000000800 */
[C---:B------:R-:W-:Y:S01]  /*143e0*/  IADD3 R68, P3, R24.reuse, R3, RZ ;  /* 0x0000000318447210 */ /* 0x040fe20007f7e0ff */
[----:B------:R-:W-:Y:S01]  /*143f0*/  VIADD R4, R24, UR4 ;  /* 0x0000000418047c36 */ /* 0x000fe20008000000 */
[----:B------:R2:W-:Y:S01]  /*14400*/  @P5 STG.E.U8 desc[UR32][R70.64], R75 ;  /* 0x0000004b46005986 */ /* 0x0005e2000c101120 */
[----:B------:R-:W-:Y:S01]  /*14410*/  ISETP.LT.AND P5, PT, R217, UR12, !P1 ;  /* 0x0000000cd9007c0c */ /* 0x000fe2000cfa1270 */
[----:B------:R-:W-:Y:S01]  /*14420*/  VIADD R24, R216, 0x5 ;  /* 0x00000005d8187836 */ /* 0x000fe20000000000 */
[----:B------:R-:W-:Y:S01]  /*14430*/  ULDC UR4, c[0x0][0x22c] ;  /* 0x00008b0000047ab9 */ /* 0x000fe20000000800 */
[----:B------:R-:W-:Y:S01]  /*14440*/  SHF.R.S32.HI R74, RZ, 0x1f, R4 ;  /* 0x0000001fff4a7819 */ /* 0x000fe20000011404 */
[----:B------:R-:W-:Y:S01]  /*14450*/  IMAD.X R69, R26, 0x1, R25, P3 ;  /* 0x000000011a457824 */ /* 0x000fe200018e0619 */
[----:B0-----:R-:W-:-:S02]  /*14460*/  IADD3 R72, P6, R4, R2, RZ ;  /* 0x0000000204487210 */ /* 0x001fc40007fde0ff */
[C---:B------:R-:W-:Y:S02]  /*14470*/  PRMT R77, R5.reuse, 0x7771, RZ ;  /* 0x00007771054d7816 */ /* 0x040fe400000000ff */
[----:B------:R-:W-:Y:S01]  /*14480*/  ISETP.GE.AND P3, PT, R24, UR4, PT ;  /* 0x0000000418007c0c */ /* 0x000fe2000bf66270 */
[----:B------:R-:W-:Y:S01]  /*14490*/  IMAD.X R73, R74, 0x1, R0, P6 ;  /* 0x000000014a497824 */ /* 0x000fe200030e0600 */
[----:B--2---:R-:W-:Y:S01]  /*144a0*/  PRMT R75, R5, 0x7772, RZ ;  /* 0x00007772054b7816 */ /* 0x004fe200000000ff */
[----:B------:R-:W-:Y:S01]  /*144b0*/  @P4 STG.E.U8 desc[UR32][R68.64], R77 ;  /* 0x0000004d44004986 */ /* 0x000fe2000c101120 */
[----:B------:R-:W-:Y:S01]  /*144c0*/  ISETP.LT.AND P4, PT, R218, UR18, !P1 ;  /* 0x00000012da007c0c */ /* 0x000fe2000cf81270 */
        /* <DEDUP_REMOVED lines=9> */
[----:B------:R-:W-:-:S02]  /*14560*/  IADD3 R4, P6, R24, R2, RZ ;  /* 0x0000000218047210 */ /* 0x000fc40007fde0ff */
[----:B0-----:R-:W-:-:S03]  /*14570*/  PRMT R75, R5, 0x7773, RZ ;  /* 0x00007773054b7816 */ /* 0x001fc600000000ff */
[----:B------:R-:W-:Y:S01]  /*14580*/  IMAD.X R5, R76, 0x1, R0, P6 ;  /* 0x000000014c057824 */ /* 0x000fe200030e0600 */
[----:B------:R-:W-:Y:S02]  /*14590*/  PRMT R73, R6, 0x7770, RZ ;  /* 0x0000777006497816 */ /* 0x000fe400000000ff */
[----:B------:R-:W-:Y:S01]  /*145a0*/  ISETP.GE.AND P1, PT, R26, UR4, PT ;  /* 0x000000041a007c0c */ /* 0x000fe2000bf26270 */
[----:B------:R0:W-:Y:S01]  /*145b0*/  @P4 STG.E.U8 desc[UR32][R70.64], R75 ;  /* 0x0000004b46004986 */ /* 0x0001e2000c101120 */
[----:B------:R-:W-:Y:S01]  /*145c0*/  ISETP.LT.AND P4, PT, R218, UR22, !P2 ;  /* 0x00000016da007c0c */ /* 0x000fe2000d781270 */
[----:B------:R-:W-:Y:S01]  /*145d0*/  ULDC UR4, c[0x0][0x248] ;  /* 0x0000920000047ab9 */ /* 0x000fe20000000800 */
[C---:B------:R-:W-:Y:S01]  /*145e0*/  IADD3 R68, P2, R24.reuse, R3, RZ ;  /* 0x0000000318447210 */ /* 0x040fe20007f5e0ff */
[----:B------:R-:W-:Y:S01]  /*145f0*/  VIADD R26, R24, UR4 ;  /* 0x00000004181a7c36 */ /* 0x000fe20008000000 */
[----:B------:R2:W-:Y:S01]  /*14600*/  @P5 STG.E.U8 desc[UR32][R4.64], R73 ;  /* 0x0000004904005986 */ /* 0x0005e2000c101120 */
[----:B------:R-:W-:-:S02]  /*14610*/  ISETP.LT.AND P5, PT, R217, UR20, !P3 ;  /* 0x00000014d9007c0c */ /* 0x000fc4000dfa1270 */
[--C-:B------:R-:W-:Y:S01]  /*14620*/  IMAD.X R69, R76, 0x1, R25.reuse, P2 ;  /* 0x000000014c457824 */ /* 0x100fe200010e0619 */
[----:B------:R-:W-:Y:S01]  /*14630*/  PRMT R77, R6, 0x7771, RZ ;  /* 0x00007771064d7816 */ /* 0x000fe200000000ff */
[----:B------:R-:W-:Y:S01]  /*14640*/  VIADD R24, R216, 0x7 ;  /* 0x00000007d8187836 */ /* 0x000fe20000000000 */
[----:B------:R-:W-:Y:S01]  /*14650*/  ULDC UR4, c[0x0][0x248] ;  /* 0x0000920000047ab9 */ /* 0x000fe20000000800 */
[----:B0-----:R-:W-:Y:S02]  /*14660*/  SHF.R.S32.HI R71, RZ, 0x1f, R26 ;  /* 0x0000001fff477819 */ /* 0x001fe4000001141a */
[-C--:B--2---:R-:W-:Y:S01]  /*14670*/  IADD3 R4, P6, R26, R2.reuse, RZ ;  /* 0x000000021a047210 */ /* 0x084fe20007fde0ff */
[----:B------:R-:W-:Y:S01]  /*14680*/  @P4 STG.E.U8 desc[UR32][R68.64], R77 ;  /* 0x0000004d44004986 */ /* 0x000fe2000c101120 */
[----:B------:R-:W-:Y:S02]  /*14690*/  PRMT R75, R6, 0x7772, RZ ;  /* 0x00007772064b7816 */ /* 0x000fe400000000ff */
[----:B------:R-:W-:Y:S01]  /*146a0*/  ISETP.LT.AND P4, PT, R218, UR24, !P3 ;  /* 0x00000018da007c0c */ /* 0x000fe2000df81270 */
[----:B------:R-:W-:Y:S01]  /*146b0*/  IMAD.X R5, R71, 0x1, R0, P6 ;  /* 0x0000000147057824 */ /* 0x000fe200030e0600 */
[----:B------:R-:W-:Y:S01]  /*146c0*/  ISETP.GE.AND P2, PT, R24, UR6, PT ;  /* 0x0000000618007c0c */ /* 0x000fe2000bf46270 */
[----:B------:R-:W-:Y:S01]  /*146d0*/  VIADD R24, R216, 0x8 ;  /* 0x00000008d8187836 */ /* 0x000fe20000000000 */
[C---:B------:R-:W-:Y:S01]  /*146e0*/  IADD3 R70, P3, R26.reuse, R3, RZ ;  /* 0x000000031a467210 */ /* 0x040fe20007f7e0ff */
[----:B------:R-:W-:Y:S01]  /*146f0*/  VIADD R26, R26, UR4 ;  /* 0x000000041a1a7c36 */ /* 0x000fe20008000000 */
[----:B------:R0:W-:Y:S01]  /*14700*/  @P5 STG.E.U8 desc[UR32][R4.64], R75 ;  /* 0x0000004b04005986 */ /* 0x0001e2000c101120 */
[----:B------:R-:W-:Y:S01]  /*14710*/  ISETP.LT.AND P5, PT, R217, UR26, !P1 ;  /* 0x0000001ad9007c0c */ /* 0x000fe2000cfa1270 */
[----:B------:R-:W-:Y:S01]  /*14720*/  ULDC UR6, c[0x0][0x22c] ;  /* 0x00008b0000067ab9 */ /* 0x000fe20000000800 */
[----:B------:R-:W-:Y:S01]  /*14730*/  IMAD.X R71, R71, 0x1, R25, P3 ;  /* 0x0000000147477824 */ /* 0x000fe200018e0619 */
[----:B------:R-:W-:Y:S01]  /*14740*/  ISETP.GE.AND P3, PT, R24, UR6, PT ;  /* 0x0000000618007c0c */ /* 0x000fe2000bf66270 */
[----:B------:R-:W-:Y:S01]  /*14750*/  ULDC UR4, c[0x0][0x22c] ;  /* 0x00008b0000047ab9 */ /* 0x000fe20000000800 */
[----:B------:R-:W-:Y:S01]  /*14760*/  PRMT R73, R6, 0x7773, RZ ;  /* 0x0000777306497816 */ /* 0x000fe200000000ff */
[----:B------:R-:W-:Y:S01]  /*14770*/  VIADD R6, R216, 0x9 ;  /* 0x00000009d8067836 */ /* 0x000fe20000000000 */
[----:B------:R-:W-:Y:S01]  /*14780*/  SHF.R.S32.HI R24, RZ, 0x1f, R26 ;  /* 0x0000001fff187819 */ /* 0x000fe2000001141a */
[----:B------:R-:W-:Y:S01]  /*14790*/  ULDC UR6, c[0x0][0x228] ;  /* 0x00008a0000067ab9 */ /* 0x000fe20000000800 */
[----:B0-----:R-:W-:Y:S01]  /*147a0*/  IADD3 R4, P6, R26, R2, RZ ;  /* 0x000000021a047210 */ /* 0x001fe20007fde0ff */
[----:B------:R0:W-:Y:S01]  /*147b0*/  @P4 STG.E.U8 desc[UR32][R70.64], R73 ;  /* 0x0000004946004986 */ /* 0x0001e2000c101120 */
[----:B------:R-:W-:-:S02]  /*147c0*/  PRMT R77, R7, 0x7770, RZ ;  /* 0x00007770074d7816 */ /* 0x000fc400000000ff */
[----:B------:R-:W-:Y:S01]  /*147d0*/  ISETP.GE.AND P4, PT, R6, UR4, PT ;  /* 0x0000000406007c0c */ /* 0x000fe2000bf86270 */
[----:B------:R-:W-:Y:S01]  /*147e0*/  IMAD.X R5, R24, 0x1, R0, P6 ;  /* 0x0000000118057824 */ /* 0x000fe200030e0600 */
[----:B------:R-:W-:Y:S01]  /*147f0*/  ULDC UR4, c[0x0][0x248] ;  /* 0x0000920000047ab9 */ /* 0x000fe20000000800 */
[----:B------:R-:W-:Y:S01]  /*14800*/  ISETP.LT.AND P1, PT, R218, UR6, !P1 ;  /* 0x00000006da007c0c */ /* 0x000fe2000cf21270 */
[----:B------:R-:W-:Y:S01]  /*14810*/  ULDC UR6, c[0x0][0x228] ;  /* 0x00008a0000067ab9 */ /* 0x000fe20000000800 */
[C---:B------:R-:W-:Y:S01]  /*14820*/  IADD3 R68, P6, R26.reuse, R3, RZ ;  /* 0x000000031a447210 */ /* 0x040fe20007fde0ff */
[----:B------:R-:W-:Y:S01]  /*14830*/  VIADD R6, R26, UR4 ;  /* 0x000000041a067c36 */ /* 0x000fe20008000000 */
[----:B------:R2:W-:Y:S01]  /*14840*/  @P5 STG.E.U8 desc[UR32][R4.64], R77 ;  /* 0x0000004d04005986 */ /* 0x0005e2000c101120 */
[----:B------:R-:W-:Y:S01]  /*14850*/  ISETP.LT.AND P5, PT, R217, UR6, !P2 ;  /* 0x00000006d9007c0c */ /* 0x000fe2000d7a1270 */
[----:B------:R-:W-:Y:S01]  /*14860*/  ULDC UR4, c[0x0][0x248] ;  /* 0x0000920000047ab9 */ /* 0x000fe20000000800 */
[C---:B0-----:R-:W-:Y:S01]  /*14870*/  PRMT R71, R7.reuse, 0x7773, RZ ;  /* 0x0000777307477816 */ /* 0x041fe200000000ff */
[----:B------:R-:W-:Y:S01]  /*14880*/  IMAD.X R69, R24, 0x1, R25, P6 ;  /* 0x0000000118457824 */ /* 0x000fe200030e0619 */
[C---:B------:R-:W-:Y:S01]  /*14890*/  PRMT R75, R7.reuse, 0x7771, RZ ;  /* 0x00007771074b7816 */ /* 0x040fe200000000ff */
[----:B------:R-:W-:Y:S01]  /*148a0*/  ULDC UR6, c[0x0][0x228] ;  /* 0x00008a0000067ab9 */ /* 0x000fe20000000800 */
[----:B------:R-:W-:-:S02]  /*148b0*/  PRMT R73, R7, 0x7772, RZ ;  /* 0x0000777207497816 */ /* 0x000fc400000000ff */
[----:B------:R-:W-:Y:S02]  /*148c0*/  SHF.R.S32.HI R7, RZ, 0x1f, R6 ;  /* 0x0000001fff077819 */ /* 0x000fe40000011406 */
[CC--:B--2---:R-:W-:Y:S01]  /*148d0*/  IADD3 R4, P6, R6.reuse, R2.reuse, RZ ;  /* 0x0000000206047210 */ /* 0x0c4fe20007fde0ff */
[----:B------:R-:W-:Y:S01]  /*148e0*/  VIADD R26, R6, UR4 ;  /* 0x00000004061a7c36 */ /* 0x000fe20008000000 */
[----:B------:R-:W-:Y:S01]  /*148f0*/  ISETP.LT.AND P2, PT, R218, UR6, !P2 ;  /* 0x00000006da007c0c */ /* 0x000fe2000d741270 */
[----:B------:R0:W-:Y:S02]  /*14900*/  @P1 STG.E.U8 desc[UR32][R68.64], R75 ;  /* 0x0000004b44001986 */ /* 0x0001e4000c101120 */
[----:B------:R-:W-:Y:S01]  /*14910*/  IMAD.X R5, R7, 0x1, R0, P6 ;  /* 0x0000000107057824 */ /* 0x000fe200030e0600 */
[----:B------:R-:W-:Y:S01]  /*14920*/  ISETP.LT.AND P6, PT, R217, UR8, !P3 ;  /* 0x00000008d9007c0c */ /* 0x000fe2000dfc1270 */
[----:B------:R-:W-:Y:S01]  /*14930*/  VIADD R24, R216, 0xa ;  /* 0x0000000ad8187836 */ /* 0x000fe20000000000 */
[----:B------:R-:W-:Y:S01]  /*14940*/  IADD3 R6, P1, R6, R3, RZ ;  /* 0x0000000306067210 */ /* 0x000fe20007f3e0ff */
[----:B------:R-:W-:Y:S01]  /*14950*/  ULDC UR4, c[0x0][0x22c] ;  /* 0x00008b0000047ab9 */ /* 0x000fe20000000800 */
[----:B------:R2:W-:Y:S01]  /*14960*/  @P5 STG.E.U8 desc[UR32][R4.64], R73 ;  /* 0x0000004904005986 */ /* 0x0005e2000c101120 */
[----:B------:R-:W-:Y:S01]  /*14970*/  SHF.R.S32.HI R70, RZ, 0x1f, R26 ;  /* 0x0000001fff467819 */ /* 0x000fe2000001141a */
[----:B------:R-:W-:Y:S01]  /*14980*/  ULDC UR6, c[0x0][0x228] ;  /* 0x00008a0000067ab9 */ /* 0x000fe20000000800 */
[----:B------:R-:W-:Y:S01]  /*14990*/  IMAD.X R7, R7, 0x1, R25, P1 ;  /* 0x0000000107077824 */ /* 0x000fe200008e0619 */
[----:B------:R-:W-:Y:S01]  /*149a0*/  ULDC UR8, c[0x0][0x228] ;  /* 0x00008a0000087ab9 */ /* 0x000fe20000000800 */
[----:B0-----:R-:W-:-:S02]  /*149b0*/  IADD3 R68, P5, R26, R2, RZ ;  /* 0x000000021a447210 */ /* 0x001fc40007fbe0ff */
[----:B------:R-:W-:Y:S01]  /*149c0*/  ISETP.GE.AND P1, PT, R24, UR4, PT ;  /* 0x0000000418007c0c */ /* 0x000fe2000bf26270 */
[----:B------:R-:W-:Y:S01]  /*149d0*/  ULDC UR4, c[0x0][0x248] ;  /* 0x0000920000047ab9 */ /* 0x000fe20000000800 */
[----:B-1----:R-:W-:Y:S01]  /*149e0*/  PRMT R75, R8, 0x7770, RZ ;  /* 0x00007770084b7816 */ /* 0x002fe200000000ff */
[----:B------:R-:W-:Y:S01]  /*149f0*/  IMAD.X R69, R70, 0x1, R0, P5 ;  /* 0x0000000146457824 */ /* 0x000fe200028e0600 */
[----:B------:R-:W-:Y:S01]  /*14a00*/  ISETP.LT.AND P3, PT, R218, UR6, !P3 ;  /* 0x00000006da007c0c */ /* 0x000fe2000df61270 */
[C---:B------:R-:W-:Y:S01]  /*14a10*/  VIADD R24, R26.reuse, UR4 ;  /* 0x000000041a187c36 */ /* 0x040fe20008000000 */
[----:B------:R0:W-:Y:S01]  /*14a20*/  @P2 STG.E.U8 desc[UR32][R6.64], R71 ;  /* 0x0000004706002986 */ /* 0x0001e2000c101120 */
[----:B------:R-:W-:Y:S01]  /*14a30*/  ISETP.LT.AND P5, PT, R217, UR8, !P4 ;  /* 0x00000008d9007c0c */ /* 0x000fe2000e7a1270 */
[----:B------:R-:W-:Y:S01]  /*14a40*/  ULDC UR4, c[0x0][0x22c] ;  /* 0x00008b0000047ab9 */ /* 0x000fe20000000800 */
[----:B--2---:R-:W-:Y:S01]  /*14a50*/  IADD3 R4, P2, R26, R3, RZ ;  /* 0x000000031a047210 */ /* 0x004fe20007f5e0ff */
[----:B------:R1:W-:Y:S01]  /*14a60*/  @P6 STG.E.U8 desc[UR32][R68.64], R75 ;  /* 0x0000004b44006986 */ /* 0x0003e2000c101120 */
[----:B------:R-:W-:Y:S01]  /*14a70*/  SHF.R.S32.HI R72, RZ, 0x1f, R24 ;  /* 0x0000001fff487819 */ /* 0x000fe20000011418 */
[----:B------:R-:W-:Y:S01]  /*14a80*/  VIADD R26, R216, 0xb ;  /* 0x0000000bd81a7836 */ /* 0x000fe20000000000 */
[----:B------:R-:W-:Y:S01]  /*14a90*/  PRMT R73, R8, 0x7771, RZ ;  /* 0x0000777108497816 */ /* 0x000fe200000000ff */
[----:B------:R-:W-:Y:S01]  /*14aa0*/  IMAD.X R5, R70, 0x1, R25, P2 ;  /* 0x0000000146057824 */ /* 0x000fe200010e0619 */
[----:B------:R-:W-:Y:S01]  /*14ab0*/  ULDC UR6, c[0x0][0x228] ;  /* 0x00008a0000067ab9 */ /* 0x000fe20000000800 */
[----:B------:R-:W-:Y:S01]  /*14ac0*/  ULDC UR8, c[0x0][0x228] ;  /* 0x00008a0000087ab9 */ /* 0x000fe20000000800 */
[----:B0-----:R-:W-:-:S02]  /*14ad0*/  IADD3 R6, P6, R24, R2, RZ ;  /* 0x0000000218067210 */ /* 0x001fc40007fde0ff */
[----:B------:R-:W-:Y:S02]  /*14ae0*/  PRMT R71, R8, 0x7772, RZ ;  /* 0x0000777208477816 */ /* 0x000fe400000000ff */
[----:B------:R-:W-:Y:S01]  /*14af0*/  ISETP.GE.AND P2, PT, R26, UR4, PT ;  /* 0x000000041a007c0c */ /* 0x000fe2000bf46270 */
[----:B------:R-:W-:Y:S01]  /*14b00*/  IMAD.X R7, R72, 0x1, R0, P6 ;  /* 0x0000000148077824 */ /* 0x000fe200030e0600 */
[----:B------:R-:W-:Y:S01]  /*14b10*/  ISETP.LT.AND P4, PT, R218, UR6, !P4 ;  /* 0x00000006da007c0c */ /* 0x000fe2000e781270 */
[----:B------:R-:W-:Y:S01]  /*14b20*/  ULDC UR4, c[0x0][0x248] ;  /* 0x0000920000047ab9 */ /* 0x000fe20000000800 */
[----:B------:R0:W-:Y:S01]  /*14b30*/  @P3 STG.E.U8 desc[UR32][R4.64], R73 ;  /* 0x0000004904003986 */ /* 0x0001e2000c101120 */
[C---:B------:R-:W-:Y:S01]  /*14b40*/  VIADD R26, R24.reuse, UR4 ;  /* 0x00000004181a7c36 */ /* 0x040fe20008000000 */
[----:B-1----:R-:W-:Y:S01]  /*14b50*/  IADD3 R68, P3, R24, R3, RZ ;  /* 0x0000000318447210 */ /* 0x002fe20007f7e0ff */
[----:B------:R-:W-:Y:S01]  /*14b60*/  ULDC UR4, c[0x0][0x22c] ;  /* 0x00008b0000047ab9 */ /* 0x000fe20000000800 */
[----:B------:R1:W-:Y:S01]  /*14b70*/  @P5 STG.E.U8 desc[UR32][R6.64], R71 ;  /* 0x0000004706005986 */ /* 0x0003e2000c101120 */
[----:B------:R-:W-:Y:S01]  /*14b80*/  ISETP.LT.AND P5, PT, R217, UR8, !P1 ;  /* 0x00000008d9007c0c */ /* 0x000fe2000cfa1270 */
[----:B------:R-:W-:Y:S01]  /*14b90*/  ULDC UR6, c[0x0][0x228] ;  /* 0x00008a0000067ab9 */ /* 0x000fe20000000800 */
[----:B------:R-:W-:Y:S01]  /*14ba0*/  SHF.R.S32.HI R24, RZ, 0x1f, R26 ;  /* 0x0000001fff187819 */ /* 0x000fe2000001141a */
[----:B------:R-:W-:Y:S01]  /*14bb0*/  IMAD.X R69, R72, 0x1, R25, P3 ;  /* 0x0000000148457824 */ /* 0x000fe200018e0619 */
[----:B------:R-:W-:Y:S01]  /*14bc0*/  ULDC UR8, c[0x0][0x228] ;  /* 0x00008a0000087ab9 */ /* 0x000fe20000000800 */
[----:B0-----:R-:W-:-:S02]  /*14bd0*/  IADD3 R4, P6, R26, R2, RZ ;  /* 0x000000021a047210 */ /* 0x001fc40007fde0ff */
[----:B------:R-:W-:Y:S01]  /*14be0*/  PRMT R73, R8, 0x7773, RZ ;  /* 0x0000777308497816 */ /* 0x000fe200000000ff */
[----:B-1----:R-:W-:Y:S01]  /*14bf0*/  VIADD R6, R216, 0xc ;  /* 0x0000000cd8067836 */ /* 0x002fe20000000000 */
[----:B------:R-:W-:Y:S01]  /*14c00*/  PRMT R71, R9, 0x7770, RZ ;  /* 0x0000777009477816 */ /* 0x000fe200000000ff */
[----:B------:R-:W-:Y:S02]  /*14c10*/  IMAD.X R5, R24, 0x1, R0, P6 ;  /* 0x0000000118057824 */ /* 0x000fe400030e0600 */
[----:B------:R0:W-:Y:S01]  /*14c20*/  @P4 STG.E.U8 desc[UR32][R68.64], R73 ;  /* 0x0000004944004986 */ /* 0x0001e2000c101120 */
[----:B------:R-:W-:Y:S01]  /*14c30*/  ISETP.LT.AND P4, PT, R218, UR6, !P1 ;  /* 0x00000006da007c0c */ /* 0x000fe2000cf81270 */
[----:B------:R-:W-:Y:S01]  /*14c40*/  ULDC UR6, c[0x0][0x228] ;  /* 0x00008a0000067ab9 */ /* 0x000fe20000000800 */
[----:B------:R-:W-:Y:S01]  /*14c50*/  ISETP.GE.AND P3, PT, R6, UR4, PT ;  /* 0x0000000406007c0c */ /* 0x000fe2000bf66270 */
[----:B------:R-:W-:Y:S01]  /*14c60*/  ULDC UR4, c[0x0][0x248] ;  /* 0x0000920000047ab9 */ /* 0x000fe20000000800 */
[C---:B------:R-:W-:Y:S01]  /*14c70*/  IADD3 R6, P1, R26.reuse, R3, RZ ;  /* 0x000000031a067210 */ /* 0x040fe20007f3e0ff */
[----:B------:R-:W-:Y:S01]  /*14c80*/  VIADD R8, R26, UR4 ;  /* 0x000000041a087c36 */ /* 0x000fe20008000000 */
[----:B------:R1:W-:Y:S01]  /*14c90*/  @P5 STG.E.U8 desc[UR32][R4.64], R71 ;  /* 0x0000004704005986 */ /* 0x0003e2000c101120 */
[----:B------:R-:W-:Y:S01]  /*14ca0*/  ISETP.LT.AND P5, PT, R217, UR8, !P2 ;  /* 0x00000008d9007c0c */ /* 0x000fe2000d7a1270 */
[----:B------:R-:W-:Y:S01]  /*14cb0*/  ULDC UR4, c[0x0][0x22c] ;  /* 0x00008b0000047ab9 */ /* 0x000fe20000000800 */
[----:B------:R-:W-:Y:S01]  /*14cc0*/  IMAD.X R7, R24, 0x1, R25, P1 ;  /* 0x0000000118077824 */ /* 0x000fe200008e0619 */
[----:B------:R-:W-:Y:S01]  /*14cd0*/  SHF.R.S32.HI R26, RZ, 0x1f, R8 ;  /* 0x0000001fff1a7819 */ /* 0x000fe20000011408 */
[----:B------:R-:W-:Y:S01]  /*14ce0*/  ULDC UR8, c[0x0][0x228] ;  /* 0x00008a0000087ab9 */ /* 0x000fe20000000800 */
[----:B0-----:R-:W-:-:S02]  /*14cf0*/  IADD3 R68, P6, R8, R2, RZ ;  /* 0x0000000208447210 */ /* 0x001fc40007fde0ff */
[C---:B------:R-:W-:Y:S01]  /*14d00*/  PRMT R73, R9.reuse, 0x7771, RZ ;  /* 0x0000777109497816 */ /* 0x040fe200000000ff */
        /* <DEDUP_REMOVED lines=16> */
[----:B0-----:R-:W-:Y:S01]  /*14e10*/  IADD3 R6, P6, R24, R2, RZ ;  /* 0x0000000218067210 */ /* 0x001fe20007fde0ff */
[----:B------:R-:W-:Y:S01]  /*14e20*/  ULDC UR8, c[0x0][0x228] ;  /* 0x00008a0000087ab9 */ /* 0x000fe20000000800 */
[----:B-1----:R-:W-:-:S03]  /*14e30*/  PRMT R71, R9, 0x7773, RZ ;  /* 0x0000777309477816 */ /* 0x002fc600000000ff */
        /* <DEDUP_REMOVED lines=13> */
[----:B------:R-:W-:Y:S01]  /*14f10*/  VIADD R24, R216, 0xf ;  /* 0x0000000fd8187836 */ /* 0x000fe20000000000 */
[----:B------:R-:W-:Y:S01]  /*14f20*/  ULDC UR6, c[0x0][0x22c] ;  /* 0x00008b0000067ab9 */ /* 0x000fe20000000800 */
[----:B0-----:R-:W-:Y:S01]  /*14f30*/  IADD3 R4, P6, R26, R2, RZ ;  /* 0x000000021a047210 */ /* 0x001fe20007fde0ff */
[----:B------:R-:W-:Y:S01]  /*14f40*/  ULDC UR8, c[0x0][0x228] ;  /* 0x00008a0000087ab9 */ /* 0x000fe20000000800 */
[----:B-1----:R-:W-:-:S03]  /*14f50*/  PRMT R69, R10, 0x7771, RZ ;  /* 0x000077710a457816 */ /* 0x002fc600000000ff */
[----:B------:R-:W-:Y:S01]  /*14f60*/  IMAD.X R5, R68, 0x1, R0, P6 ;  /* 0x0000000144057824 */ /* 0x000fe200030e0600 */
[----:B------:R-:W-:Y:S01]  /*14f70*/  PRMT R71, R10, 0x7772, RZ ;  /* 0x000077720a477816 */ /* 0x000fe200000000ff */
[----:B------:R0:W-:Y:S01]  /*14f80*/  @P4 STG.E.U8 desc[UR32][R8.64], R69 ;  /* 0x0000004508004986 */ /* 0x0001e2000c101120 */
[----:B------:R-:W-:Y:S01]  /*14f90*/  ISETP.LT.AND P4, PT, R218, UR4, !P1 ;  /* 0x00000004da007c0c */ /* 0x000fe2000cf81270 */
[----:B------:R-:W-:Y:S01]  /*14fa0*/  ULDC UR4, c[0x0][0x248] ;  /* 0x0000920000047ab9 */ /* 0x000fe20000000800 */
[C---:B------:R-:W-:Y:S01]  /*14fb0*/  IADD3 R6, P1, R26.reuse, R3, RZ ;  /* 0x000000031a067210 */ /* 0x040fe20007f3e0ff */
[----:B------:R-:W-:Y:S01]  /*14fc0*/  VIADD R26, R26, UR4 ;  /* 0x000000041a1a7c36 */ /* 0x000fe20008000000 */
[----:B------:R1:W-:Y:S01]  /*14fd0*/  @P5 STG.E.U8 desc[UR32][R4.64], R71 ;  /* 0x0000004704005986 */ /* 0x0003e2000c101120 */
[----:B------:R-:W-:Y:S01]  /*14fe0*/  ISETP.GE.AND P3, PT, R24, UR6, PT ;  /* 0x0000000618007c0c */ /* 0x000fe2000bf66270 */
[----:B------:R-:W-:Y:S01]  /*14ff0*/  VIADD R24, R216, 0x10 ;  /* 0x00000010d8187836 */ /* 0x000fe20000000000 */
[----:B------:R-:W-:Y:S01]  /*15000*/  ISETP.LT.AND P5, PT, R217, UR8, !P2 ;  /* 0x00000008d9007c0c */ /* 0x000fe2000d7a1270 */
[----:B------:R-:W-:Y:S01]  /*15010*/  IMAD.X R7, R68, 0x1, R25, P1 ;  /* 0x0000000144077824 */ /* 0x000fe200008e0619 */
[----:B------:R-:W-:Y:S01]  /*15020*/  ULDC UR6, c[0x0][0x22c] ;  /* 0x00008b0000067ab9 */ /* 0x000fe20000000800 */
[----:B------:R-:W-:Y:S01]  /*15030*/  ULDC UR4, c[0x0][0x22c] ;  /* 0x00008b0000047ab9 */ /* 0x000fe20000000800 */
[----:B0-----:R-:W-:Y:S01]  /*15040*/  PRMT R69, R10, 0x7773, RZ ;  /* 0x000077730a457816 */ /* 0x001fe200000000ff */
[----:B------:R-:W-:Y:S01]  /*15050*/  VIADD R8, R216, 0x11 ;  /* 0x00000011d8087836 */ /* 0x000fe20000000000 */
[----:B------:R-:W-:Y:S01]  /*15060*/  SHF.R.S32.HI R10, RZ, 0x1f, R26 ;  /* 0x0000001fff0a7819 */ /* 0x000fe2000001141a */
[----:B------:R-:W-:Y:S01]  /*15070*/  ULDC UR8, c[0x0][0x228] ;  /* 0x00008a0000087ab9 */ /* 0x000fe20000000800 */
[----:B-1----:R-:W-:-:S02]  /*15080*/  IADD3 R4, P6, R26, R2, RZ ;  /* 0x000000021a047210 */ /* 0x002fc40007fde0ff */
[----:B------:R-:W-:Y:S01]  /*15090*/  ISETP.GE.AND P1, PT, R24, UR6, PT ;  /* 0x0000000618007c0c */ /* 0x000fe2000bf26270 */
[----:B------:R-:W-:Y:S01]  /*150a0*/  ULDC UR6, c[0x0][0x228] ;  /* 0x00008a0000067ab9 */ /* 0x000fe20000000800 */
[----:B------:R0:W-:Y:S01]  /*150b0*/  @P4 STG.E.U8 desc[UR32][R6.64], R69 ;  /* 0x0000004506004986 */ /* 0x0001e2000c101120 */
[----:B------:R-:W-:Y:S01]  /*150c0*/  IMAD.X R5, R10, 0x1, R0, P6 ;  /* 0x000000010a057824 */ /* 0x000fe200030e0600 */
[----:B------:R-:W-:Y:S02]  /*150d0*/  PRMT R9, R11, 0x7770, RZ ;  /* 0x000077700b097816 */ /* 0x000fe400000000ff */
[----:B------:R-:W-:Y:S01]  /*150e0*/  ISETP.GE.AND P4, PT, R8, UR4, PT ;  /* 0x0000000408007c0c */ /* 0x000fe2000bf86270 */
[----:B------:R-:W-:Y:S01]  /*150f0*/  ULDC UR4, c[0x0][0x248] ;  /* 0x0000920000047ab9 */ /* 0x000fe20000000800 */
[----:B------:R-:W-:Y:S01]  /*15100*/  ISETP.LT.AND P2, PT, R218, UR6, !P2 ;  /* 0x00000006da007c0c */ /* 0x000fe2000d741270 */
[----:B------:R-:W-:Y:S01]  /*15110*/  ULDC UR6, c[0x0][0x228] ;  /* 0x00008a0000067ab9 */ /* 0x000fe20000000800 */
[C---:B------:R-:W-:Y:S01]  /*15120*/  VIADD R8, R26.reuse, UR4 ;  /* 0x000000041a087c36 */ /* 0x040fe20008000000 */
[----:B------:R1:W-:Y:S01]  /*15130*/  @P5 STG.E.U8 desc[UR32][R4.64], R9 ;  /* 0x0000000904005986 */ /* 0x0003e2000c101120 */
[----:B0-----:R-:W-:Y:S01]  /*15140*/  IADD3 R6, P6, R26, R3, RZ ;  /* 0x000000031a067210 */ /* 0x001fe20007fde0ff */
[----:B------:R-:W-:Y:S01]  /*15150*/  ULDC UR4, c[0x0][0x248] ;  /* 0x0000920000047ab9 */ /* 0x000fe20000000800 */
[----:B------:R-:W-:Y:S01]  /*15160*/  ISETP.LT.AND P5, PT, R217, UR6, !P3 ;  /* 0x00000006d9007c0c */ /* 0x000fe2000dfa1270 */
[----:B------:R-:W-:Y:S01]  /*15170*/  ULDC UR6, c[0x0][0x228] ;  /* 0x00008a0000067ab9 */ /* 0x000fe20000000800 */
[----:B------:R-:W-:Y:S01]  /*15180*/  PRMT R73, R11, 0x7771, RZ ;  /* 0x000077710b497816 */ /* 0x000fe200000000ff */
[----:B------:R-:W-:Y:S01]  /*15190*/  IMAD.X R7, R10, 0x1, R25, P6 ;  /* 0x000000010a077824 */ /* 0x000fe200030e0619 */
[----:B------:R-:W-:-:S02]  /*151a0*/  SHF.R.S32.HI R24, RZ, 0x1f, R8 ;  /* 0x0000001fff187819 */ /* 0x000fc40000011408 */
[-C--:B-1----:R-:W-:Y:S02]  /*151b0*/  IADD3 R4, P6, R8, R2.reuse, RZ ;  /* 0x0000000208047210 */ /* 0x082fe40007fde0ff */
[----:B------:R-:W-:Y:S01]  /*151c0*/  ISETP.LT.AND P3, PT, R218, UR6, !P3 ;  /* 0x00000006da007c0c */ /* 0x000fe2000df61270 */
[----:B------:R0:W-:Y:S01]  /*151d0*/  @P2 STG.E.U8 desc[UR32][R6.64], R73 ;  /* 0x0000004906002986 */ /* 0x0001e2000c101120 */
[C---:B------:R-:W-:Y:S01]  /*151e0*/  PRMT R69, R11.reuse, 0x7773, RZ ;  /* 0x000077730b457816 */ /* 0x040fe200000000ff */
[--C-:B------:R-:W-:Y:S01]  /*151f0*/  IMAD.X R5, R24, 0x1, R0.reuse, P6 ;  /* 0x0000000118057824 */ /* 0x100fe200030e0600 */
[----:B------:R-:W-:Y:S01]  /*15200*/  PRMT R71, R11, 0x7772, RZ ;  /* 0x000077720b477816 */ /* 0x000fe200000000ff */
[C---:B------:R-:W-:Y:S01]  /*15210*/  VIADD R11, R8.reuse, UR4 ;  /* 0x00000004080b7c36 */ /* 0x040fe20008000000 */
[-C--:B------:R-:W-:Y:S01]  /*15220*/  IADD3 R8, P2, R8, R3.reuse, RZ ;  /* 0x0000000308087210 */ /* 0x080fe20007f5e0ff */
[----:B------:R-:W-:Y:S01]  /*15230*/  VIADD R10, R216, 0x12 ;  /* 0x00000012d80a7836 */ /* 0x000fe20000000000 */
[----:B------:R-:W-:Y:S01]  /*15240*/  ISETP.LT.AND P6, PT, R217, UR8, !P1 ;  /* 0x00000008d9007c0c */ /* 0x000fe2000cfc1270 */
[----:B------:R1:W-:Y:S01]  /*15250*/  @P5 STG.E.U8 desc[UR32][R4.64], R71 ;  /* 0x0000004704005986 */ /* 0x0003e2000c101120 */
[----:B------:R-:W-:Y:S01]  /*15260*/  SHF.R.S32.HI R26, RZ, 0x1f, R11 ;  /* 0x0000001fff1a7819 */ /* 0x000fe2000001140b */
[--C-:B------:R-:W-:Y:S01]  /*15270*/  IMAD.X R9, R24, 0x1, R25.reuse, P2 ;  /* 0x0000000118097824 */ /* 0x100fe200010e0619 */
[----:B------:R-:W-:Y:S01]  /*15280*/  ULDC UR4, c[0x0][0x22c] ;  /* 0x00008b0000047ab9 */ /* 0x000fe20000000800 */
[CC--:B0-----:R-:W-:Y:S01]  /*15290*/  IADD3 R6, P5, R11.reuse, R2.reuse, RZ ;  /* 0x000000020b067210 */ /* 0x0c1fe20007fbe0ff */
[----:B------:R-:W-:Y:S01]  /*152a0*/  ULDC UR6, c[0x0][0x228] ;  /* 0x00008a0000067ab9 */ /* 0x000fe20000000800 */
[----:B------:R-:W-:Y:S01]  /*152b0*/  ISETP.GE.AND P2, PT, R10, UR4, PT ;  /* 0x000000040a007c0c */ /* 0x000fe2000bf46270 */
[----:B------:R-:W-:Y:S01]  /*152c0*/  ULDC UR4, c[0x0][0x248] ;  /* 0x0000920000047ab9 */ /* 0x000fe20000000800 */
[----:B---3--:R-:W-:Y:S01]  /*152d0*/  PRMT R73, R12, 0x7770, RZ ;  /* 0x000077700c497816 */ /* 0x008fe200000000ff */
[----:B------:R-:W-:Y:S01]  /*152e0*/  IMAD.X R7, R26, 0x1, R0, P5 ;  /* 0x000000011a077824 */ /* 0x000fe200028e0600 */
[----:B------:R0:W-:Y:S01]  /*152f0*/  @P3 STG.E.U8 desc[UR32][R8.64], R69 ;  /* 0x0000004508003986 */ /* 0x0001e2000c101120 */
[----:B------:R-:W-:Y:S01]  /*15300*/  ULDC UR8, c[0x0][0x228] ;  /* 0x00008a0000087ab9 */ /* 0x000fe20000000800 */
[----:B------:R-:W-:Y:S01]  /*15310*/  ISETP.LT.AND P3, PT, R218, UR6, !P1 ;  /* 0x00000006da007c0c */ /* 0x000fe2000cf61270 */
[----:B------:R-:W-:Y:S01]  /*15320*/  VIADD R10, R11, UR4 ;  /* 0x000000040b0a7c36 */ /* 0x000fe20008000000 */
[----:B------:R-:W-:Y:S01]  /*15330*/  ISETP.LT.AND P5, PT, R217, UR8, !P4 ;  /* 0x00000008d9007c0c */ /* 0x000fe2000e7a1270 */
[----:B------:R2:W-:Y:S01]  /*15340*/  @P6 STG.E.U8 desc[UR32][R6.64], R73 ;  /* 0x0000004906006986 */ /* 0x0005e2000c101120 */
[----:B-1----:R-:W-:Y:S01]  /*15350*/  IADD3 R4, P1, R11, R3, RZ ;  /* 0x000000030b047210 */ /* 0x002fe20007f3e0ff */
[----:B------:R-:W-:Y:S01]  /*15360*/  ULDC UR4, c[0x0][0x22c] ;  /* 0x00008b0000047ab9 */ /* 0x000fe20000000800 */
[----:B------:R-:W-:Y:S01]  /*15370*/  SHF.R.S32.HI R24, RZ, 0x1f, R10 ;  /* 0x0000001fff187819 */ /* 0x000fe2000001140a */
[----:B------:R-:W-:Y:S01]  /*15380*/  ULDC UR6, c[0x0][0x228] ;  /* 0x00008a0000067ab9 */ /* 0x000fe20000000800 */
[----:B------:R-:W-:Y:S01]  /*15390*/  PRMT R71, R12, 0x7771, RZ ;  /* 0x000077710c477816 */ /* 0x000fe200000000ff */
[----:B------:R-:W-:Y:S01]  /*153a0*/  ULDC UR8, c[0x0][0x228] ;  /* 0x00008a0000087ab9 */ /* 0x000fe20000000800 */
[----:B0-----:R-:W-:Y:S01]  /*153b0*/  IADD3 R8, P6, R10, R2, RZ ;  /* 0x000000020a087210 */ /* 0x001fe20007fde0ff */
[----:B------:R-:W-:-:S02]  /*153c0*/  IMAD.X R5, R26, 0x1, R25, P1 ;  /* 0x000000011a057824 */ /* 0x000fc400008e0619 */
[----:B--2---:R-:W-:Y:S01]  /*153d0*/  VIADD R6, R216, 0x13 ;  /* 0x00000013d8067836 */ /* 0x004fe20000000000 */
[----:B------:R-:W-:Y:S01]  /*153e0*/  PRMT R69, R12, 0x7772, RZ ;  /* 0x000077720c457816 */ /* 0x000fe200000000ff */
[----:B------:R-:W-:Y:S01]  /*153f0*/  IMAD.X R9, R24, 0x1, R0, P6 ;  /* 0x0000000118097824 */ /* 0x000fe200030e0600 */
[----:B------:R-:W-:Y:S01]  /*15400*/  ISETP.LT.AND P4, PT, R218, UR6, !P4 ;  /* 0x00000006da007c0c */ /* 0x000fe2000e781270 */
[----:B------:R0:W-:Y:S01]  /*15410*/  @P3 STG.E.U8 desc[UR32][R4.64], R71 ;  /* 0x0000004704003986 */ /* 0x0001e2000c101120 */
        /* <DEDUP_REMOVED lines=48> */
[----:B-1----:R-:W-:Y:S01]  /*15720*/  PRMT R69, R13, 0x7773, RZ ;  /* 0x000077730d457816 */ /* 0x002fe200000000ff */
[----:B------:R-:W-:Y:S01]  /*15730*/  VIADD R6, R216, 0x16 ;  /* 0x00000016d8067836 */ /* 0x000fe20000000000 */
[----:B------:R-:W-:Y:S01]  /*15740*/  PRMT R13, R14, 0x7770, RZ ;  /* 0x000077700e0d7816 */ /* 0x000fe200000000ff */
[----:B------:R-:W-:Y:S02]  /*15750*/  IMAD.X R9, R24, 0x1, R0, P6 ;  /* 0x0000000118097824 */ /* 0x000fe400030e0600 */
[----:B------:R0:W-:Y:S01]  /*15760*/  @P4 STG.E.U8 desc[UR32][R4.64], R69 ;  /* 0x0000004504004986 */ /* 0x0001e2000c101120 */
[----:B------:R-:W-:Y:S01]  /*15770*/  ISETP.GE.AND P1, PT, R6, UR4, PT ;  /* 0x0000000406007c0c */ /* 0x000fe2000bf26270 */
[----:B------:R-:W-:Y:S01]  /*15780*/  ULDC UR4, c[0x0][0x248] ;  /* 0x0000920000047ab9 */ /* 0x000fe20000000800 */
[----:B------:R-:W-:Y:S01]  /*15790*/  ISETP.LT.AND P4, PT, R218, UR6, !P3 ;  /* 0x00000006da007c0c */ /* 0x000fe2000df81270 */
[C---:B------:R-:W-:Y:S01]  /*157a0*/  VIADD R12, R11.reuse, UR4 ;  /* 0x000000040b0c7c36 */ /* 0x040fe20008000000 */
[----:B------:R-:W-:Y:S01]  /*157b0*/  IADD3 R6, P3, R11, R3, RZ ;  /* 0x000000030b067210 */ /* 0x000fe20007f7e0ff */
[----:B------:R1:W-:Y:S01]  /*157c0*/  @P5 STG.E.U8 desc[UR32][R8.64], R13 ;  /* 0x0000000d08005986 */ /* 0x0003e2000c101120 */
[----:B------:R-:W-:Y:S01]  /*157d0*/  ISETP.LT.AND P5, PT, R217, UR8, !P2 ;  /* 0x00000008d9007c0c */ /* 0x000fe2000d7a1270 */
[----:B------:R-:W-:Y:S01]  /*157e0*/  VIADD R10, R216, 0x17 ;  /* 0x00000017d80a7836 */ /* 0x000fe20000000000 */
[----:B------:R-:W-:Y:S01]  /*157f0*/  SHF.R.S32.HI R26, RZ, 0x1f, R12 ;  /* 0x0000001fff1a7819 */ /* 0x000fe2000001140c */
[----:B------:R-:W-:Y:S01]  /*15800*/  IMAD.X R7, R24, 0x1, R25, P3 ;  /* 0x0000000118077824 */ /* 0x000fe200018e0619 */
[----:B------:R-:W-:Y:S01]  /*15810*/  ULDC UR4, c[0x0][0x228] ;  /* 0x00008a0000047ab9 */ /* 0x000fe20000000800 */
[----:B0-----:R-:W-:Y:S01]  /*15820*/  IADD3 R4, P6, R12, R2, RZ ;  /* 0x000000020c047210 */ /* 0x001fe20007fde0ff */
[----:B------:R-:W-:Y:S01]  /*15830*/  ULDC UR6, c[0x0][0x22c] ;  /* 0x00008b0000067ab9 */ /* 0x000fe20000000800 */
[C---:B------:R-:W-:Y:S01]  /*15840*/  PRMT R11, R14.reuse, 0x7772, RZ ;  /* 0x000077720e0b7816 */ /* 0x040fe200000000ff */
[----:B------:R-:W-:Y:S01]  /*15850*/  ULDC UR8, c[0x0][0x228] ;  /* 0x00008a0000087ab9 */ /* 0x000fe20000000800 */
[----:B-1----:R-:W-:Y:S01]  /*15860*/  PRMT R13, R14, 0x7771, RZ ;  /* 0x000077710e0d7816 */ /* 0x002fe200000000ff */
[----:B------:R-:W-:Y:S01]  /*15870*/  IMAD.X R5, R26, 0x1, R0, P6 ;  /* 0x000000011a057824 */ /* 0x000fe200030e0600 */
[----:B------:R-:W-:-:S03]  /*15880*/  ISETP.GE.AND P3, PT, R10, UR6, PT ;  /* 0x000000060a007c0c */ /* 0x000fc6000bf66270 */
[----:B------:R0:W-:Y:S01]  /*15890*/  @P4 STG.E.U8 desc[UR32][R6.64], R13 ;  /* 0x0000000d06004986 */ /* 0x0001e2000c101120 */
[----:B------:R-:W-:Y:S01]  /*158a0*/  ISETP.LT.AND P4, PT, R218, UR4, !P2 ;  /* 0x00000004da007c0c */ /* 0x000fe2000d781270 */
[----:B------:R-:W-:Y:S01]  /*158b0*/  ULDC UR4, c[0x0][0x248] ;  /* 0x0000920000047ab9 */ /* 0x000fe20000000800 */
[----:B------:R-:W-:Y:S01]  /*158c0*/  IADD3 R8, P2, R12, R3, RZ ;  /* 0x000000030c087210 */ /* 0x000fe20007f5e0ff */
[----:B------:R-:W-:Y:S01]  /*158d0*/  VIADD R10, R216, 0x18 ;  /* 0x00000018d80a7836 */ /* 0x000fe20000000000 */
[----:B------:R1:W-:Y:S01]  /*158e0*/  @P5 STG.E.U8 desc[UR32][R4.64], R11 ;  /* 0x0000000b04005986 */ /* 0x0003e2000c101120 */
[----:B------:R-:W-:Y:S01]  /*158f0*/  VIADD R12, R12, UR4 ;  /* 0x000000040c0c7c36 */ /* 0x000fe20008000000 */
[----:B------:R-:W-:Y:S01]  /*15900*/  ULDC UR6, c[0x0][0x22c] ;  /* 0x00008b0000067ab9 */ /* 0x000fe20000000800 */
[----:B------:R-:W-:Y:S01]  /*15910*/  ISETP.LT.AND P5, PT, R217, UR8, !P1 ;  /* 0x00000008d9007c0c */ /* 0x000fe2000cfa1270 */
[----:B------:R-:W-:Y:S01]  /*15920*/  IMAD.X R9, R26, 0x1, R25, P2 ;  /* 0x000000011a097824 */ /* 0x000fe200010e0619 */
[----:B------:R-:W-:Y:S01]  /*15930*/  ISETP.GE.AND P2, PT, R10, UR6, PT ;  /* 0x000000060a007c0c */ /* 0x000fe2000bf46270 */
[----:B------:R-:W-:Y:S01]  /*15940*/  ULDC UR4, c[0x0][0x22c] ;  /* 0x00008b0000047ab9 */ /* 0x000fe20000000800 */
[----:B0-----:R-:W-:Y:S01]  /*15950*/  PRMT R7, R14, 0x7773, RZ ;  /* 0x000077730e077816 */ /* 0x001fe200000000ff */
[----:B------:R-:W-:Y:S01]  /*15960*/  VIADD R6, R216, 0x19 ;  /* 0x00000019d8067836 */ /* 0x000fe20000000000 */
[----:B------:R-:W-:Y:S01]  /*15970*/  SHF.R.S32.HI R10, RZ, 0x1f, R12 ;  /* 0x0000001fff0a7819 */ /* 0x000fe2000001140c */
[----:B------:R-:W-:Y:S01]  /*15980*/  ULDC UR6, c[0x0][0x228] ;  /* 0x00008a0000067ab9 */ /* 0x000fe20000000800 */
[----:B------:R-:W-:-:S02]  /*15990*/  PRMT R69, R15, 0x7771, RZ ;  /* 0x000077710f457816 */ /* 0x000fc400000000ff */
[----:B-1----:R-:W-:Y:S01]  /*159a0*/  IADD3 R4, P6, R12, R2, RZ ;  /* 0x000000020c047210 */ /* 0x002fe20007fde0ff */
[----:B------:R0:W-:Y:S01]  /*159b0*/  @P4 STG.E.U8 desc[UR32][R8.64], R7 ;  /* 0x0000000708004986 */ /* 0x0001e2000c101120 */
[----:B------:R-:W-:Y:S01]  /*159c0*/  PRMT R11, R15, 0x7770, RZ ;  /* 0x000077700f0b7816 */ /* 0x000fe200000000ff */
[----:B------:R-:W-:Y:S01]  /*159d0*/  ULDC UR8, c[0x0][0x228] ;  /* 0x00008a0000087ab9 */ /* 0x000fe20000000800 */
[----:B------:R-:W-:Y:S01]  /*159e0*/  ISETP.GE.AND P4, PT, R6, UR4, PT ;  /* 0x0000000406007c0c */ /* 0x000fe2000bf86270 */
[----:B------:R-:W-:Y:S01]  /*159f0*/  IMAD.X R5, R10, 0x1, R0, P6 ;  /* 0x000000010a057824 */ /* 0x000fe200030e0600 */
[----:B------:R-:W-:Y:S01]  /*15a00*/  ISETP.LT.AND P1, PT, R218, UR6, !P1 ;  /* 0x00000006da007c0c */ /* 0x000fe2000cf21270 */
[----:B------:R-:W-:Y:S01]  /*15a10*/  ULDC UR4, c[0x0][0x248] ;  /* 0x0000920000047ab9 */ /* 0x000fe20000000800 */
[C---:B------:R-:W-:Y:S01]  /*15a20*/  IADD3 R6, P6, R12.reuse, R3, RZ ;  /* 0x000000030c067210 */ /* 0x040fe20007fde0ff */
[----:B------:R-:W-:Y:S01]  /*15a30*/  ULDC UR6, c[0x0][0x228] ;  /* 0x00008a0000067ab9 */ /* 0x000fe20000000800 */
[----:B------:R1:W-:Y:S01]  /*15a40*/  @P5 STG.E.U8 desc[UR32][R4.64], R11 ;  /* 0x0000000b04005986 */ /* 0x0003e2000c101120 */
[----:B------:R-:W-:Y:S01]  /*15a50*/  ISETP.LT.AND P5, PT, R217, UR6, !P3 ;  /* 0x00000006d9007c0c */ /* 0x000fe2000dfa1270 */
[----:B------:R-:W-:Y:S01]  /*15a60*/  ULDC UR6, c[0x0][0x228] ;  /* 0x00008a0000067ab9 */ /* 0x000fe20000000800 */
[----:B0-----:R-:W-:Y:S01]  /*15a70*/  VIADD R8, R12, UR4 ;  /* 0x000000040c087c36 */ /* 0x001fe20008000000 */
[----:B------:R-:W-:Y:S01]  /*15a80*/  ULDC UR4, c[0x0][0x248] ;  /* 0x0000920000047ab9 */ /* 0x000fe20000000800 */
[----:B------:R-:W-:-:S03]  /*15a90*/  IMAD.X R7, R10, 0x1, R25, P6 ;  /* 0x000000010a077824 */ /* 0x000fc600030e0619 */
[----:B------:R-:W-:Y:S02]  /*15aa0*/  SHF.R.S32.HI R9, RZ, 0x1f, R8 ;  /* 0x0000001fff097819 */ /* 0x000fe40000011408 */
[-C--:B-1----:R-:W-:Y:S02]  /*15ab0*/  IADD3 R4, P6, R8, R2.reuse, RZ ;  /* 0x0000000208047210 */ /* 0x082fe40007fde0ff */
[----:B------:R-:W-:Y:S01]  /*15ac0*/  ISETP.LT.AND P3, PT, R218, UR6, !P3 ;  /* 0x00000006da007c0c */ /* 0x000fe2000df61270 */
[----:B------:R0:W-:Y:S01]  /*15ad0*/  @P1 STG.E.U8 desc[UR32][R6.64], R69 ;  /* 0x0000004506001986 */ /* 0x0001e2000c101120 */
[----:B------:R-:W-:Y:S01]  /*15ae0*/  PRMT R13, R15, 0x7773, RZ ;  /* 0x000077730f0d7816 */ /* 0x000fe200000000ff */
        /* <DEDUP_REMOVED lines=14> */
[----:B----4-:R-:W-:Y:S01]  /*15bd0*/  PRMT R69, R16, 0x7770, RZ ;  /* 0x0000777010457816 */ /* 0x010fe200000000ff */
        /* <DEDUP_REMOVED lines=74> */
[----:B------:R-:W-:Y:S01]  /*16080*/  VIADD R10, R216, 0x1f ;  /* 0x0000001fd80a7836 */ /* 0x000fe20000000000 */
        /* <DEDUP_REMOVED lines=18> */
[----:B------:R-:W-:Y:S01]  /*161b0*/  ISETP.GE.AND P3, PT, R10, UR6, PT ;  /* 0x000000060a007c0c */ /* 0x000fe2000bf66270 */
[----:B------:R-:W-:Y:S01]  /*161c0*/  VIADD R10, R216, 0x20 ;  /* 0x00000020d80a7836 */ /* 0x000fe20000000000 */
[C---:B------:R-:W-:Y:S01]  /*161d0*/  IADD3 R8, P1, R12.reuse, R3, RZ ;  /* 0x000000030c087210 */ /* 0x040fe20007f3e0ff */
[----:B------:R-:W-:Y:S01]  /*161e0*/  VIADD R12, R12, UR4 ;  /* 0x000000040c0c7c36 */ /* 0x000fe20008000000 */
[----:B------:R1:W-:Y:S01]  /*161f0*/  @P5 STG.E.U8 desc[UR32][R4.64], R11 ;  /* 0x0000000b04005986 */ /* 0x0003e2000c101120 */
[----:B------:R-:W-:Y:S01]  /*16200*/  ULDC UR6, c[0x0][0x22c] ;  /* 0x00008b0000067ab9 */ /* 0x000fe20000000800 */
[----:B------:R-:W-:Y:S01]  /*16210*/  ISETP.LT.AND P5, PT, R217, UR8, !P2 ;  /* 0x00000008d9007c0c */ /* 0x000fe2000d7a1270 */
[----:B------:R-:W-:Y:S01]  /*16220*/  IMAD.X R9, R14, 0x1, R25, P1 ;  /* 0x000000010e097824 */ /* 0x000fe200008e0619 */
[----:B------:R-:W-:Y:S01]  /*16230*/  ISETP.GE.AND P1, PT, R10, UR6, PT ;  /* 0x000000060a007c0c */ /* 0x000fe2000bf26270 */
[----:B0-----:R-:W-:Y:S01]  /*16240*/  VIADD R6, R216, 0x21 ;  /* 0x00000021d8067836 */ /* 0x001fe20000000000 */
[----:B------:R-:W-:Y:S01]  /*16250*/  PRMT R7, R18, 0x7773, RZ ;  /* 0x0000777312077816 */ /* 0x000fe200000000ff */
[----:B------:R-:W-:Y:S01]  /*16260*/  ULDC UR4, c[0x0][0x22c] ;  /* 0x00008b0000047ab9 */ /* 0x000fe20000000800 */
        /* <DEDUP_REMOVED lines=38> */
[----:B------:R-:W-:Y:S01]  /*164d0*/  PRMT R15, R20, 0x7770, RZ ;  /* 0x00007770140f7816 */ /* 0x000fe200000000ff */
        /* <DEDUP_REMOVED lines=11> */
[----:B------:R-:W-:Y:S01]  /*16590*/  ULDC UR8, c[0x0][0x228] ;  /* 0x00008a0000087ab9 */ /* 0x000fe20000000800 */
[----:B0-----:R-:W-:Y:S01]  /*165a0*/  IADD3 R8, P6, R10, R2, RZ ;  /* 0x000000020a087210 */ /* 0x001fe20007fde0ff */
[----:B------:R-:W-:-:S02]  /*165b0*/  IMAD.X R5, R12, 0x1, R25, P1 ;  /* 0x000000010c057824 */ /* 0x000fc400008e0619 */
[----:B--2---:R-:W-:Y:S01]  /*165c0*/  VIADD R6, R216, 0x23 ;  /* 0x00000023d8067836 */ /* 0x004fe20000000000 */
[----:B------:R-:W-:Y:S01]  /*165d0*/  PRMT R15, R20, 0x7771, RZ ;  /* 0x00007771140f7816 */ /* 0x000fe200000000ff */
[----:B------:R-:W-:Y:S01]  /*165e0*/  IMAD.X R9, R14, 0x1, R0, P6 ;  /* 0x000000010e097824 */ /* 0x000fe200030e0600 */
[----:B------:R-:W-:Y:S02]  /*165f0*/  PRMT R13, R20, 0x7772, RZ ;  /* 0x00007772140d7816 */ /* 0x000fe400000000ff */
[----:B------:R-:W-:Y:S01]  /*16600*/  ISETP.GE.AND P1, PT, R6, UR4, PT ;  /* 0x0000000406007c0c */ /* 0x000fe2000bf26270 */
[----:B------:R-:W-:Y:S01]  /*16610*/  ULDC UR4, c[0x0][0x248] ;  /* 0x0000920000047ab9 */ /* 0x000fe20000000800 */
[----:B------:R-:W-:Y:S01]  /*16620*/  ISETP.LT.AND P4, PT, R218, UR6, !P4 ;  /* 0x00000006da007c0c */ /* 0x000fe2000e781270 */
[----:B------:R0:W-:Y:S01]  /*16630*/  @P3 STG.E.U8 desc[UR32][R4.64], R15 ;  /* 0x0000000f04003986 */ /* 0x0001e2000c101120 */
[C---:B------:R-:W-:Y:S01]  /*16640*/  VIADD R11, R10.reuse, UR4 ;  /* 0x000000040a0b7c36 */ /* 0x040fe20008000000 */
[----:B------:R-:W-:Y:S01]  /*16650*/  IADD3 R6, P3, R10, R3, RZ ;  /* 0x000000030a067210 */ /* 0x000fe20007f7e0ff */
        /* <DEDUP_REMOVED lines=1250> */
[----:B------:R-:W-:Y:S01]  /*1b480*/  PRMT R13, R55, 0x7773, RZ ;  /* 0x00007773370d7816 */ /* 0x000fe200000000ff */
[----:B------:R-:W-:Y:S01]  /*1b490*/  IMAD.X R7, R10, 0x1, R25, P6 ;  /* 0x000000010a077824 */ /* 0x000fe200030e0619 */
[----:B------:R-:W-:-:S02]  /*1b4a0*/  ULDC UR4, c[0x0][0x248] ;  /* 0x0000920000047ab9 */ /* 0x000fc40000000800 */
[----:B------:R-:W-:Y:S02]  /*1b4b0*/  SHF.R.S32.HI R9, RZ, 0x1f, R8 ;  /* 0x0000001fff097819 */ /* 0x000fe40000011408 */
[-C--:B-1----:R-:W-:Y:S02]  /*1b4c0*/  IADD3 R4, P6, R8, R2.reuse, RZ ;  /* 0x0000000208047210 */ /* 0x082fe40007fde0ff */
[----:B------:R-:W-:Y:S01]  /*1b4d0*/  ISETP.LT.AND P3, PT, R218, UR6, !P3 ;  /* 0x00000006da007c0c */ /* 0x000fe2000df61270 */
[----:B------:R0:W-:Y:S01]  /*1b4e0*/  @P1 STG.E.U8 desc[UR32][R6.64], R15 ;  /* 0x0000000f06001986 */ /* 0x0001e2000c101120 */
[----:B------:R-:W-:Y:S01]  /*1b4f0*/  PRMT R55, R55, 0x7772, RZ ;  /* 0x0000777237377816 */ /* 0x000fe200000000ff */
[--C-:B------:R-:W-:Y:S02]  /*1b500*/  IMAD.X R5, R9, 0x1, R0.reuse, P6 ;  /* 0x0000000109057824 */ /* 0x100fe400030e0600 */
        /* <DEDUP_REMOVED lines=16> */
[----:B------:R-:W-:Y:S01]  /*1b610*/  VIADD R10, R11, UR4 ;  /* 0x000000040b0a7c36 */ /* 0x000fe20008000000 */
[----:B------:R-:W-:Y:S01]  /*1b620*/  ISETP.LT.AND P3, PT, R218, UR6, !P2 ;  /* 0x00000006da007c0c */ /* 0x000fe2000d761270 */
[----:B------:R2:W-:Y:S01]  /*1b630*/  @P6 STG.E.U8 desc[UR32][R6.64], R15 ;  /* 0x0000000f06006986 */ /* 0x0005e2000c101120 */
[----:B------:R-:W-:Y:S01]  /*1b640*/  ISETP.LT.AND P5, PT, R217, UR8, !P4 ;  /* 0x00000008d9007c0c */ /* 0x000fe2000e7a1270 */
[----:B------:R-:W-:Y:S01]  /*1b650*/  ULDC UR4, c[0x0][0x22c] ;  /* 0x00008b0000047ab9 */ /* 0x000fe20000000800 */
[----:B-1----:R-:W-:Y:S01]  /*1b660*/  IADD3 R4, P2, R11, R3, RZ ;  /* 0x000000030b047210 */ /* 0x002fe20007f5e0ff */
[----:B------:R-:W-:Y:S01]  /*1b670*/  ULDC UR6, c[0x0][0x228] ;  /* 0x00008a0000067ab9 */ /* 0x000fe20000000800 */
[----:B------:R-:W-:Y:S01]  /*1b680*/  SHF.R.S32.HI R14, RZ, 0x1f, R10 ;  /* 0x0000001fff0e7819 */ /* 0x000fe2000001140a */
        /* <DEDUP_REMOVED lines=9> */
[----:B------:R0:W-:Y:S01]  /*1b720*/  @P3 STG.E.U8 desc[UR32][R4.64], R15 ;  /* 0x0000000f04003986 */ /* 0x0001e2000c101120 */
[----:B------:R-:W-:Y:S01]  /*1b730*/  VIADD R11, R10, UR4 ;  /* 0x000000040a0b7c36 */ /* 0x000fe20008000000 */
[----:B------:R-:W-:Y:S01]  /*1b740*/  ISETP.LT.AND P4, PT, R218, UR6, !P4 ;  /* 0x00000006da007c0c */ /* 0x000fe2000e781270 */
[----:B------:R-:W-:Y:S01]  /*1b750*/  ULDC UR4, c[0x0][0x22c] ;  /* 0x00008b0000047ab9 */ /* 0x000fe20000000800 */
[----:B------:R1:W-:Y:S01]  /*1b760*/  @P5 STG.E.U8 desc[UR32][R8.64], R13 ;  /* 0x0000000d08005986 */ /* 0x0003e2000c101120 */
[----:B------:R-:W-:Y:S01]  /*1b770*/  ISETP.LT.AND P5, PT, R217, UR8, !P1 ;  /* 0x00000008d9007c0c */ /* 0x000fe2000cfa1270 */
[----:B------:R-:W-:Y:S01]  /*1b780*/  ULDC UR6, c[0x0][0x228] ;  /* 0x00008a0000067ab9 */ /* 0x000fe20000000800 */
[----:B------:R-:W-:Y:S01]  /*1b790*/  IADD3 R6, P3, R10, R3, RZ ;  /* 0x000000030a067210 */ /* 0x000fe20007f7e0ff */
[----:B------:R-:W-:Y:S01]  /*1b7a0*/  ULDC UR8, c[0x0][0x228] ;  /* 0x00008a0000087ab9 */ /* 0x000fe20000000800 */
[----:B------:R-:W-:-:S02]  /*1b7b0*/  SHF.R.S32.HI R12, RZ, 0x1f, R11 ;  /* 0x0000001fff0c7819 */ /* 0x000fc4000001140b */
[----:B0-----:R-:W-:Y:S01]  /*1b7c0*/  IADD3 R4, P6, R11, R2, RZ ;  /* 0x000000020b047210 */ /* 0x001fe20007fde0ff */
[----:B------:R-:W-:Y:S02]  /*1b7d0*/  IMAD.X R7, R14, 0x1, R25, P3 ;  /* 0x000000010e077824 */ /* 0x000fe400018e0619 */
[----:B-1----:R-:W-:Y:S01]  /*1b7e0*/  VIADD R8, R216, 0x6c ;  /* 0x0000006cd8087836 */ /* 0x002fe20000000000 */
        /* <DEDUP_REMOVED lines=18> */
[C---:B------:R-:W-:Y:S01]  /*1b910*/  PRMT R15, R61.reuse, 0x7771, RZ ;  /* 0x000077713d0f7816 */ /* 0x040fe200000000ff */
        /* <DEDUP_REMOVED lines=33> */
[----:B-1----:R-:W-:Y:S01]  /*1bb30*/  VIADD R8, R216, 0x6f ;  /* 0x0000006fd8087836 */ /* 0x002fe20000000000 */
[----:B------:R-:W-:Y:S01]  /*1bb40*/  PRMT R15, R62, 0x7771, RZ ;  /* 0x000077713e0f7816 */ /* 0x000fe200000000ff */
[----:B------:R-:W-:Y:S01]  /*1bb50*/  IMAD.X R7, R12, 0x1, R25, P4 ;  /* 0x000000010c077824 */ /* 0x000fe200020e0619 */
[----:B------:R-:W-:Y:S01]  /*1bb60*/  PRMT R13, R62, 0x7772, RZ ;  /* 0x000077723e0d7816 */ /* 0x000fe200000000ff */
[----:B------:R-:W-:Y:S01]  /*1bb70*/  IMAD.X R5, R14, 0x1, R0, P6 ;  /* 0x000000010e057824 */ /* 0x000fe200030e0600 */
[----:B------:R-:W-:Y:S01]  /*1bb80*/  ISETP.GE.AND P4, PT, R8, UR4, PT ;  /* 0x0000000408007c0c */ /* 0x000fe2000bf86270 */
[----:B------:R-:W-:Y:S01]  /*1bb90*/  ULDC UR4, c[0x0][0x248] ;  /* 0x0000920000047ab9 */ /* 0x000fe20000000800 */
[----:B------:R-:W-:Y:S01]  /*1bba0*/  ISETP.LT.AND P1, PT, R218, UR6, !P1 ;  /* 0x00000006da007c0c */ /* 0x000fe2000cf21270 */
[C---:B------:R-:W-:Y:S01]  /*1bbb0*/  VIADD R11, R10.reuse, UR4 ;  /* 0x000000040a0b7c36 */ /* 0x040fe20008000000 */
[----:B------:R0:W-:Y:S01]  /*1bbc0*/  @P3 STG.E.U8 desc[UR32][R6.64], R15 ;  /* 0x0000000f06003986 */ /* 0x0001e2000c101120 */
[----:B------:R-:W-:Y:S01]  /*1bbd0*/  ISETP.LT.AND P3, PT, R217, UR8, !P2 ;  /* 0x00000008d9007c0c */ /* 0x000fe2000d761270 */
[----:B------:R-:W-:Y:S01]  /*1bbe0*/  ULDC UR4, c[0x0][0x22c] ;  /* 0x00008b0000047ab9 */ /* 0x000fe20000000800 */
[----:B------:R-:W-:Y:S01]  /*1bbf0*/  ULDC UR6, c[0x0][0x228] ;  /* 0x00008a0000067ab9 */ /* 0x000fe20000000800 */
[----:B------:R1:W-:Y:S01]  /*1bc00*/  @P5 STG.E.U8 desc[UR32][R4.64], R13 ;  /* 0x0000000d04005986 */ /* 0x0003e2000c101120 */
[----:B------:R-:W-:Y:S01]  /*1bc10*/  IADD3 R8, P5, R10, R3, RZ ;  /* 0x000000030a087210 */ /* 0x000fe20007fbe0ff */
[----:B------:R-:W-:Y:S01]  /*1bc20*/  ULDC UR8, c[0x0][0x228] ;  /* 0x00008a0000087ab9 */ /* 0x000fe20000000800 */
[----:B------:R-:W-:-:S02]  /*1bc30*/  SHF.R.S32.HI R12, RZ, 0x1f, R11 ;  /* 0x0000001fff0c7819 */ /* 0x000fc4000001140b */
[-C--:B0-----:R-:W-:Y:S01]  /*1bc40*/  IADD3 R6, P6, R11, R2.reuse, RZ ;  /* 0x000000020b067210 */ /* 0x081fe20007fde0ff */
[----:B-1----:R-:W-:Y:S01]  /*1bc50*/  VIADD R4, R216, 0x70 ;  /* 0x00000070d8047836 */ /* 0x002fe20000000000 */
[----:B------:R-:W-:Y:S01]  /*1bc60*/  PRMT R15, R62, 0x7773, RZ ;  /* 0x000077733e0f7816 */ /* 0x000fe200000000ff */
[--C-:B------:R-:W-:Y:S01]  /*1bc70*/  IMAD.X R9, R14, 0x1, R25.reuse, P5 ;  /* 0x000000010e097824 */ /* 0x100fe200028e0619 */
[----:B------:R-:W-:Y:S01]  /*1bc80*/  PRMT R13, R63, 0x7770, RZ ;  /* 0x000077703f0d7816 */ /* 0x000fe200000000ff */
[----:B------:R-:W-:Y:S01]  /*1bc90*/  IMAD.X R7, R12, 0x1, R0, P6 ;  /* 0x000000010c077824 */ /* 0x000fe200030e0600 */
[----:B------:R-:W-:Y:S01]  /*1bca0*/  ISETP.GE.AND P5, PT, R4, UR4, PT ;  /* 0x0000000404007c0c */ /* 0x000fe2000bfa6270 */
[----:B------:R-:W-:Y:S01]  /*1bcb0*/  ULDC UR4, c[0x0][0x248] ;  /* 0x0000920000047ab9 */ /* 0x000fe20000000800 */
[----:B------:R0:W-:Y:S01]  /*1bcc0*/  @P1 STG.E.U8 desc[UR32][R8.64], R15 ;  /* 0x0000000f08001986 */ /* 0x0001e2000c101120 */
[----:B------:R-:W-:Y:S01]  /*1bcd0*/  VIADD R10, R11, UR4 ;  /* 0x000000040b0a7c36 */ /* 0x000fe20008000000 */
[----:B------:R-:W-:Y:S01]  /*1bce0*/  ISETP.LT.AND P2, PT, R218, UR6, !P2 ;  /* 0x00000006da007c0c */ /* 0x000fe2000d741270 */
[----:B------:R-:W-:Y:S01]  /*1bcf0*/  ULDC UR4, c[0x0][0x22c] ;  /* 0x00008b0000047ab9 */ /* 0x000fe20000000800 */
[----:B------:R-:W-:Y:S01]  /*1bd00*/  ISETP.LT.AND P1, PT, R217, UR8, !P4 ;  /* 0x00000008d9007c0c */ /* 0x000fe2000e721270 */
[----:B------:R1:W-:Y:S01]  /*1bd10*/  @P3 STG.E.U8 desc[UR32][R6.64], R13 ;  /* 0x0000000d06003986 */ /* 0x0003e2000c101120 */
[----:B------:R-:W-:Y:S01]  /*1bd20*/  IADD3 R4, P3, R11, R3, RZ ;  /* 0x000000030b047210 */ /* 0x000fe20007f7e0ff */
[----:B------:R-:W-:Y:S01]  /*1bd30*/  ULDC UR8, c[0x0][0x228] ;  /* 0x00008a0000087ab9 */ /* 0x000fe20000000800 */
[----:B------:R-:W-:Y:S01]  /*1bd40*/  SHF.R.S32.HI R14, RZ, 0x1f, R10 ;  /* 0x0000001fff0e7819 */ /* 0x000fe2000001140a */
[----:B------:R-:W-:Y:S01]  /*1bd50*/  ULDC UR6, c[0x0][0x22c] ;  /* 0x00008b0000067ab9 */ /* 0x000fe20000000800 */
[----:B0-----:R-:W-:Y:S01]  /*1bd60*/  IADD3 R8, P6, R10, R2, RZ ;  /* 0x000000020a087210 */ /* 0x001fe20007fde0ff */
[----:B------:R-:W-:Y:S01]  /*1bd70*/  IMAD.X R5, R12, 0x1, R25, P3 ;  /* 0x000000010c057824 */ /* 0x000fe200018e0619 */
[C---:B------:R-:W-:Y:S01]  /*1bd80*/  PRMT R15, R63.reuse, 0x7771, RZ ;  /* 0x000077713f0f7816 */ /* 0x040fe200000000ff */
[----:B-1----:R-:W-:Y:S01]  /*1bd90*/  VIADD R6, R216, 0x71 ;  /* 0x00000071d8067836 */ /* 0x002fe20000000000 */
[----:B------:R-:W-:Y:S01]  /*1bda0*/  PRMT R13, R63, 0x7772, RZ ;  /* 0x000077723f0d7816 */ /* 0x000fe200000000ff */
[----:B------:R-:W-:-:S02]  /*1bdb0*/  IMAD.X R9, R14, 0x1, R0, P6 ;  /* 0x000000010e097824 */ /* 0x000fc400030e0600 */
[----:B------:R0:W-:Y:S01]  /*1bdc0*/  @P2 STG.E.U8 desc[UR32][R4.64], R15 ;  /* 0x0000000f04002986 */ /* 0x0001e2000c101120 */
[----:B------:R-:W-:Y:S01]  /*1bdd0*/  VIADD R7, R216, 0x72 ;  /* 0x00000072d8077836 */ /* 0x000fe20000000000 */
[----:B------:R-:W-:Y:S01]  /*1bde0*/  ISETP.GE.AND P3, PT, R6, UR4, PT ;  /* 0x0000000406007c0c */ /* 0x000fe2000bf66270 */
[----:B------:R-:W-:Y:S01]  /*1bdf0*/  ULDC UR4, c[0x0][0x248] ;  /* 0x0000920000047ab9 */ /* 0x000fe20000000800 */
[----:B------:R1:W-:Y:S01]  /*1be00*/  @P1 STG.E.U8 desc[UR32][R8.64], R13 ;  /* 0x0000000d08001986 */ /* 0x0003e2000c101120 */
[----:B------:R-:W-:Y:S01]  /*1be10*/  ISETP.LT.AND P4, PT, R218, UR8, !P4 ;  /* 0x00000008da007c0c */ /* 0x000fe2000e781270 */
[C---:B------:R-:W-:Y:S01]  /*1be20*/  VIADD R11, R10.reuse, UR4 ;  /* 0x000000040a0b7c36 */ /* 0x040fe20008000000 */
[-C--:B------:R-:W-:Y:S01]  /*1be30*/  IADD3 R6, P1, R10, R3.reuse, RZ ;  /* 0x000000030a067210 */ /* 0x080fe20007f3e0ff */
[----:B------:R-:W-:Y:S01]  /*1be40*/  ULDC UR4, c[0x0][0x22c] ;  /* 0x00008b0000047ab9 */ /* 0x000fe20000000800 */
[----:B------:R-:W-:Y:S01]  /*1be50*/  ISETP.LT.AND P6, PT, R217, UR10, !P5 ;  /* 0x0000000ad9007c0c */ /* 0x000fe2000efc1270 */
[----:B------:R-:W-:Y:S01]  /*1be60*/  ULDC UR8, c[0x0][0x228] ;  /* 0x00008a0000087ab9 */ /* 0x000fe20000000800 */
[----:B------:R-:W-:Y:S01]  /*1be70*/  ISETP.GE.AND P2, PT, R7, UR6, PT ;  /* 0x0000000607007c0c */ /* 0x000fe2000bf46270 */
[----:B------:R-:W-:Y:S01]  /*1be80*/  IMAD.X R7, R14, 0x1, R25, P1 ;  /* 0x000000010e077824 */ /* 0x000fe200008e0619 */
[----:B0-----:R-:W-:Y:S01]  /*1be90*/  IADD3 R4, P1, R11, R2, RZ ;  /* 0x000000020b047210 */ /* 0x001fe20007f3e0ff */
[----:B------:R-:W-:Y:S01]  /*1bea0*/  ULDC UR6, c[0x0][0x228] ;  /* 0x00008a0000067ab9 */ /* 0x000fe20000000800 */
[----:B------:R-:W-:Y:S01]  /*1beb0*/  PRMT R63, R63, 0x7773, RZ ;  /* 0x000077733f3f7816 */ /* 0x000fe200000000ff */
[----:B-1----:R-:W-:Y:S01]  /*1bec0*/  VIADD R8, R216, 0x73 ;  /* 0x00000073d8087836 */ /* 0x002fe20000000000 */
[----:B------:R-:W-:Y:S01]  /*1bed0*/  SHF.R.S32.HI R9, RZ, 0x1f, R11 ;  /* 0x0000001fff097819 */ /* 0x000fe2000001140b */
[----:B------:R-:W-:Y:S01]  /*1bee0*/  ULDC UR10, c[0x0][0x228] ;  /* 0x00008a00000a7ab9 */ /* 0x000fe20000000800 */
[----:B------:R-:W-:Y:S01]  /*1bef0*/  PRMT R13, R64, 0x7770, RZ ;  /* 0x00007770400d7816 */ /* 0x000fe200000000ff */
[----:B------:R0:W-:Y:S02]  /*1bf00*/  @P4 STG.E.U8 desc[UR32][R6.64], R63 ;  /* 0x0000003f06004986 */ /* 0x0001e4000c101120 */
[----:B------:R-:W-:Y:S01]  /*1bf10*/  IMAD.X R5, R9, 0x1, R0, P1 ;  /* 0x0000000109057824 */ /* 0x000fe200008e0600 */
[----:B------:R-:W-:Y:S01]  /*1bf20*/  ISETP.LT.AND P4, PT, R218, UR6, !P5 ;  /* 0x00000006da007c0c */ /* 0x000fe2000ef81270 */
[----:B------:R-:W-:Y:S01]  /*1bf30*/  ULDC UR6, c[0x0][0x22c] ;  /* 0x00008b0000067ab9 */ /* 0x000fe20000000800 */
[----:B------:R-:W-:Y:S01]  /*1bf40*/  ISETP.GE.AND P1, PT, R8, UR4, PT ;  /* 0x0000000408007c0c */ /* 0x000fe2000bf26270 */
[----:B------:R-:W-:Y:S01]  /*1bf50*/  ULDC UR4, c[0x0][0x248] ;  /* 0x0000920000047ab9 */ /* 0x000fe20000000800 */
[----:B------:R1:W-:Y:S01]  /*1bf60*/  @P6 STG.E.U8 desc[UR32][R4.64], R13 ;  /* 0x0000000d04006986 */ /* 0x0003e2000c101120 */
[C---:B------:R-:W-:Y:S01]  /*1bf70*/  IADD3 R8, P6, R11.reuse, R3, RZ ;  /* 0x000000030b087210 */ /* 0x040fe20007fde0ff */
[----:B------:R-:W-:Y:S01]  /*1bf80*/  VIADD R10, R11, UR4 ;  /* 0x000000040b0a7c36 */ /* 0x000fe20008000000 */
[----:B------:R-:W-:Y:S01]  /*1bf90*/  PRMT R15, R64, 0x7771, RZ ;  /* 0x00007771400f7816 */ /* 0x000fe200000000ff */
[----:B------:R-:W-:Y:S01]  /*1bfa0*/  ULDC UR4, c[0x0][0x248] ;  /* 0x0000920000047ab9 */ /* 0x000fe20000000800 */
[----:B0-----:R-:W-:-:S02]  /*1bfb0*/  VIADD R6, R216, 0x74 ;  /* 0x00000074d8067836 */ /* 0x001fc40000000000 */
[----:B------:R-:W-:Y:S01]  /*1bfc0*/  IMAD.X R9, R9, 0x1, R25, P6 ;  /* 0x0000000109097824 */ /* 0x000fe200030e0619 */
[----:B------:R-:W-:Y:S02]  /*1bfd0*/  SHF.R.S32.HI R7, RZ, 0x1f, R10 ;  /* 0x0000001fff077819 */ /* 0x000fe4000001140a */
[----:B------:R-:W-:Y:S01]  /*1bfe0*/  ISETP.LT.AND P5, PT, R217, UR8, !P3 ;  /* 0x00000008d9007c0c */ /* 0x000fe2000dfa1270 */
[----:B------:R-:W-:Y:S01]  /*1bff0*/  ULDC UR8, c[0x0][0x228] ;  /* 0x00008a0000087ab9 */ /* 0x000fe20000000800 */
[----:B-1----:R-:W-:Y:S01]  /*1c000*/  IADD3 R4, P6, R10, R2, RZ ;  /* 0x000000020a047210 */ /* 0x002fe20007fde0ff */
[----:B------:R0:W-:Y:S01]  /*1c010*/  @P4 STG.E.U8 desc[UR32][R8.64], R15 ;  /* 0x0000000f08004986 */ /* 0x0001e2000c101120 */
[----:B------:R-:W-:Y:S02]  /*1c020*/  ISETP.LT.AND P3, PT, R218, UR10, !P3 ;  /* 0x0000000ada007c0c */ /* 0x000fe4000df61270 */
[----:B------:R-:W-:Y:S01]  /*1c030*/  ISETP.GE.AND P4, PT, R6, UR6, PT ;  /* 0x0000000606007c0c */ /* 0x000fe2000bf86270 */
[----:B------:R-:W-:Y:S01]  /*1c040*/  IMAD.X R5, R7, 0x1, R0, P6 ;  /* 0x0000000107057824 */ /* 0x000fe200030e0600 */
[----:B------:R-:W-:-:S02]  /*1c050*/  IADD3 R6, P6, R10, R3, RZ ;  /* 0x000000030a067210 */ /* 0x000fc40007fde0ff */
[----:B------:R-:W-:Y:S01]  /*1c060*/  PRMT R11, R64, 0x7772, RZ ;  /* 0x00007772400b7816 */ /* 0x000fe200000000ff */
[----:B------:R-:W-:Y:S01]  /*1c070*/  VIADD R10, R10, UR4 ;  /* 0x000000040a0a7c36 */ /* 0x000fe20008000000 */
[----:B------:R-:W-:Y:S01]  /*1c080*/  PRMT R13, R64, 0x7773, RZ ;  /* 0x00007773400d7816 */ /* 0x000fe200000000ff */
[----:B------:R-:W-:Y:S01]  /*1c090*/  IMAD.X R7, R7, 0x1, R25, P6 ;  /* 0x0000000107077824 */ /* 0x000fe200030e0619 */
[----:B------:R-:W-:Y:S01]  /*1c0a0*/  ULDC UR6, c[0x0][0x228] ;  /* 0x00008a0000067ab9 */ /* 0x000fe20000000800 */
[----:B------:R1:W-:Y:S01]  /*1c0b0*/  @P5 STG.E.U8 desc[UR32][R4.64], R11 ;  /* 0x0000000b04005986 */ /* 0x0003e2000c101120 */
[----:B------:R-:W-:Y:S01]  /*1c0c0*/  ISETP.LT.AND P5, PT, R217, UR6, !P2 ;  /* 0x00000006d9007c0c */ /* 0x000fe2000d7a1270 */
[----:B------:R-:W-:Y:S01]  /*1c0d0*/  ULDC UR6, c[0x0][0x228] ;  /* 0x00008a0000067ab9 */ /* 0x000fe20000000800 */
[----:B------:R-:W-:Y:S01]  /*1c0e0*/  SHF.R.S32.HI R12, RZ, 0x1f, R10 ;  /* 0x0000001fff0c7819 */ /* 0x000fe2000001140a */
[----:B------:R2:W-:Y:S01]  /*1c0f0*/  @P3 STG.E.U8 desc[UR32][R6.64], R13 ;  /* 0x0000000d06003986 */ /* 0x0005e2000c101120 */
[----:B0-----:R-:W-:Y:S01]  /*1c100*/  IADD3 R8, P3, R10, R2, RZ ;  /* 0x000000020a087210 */ /* 0x001fe20007f7e0ff */
[----:B------:R-:W-:Y:S01]  /*1c110*/  ULDC UR4, c[0x0][0x248] ;  /* 0x0000920000047ab9 */ /* 0x000fe20000000800 */
[----:B------:R-:W-:Y:S01]  /*1c120*/  ISETP.LT.AND P2, PT, R218, UR6, !P2 ;  /* 0x00000006da007c0c */ /* 0x000fe2000d741270 */
[----:B------:R-:W-:Y:S01]  /*1c130*/  ULDC UR6, c[0x0][0x228] ;  /* 0x00008a0000067ab9 */ /* 0x000fe20000000800 */
[----:B------:R-:W-:Y:S01]  /*1c140*/  PRMT R17, R65, 0x7770, RZ ;  /* 0x0000777041117816 */ /* 0x000fe200000000ff */
[----:B------:R-:W-:Y:S01]  /*1c150*/  IMAD.X R9, R12, 0x1, R0, P3 ;  /* 0x000000010c097824 */ /* 0x000fe200018e0600 */
[C---:B-1----:R-:W-:Y:S01]  /*1c160*/  IADD3 R4, P3, R10.reuse, R3, RZ ;  /* 0x000000030a047210 */ /* 0x042fe20007f7e0ff */
[----:B------:R-:W-:Y:S01]  /*1c170*/  VIADD R11, R10, UR4 ;  /* 0x000000040a0b7c36 */ /* 0x000fe20008000000 */
[----:B------:R-:W-:-:S02]  /*1c180*/  ISETP.LT.AND P6, PT, R217, UR8, !P1 ;  /* 0x00000008d9007c0c */ /* 0x000fc4000cfc1270 */
[----:B------:R0:W-:Y:S01]  /*1c190*/  @P5 STG.E.U8 desc[UR32][R8.64], R17 ;  /* 0x0000001108005986 */ /* 0x0001e2000c101120 */
[----:B------:R-:W-:Y:S01]  /*1c1a0*/  PRMT R15, R65, 0x7771, RZ ;  /* 0x00007771410f7816 */ /* 0x000fe200000000ff */
[----:B------:R-:W-:Y:S01]  /*1c1b0*/  IMAD.X R5, R12, 0x1, R25, P3 ;  /* 0x000000010c057824 */ /* 0x000fe200018e0619 */
[----:B------:R-:W-:Y:S01]  /*1c1c0*/  SHF.R.S32.HI R14, RZ, 0x1f, R11 ;  /* 0x0000001fff0e7819 */ /* 0x000fe2000001140b */
[----:B------:R-:W-:Y:S01]  /*1c1d0*/  VIADD R10, R216, 0x75 ;  /* 0x00000075d80a7836 */ /* 0x000fe20000000000 */
[-C--:B--2---:R-:W-:Y:S01]  /*1c1e0*/  IADD3 R6, P5, R11, R2.reuse, RZ ;  /* 0x000000020b067210 */ /* 0x084fe20007fbe0ff */
[----:B------:R-:W-:Y:S01]  /*1c1f0*/  ULDC UR4, c[0x0][0x248] ;  /* 0x0000920000047ab9 */ /* 0x000fe20000000800 */
[----:B------:R-:W-:Y:S01]  /*1c200*/  ISETP.LT.AND P1, PT, R218, UR6, !P1 ;  /* 0x00000006da007c0c */ /* 0x000fe2000cf21270 */
[----:B------:R1:W-:Y:S01]  /*1c210*/  @P2 STG.E.U8 desc[UR32][R4.64], R15 ;  /* 0x0000000f04002986 */ /* 0x0003e2000c101120 */
[----:B------:R-:W-:Y:S01]  /*1c220*/  PRMT R13, R65, 0x7772, RZ ;  /* 0x00007772410d7816 */ /* 0x000fe200000000ff */
[----:B------:R-:W-:Y:S01]  /*1c230*/  IMAD.X R7, R14, 0x1, R0, P5 ;  /* 0x000000010e077824 */ /* 0x000fe200028e0600 */
[----:B------:R-:W-:Y:S01]  /*1c240*/  ISETP.GE.AND P3, PT, R10, UR7, PT ;  /* 0x000000070a007c0c */ /* 0x000fe2000bf66270 */
[----:B------:R-:W-:Y:S01]  /*1c250*/  ULDC UR7, c[0x0][0x228] ;  /* 0x00008a0000077ab9 */ /* 0x000fe20000000800 */
[CC--:B0-----:R-:W-:Y:S01]  /*1c260*/  IADD3 R8, P2, R11.reuse, R3.reuse, RZ ;  /* 0x000000030b087210 */ /* 0x0c1fe20007f5e0ff */
[----:B------:R-:W-:Y:S01]  /*1c270*/  VIADD R12, R11, UR4 ;  /* 0x000000040b0c7c36 */ /* 0x000fe20008000000 */
[----:B------:R-:W-:Y:S01]  /*1c280*/  ULDC UR6, c[0x0][0x228] ;  /* 0x00008a0000067ab9 */ /* 0x000fe20000000800 */
[----:B------:R-:W-:Y:S01]  /*1c290*/  VIADD R10, R216, 0x76 ;  /* 0x00000076d80a7836 */ /* 0x000fe20000000000 */
[----:B------:R-:W-:Y:S01]  /*1c2a0*/  ISETP.LT.AND P5, PT, R217, UR7, !P4 ;  /* 0x00000007d9007c0c */ /* 0x000fe2000e7a1270 */
[----:B------:R0:W-:Y:S01]  /*1c2b0*/  @P6 STG.E.U8 desc[UR32][R6.64], R13 ;  /* 0x0000000d06006986 */ /* 0x0001e2000c101120 */
[----:B------:R-:W-:Y:S01]  /*1c2c0*/  IMAD.X R9, R14, 0x1, R25, P2 ;  /* 0x000000010e097824 */ /* 0x000fe200010e0619 */
[----:B------:R-:W-:Y:S01]  /*1c2d0*/  PRMT R65, R65, 0x7773, RZ ;  /* 0x0000777341417816 */ /* 0x000fe200000000ff */
[----:B------:R-:W-:Y:S01]  /*1c2e0*/  ULDC UR4, c[0x0][0x248] ;  /* 0x0000920000047ab9 */ /* 0x000fe20000000800 */
[----:B------:R-:W-:Y:S01]  /*1c2f0*/  SHF.R.S32.HI R16, RZ, 0x1f, R12 ;  /* 0x0000001fff107819 */ /* 0x000fe2000001140c */
[----:B------:R-:W-:Y:S01]  /*1c300*/  ULDC UR7, c[0x0][0x228] ;  /* 0x00008a0000077ab9 */ /* 0x000fe20000000800 */
[-C--:B-1----:R-:W-:Y:S01]  /*1c310*/  IADD3 R4, P6, R12, R2.reuse, RZ ;  /* 0x000000020c047210 */ /* 0x082fe20007fde0ff */
[----:B------:R-:W-:Y:S01]  /*1c320*/  ULDC UR8, c[0x0][0x228] ;  /* 0x00008a0000087ab9 */ /* 0x000fe20000000800 */
[----:B------:R-:W-:Y:S01]  /*1c330*/  ISETP.GE.AND P2, PT, R10, UR5, PT ;  /* 0x000000050a007c0c */ /* 0x000fe2000bf46270 */
[----:B------:R-:W-:Y:S01]  /*1c340*/  ULDC UR5, c[0x0][0x228] ;  /* 0x00008a0000057ab9 */ /* 0x000fe20000000800 */
[----:B0-----:R-:W-:Y:S01]  /*1c350*/  VIADD R6, R216, 0x77 ;  /* 0x00000077d8067836 */ /* 0x001fe20000000000 */
[----:B------:R-:W-:Y:S01]  /*1c360*/  ISETP.LT.AND P4, PT, R218, UR5, !P4 ;  /* 0x00000005da007c0c */ /* 0x000fe2000e781270 */
[----:B------:R0:W-:Y:S01]  /*1c370*/  @P1 STG.E.U8 desc[UR32][R8.64], R65 ;  /* 0x0000004108001986 */ /* 0x0001e2000c101120 */
[----:B------:R-:W-:Y:S01]  /*1c380*/  IMAD.X R5, R16, 0x1, R0, P6 ;  /* 0x0000000110057824 */ /* 0x000fe200030e0600 */
[----:B------:R-:W-:Y:S01]  /*1c390*/  PRMT R11, R66, 0x7770, RZ ;  /* 0x00007770420b7816 */ /* 0x000fe200000000ff */
[----:B------:R-:W-:Y:S01]  /*1c3a0*/  VIADD R13, R12, UR4 ;  /* 0x000000040c0d7c36 */ /* 0x000fe20008000000 */
[----:B------:R-:W-:Y:S01]  /*1c3b0*/  ISETP.GE.AND P1, PT, R6, UR11, PT ;  /* 0x0000000b06007c0c */ /* 0x000fe2000bf26270 */
[----:B------:R-:W-:Y:S01]  /*1c3c0*/  VIADD R10, R216, 0x78 ;  /* 0x00000078d80a7836 */ /* 0x000fe20000000000 */
[----:B------:R-:W-:Y:S01]  /*1c3d0*/  IADD3 R6, P6, R12, R3, RZ ;  /* 0x000000030c067210 */ /* 0x000fe20007fde0ff */
[----:B------:R1:W-:Y:S01]  /*1c3e0*/  @P5 STG.E.U8 desc[UR32][R4.64], R11 ;  /* 0x0000000b04005986 */ /* 0x0003e2000c101120 */
[----:B------:R-:W-:Y:S01]  /*1c3f0*/  SHF.R.S32.HI R12, RZ, 0x1f, R13 ;  /* 0x0000001fff0c7819 */ /* 0x000fe2000001140d */
[----:B------:R-:W-:Y:S01]  /*1c400*/  ULDC UR5, c[0x0][0x228] ;  /* 0x00008a0000057ab9 */ /* 0x000fe20000000800 */
[----:B------:R-:W-:Y:S01]  /*1c410*/  PRMT R17, R66, 0x7772, RZ ;  /* 0x0000777242117816 */ /* 0x000fe200000000ff */
[----:B------:R-:W-:Y:S01]  /*1c420*/  IMAD.X R7, R16, 0x1, R25, P6 ;  /* 0x0000000110077824 */ /* 0x000fe200030e0619 */
[----:B0-----:R-:W-:Y:S01]  /*1c430*/  IADD3 R8, P6, R13, R2, RZ ;  /* 0x000000020d087210 */ /* 0x001fe20007fde0ff */
[----:B------:R-:W-:Y:S01]  /*1c440*/  ULDC UR4, c[0x0][0x248] ;  /* 0x0000920000047ab9 */ /* 0x000fe20000000800 */
[----:B------:R-:W-:-:S02]  /*1c450*/  ISETP.LT.AND P5, PT, R217, UR6, !P3 ;  /* 0x00000006d9007c0c */ /* 0x000fc4000dfa1270 */
[----:B-1----:R-:W-:Y:S01]  /*1c460*/  PRMT R5, R66, 0x7771, RZ ;  /* 0x0000777142057816 */ /* 0x002fe200000000ff */
[----:B------:R-:W-:Y:S01]  /*1c470*/  IMAD.X R9, R12, 0x1, R0, P6 ;  /* 0x000000010c097824 */ /* 0x000fe200030e0600 */
[----:B------:R-:W-:Y:S01]  /*1c480*/  ISETP.LT.AND P3, PT, R218, UR5, !P3 ;  /* 0x00000005da007c0c */ /* 0x000fe2000df61270 */
[C---:B------:R-:W-:Y:S01]  /*1c490*/  VIADD R14, R13.reuse, UR4 ;  /* 0x000000040d0e7c36 */ /* 0x040fe20008000000 */
[----:B------:R-:W-:Y:S01]  /*1c4a0*/  PRMT R15, R66, 0x7773, RZ ;  /* 0x00007773420f7816 */ /* 0x000fe200000000ff */
[----:B------:R-:W-:Y:S01]  /*1c4b0*/  @P4 STG.E.U8 desc[UR32][R6.64], R5 ;  /* 0x0000000506004986 */ /* 0x000fe2000c101120 */
[----:B------:R-:W-:Y:S01]  /*1c4c0*/  ISETP.GE.AND P4, PT, R10, UR9, PT ;  /* 0x000000090a007c0c */ /* 0x000fe2000bf86270 */
[----:B------:R-:W-:Y:S01]  /*1c4d0*/  ULDC UR5, c[0x0][0x228] ;  /* 0x00008a0000057ab9 */ /* 0x000fe20000000800 */
[----:B------:R-:W-:Y:S01]  /*1c4e0*/  IADD3 R10, P6, R13, R3, RZ ;  /* 0x000000030d0a7210 */ /* 0x000fe20007fde0ff */
[----:B------:R-:W0:Y:S01]  /*1c4f0*/  LDS.128 R4, [R27] ;  /* 0x000000001b047984 */ /* 0x000e220000000c00 */
[----:B------:R-:W-:Y:S01]  /*1c500*/  ULDC UR4, c[0x0][0x248] ;  /* 0x0000920000047ab9 */ /* 0x000fe20000000800 */
[----:B------:R-:W-:Y:S01]  /*1c510*/  PRMT R21, R67, 0x7770, RZ ;  /* 0x0000777043157816 */ /* 0x000fe200000000ff */
[----:B------:R-:W-:Y:S01]  /*1c520*/  ULDC UR6, c[0x0][0x228] ;  /* 0x00008a0000067ab9 */ /* 0x000fe20000000800 */
[----:B------:R-:W-:Y:S01]  /*1c530*/  IMAD.X R11, R12, 0x1, R25, P6 ;  /* 0x000000010c0b7824 */ /* 0x000fe200030e0619 */
[----:B------:R1:W-:Y:S01]  /*1c540*/  @P5 STG.E.U8 desc[UR32][R8.64], R17 ;  /* 0x0000001108005986 */ /* 0x0003e2000c101120 */
[----:B------:R-:W-:Y:S01]  /*1c550*/  ISETP.LT.AND P5, PT, R217, UR5, !P2 ;  /* 0x00000005d9007c0c */ /* 0x000fe2000d7a1270 */
[----:B------:R-:W-:Y:S01]  /*1c560*/  ULDC UR5, c[0x0][0x228] ;  /* 0x00008a0000057ab9 */ /* 0x000fe20000000800 */
[----:B------:R-:W-:Y:S01]  /*1c570*/  SHF.R.S32.HI R16, RZ, 0x1f, R14 ;  /* 0x0000001fff107819 */ /* 0x000fe2000001140e */
[----:B------:R2:W-:Y:S01]  /*1c580*/  @P3 STG.E.U8 desc[UR32][R10.64], R15 ;  /* 0x0000000f0a003986 */ /* 0x0005e2000c101120 */
[----:B------:R-:W-:-:S02]  /*1c590*/  IADD3 R12, P3, R14, R2, RZ ;  /* 0x000000020e0c7210 */ /* 0x000fc40007f7e0ff */
[----:B------:R-:W-:Y:S01]  /*1c5a0*/  ISETP.LT.AND P2, PT, R218, UR5, !P2 ;  /* 0x00000005da007c0c */ /* 0x000fe2000d741270 */
[----:B------:R-:W-:Y:S02]  /*1c5b0*/  ULDC UR5, c[0x0][0x228] ;  /* 0x00008a0000057ab9 */ /* 0x000fe40000000800 */
[----:B------:R-:W-:Y:S01]  /*1c5c0*/  IMAD.X R13, R16, 0x1, R0, P3 ;  /* 0x00000001100d7824 */ /* 0x000fe200018e0600 */
[C---:B-1----:R-:W-:Y:S02]  /*1c5d0*/  IADD3 R8, P3, R14.reuse, R3, RZ ;  /* 0x000000030e087210 */ /* 0x042fe40007f7e0ff */
[----:B------:R-:W-:Y:S01]  /*1c5e0*/  ISETP.LT.AND P6, PT, R217, UR6, !P1 ;  /* 0x00000006d9007c0c */ /* 0x000fe2000cfc1270 */
[----:B--2---:R-:W-:Y:S01]  /*1c5f0*/  VIADD R15, R14, UR4 ;  /* 0x000000040e0f7c36 */ /* 0x004fe20008000000 */
[----:B------:R1:W-:Y:S01]  /*1c600*/  @P5 STG.E.U8 desc[UR32][R12.64], R21 ;  /* 0x000000150c005986 */ /* 0x0003e2000c101120 */
[----:B------:R-:W-:Y:S01]  /*1c610*/  IMAD.X R9, R16, 0x1, R25, P3 ;  /* 0x0000000110097824 */ /* 0x000fe200018e0619 */
[----:B------:R-:W-:Y:S01]  /*1c620*/  PRMT R19, R67, 0x7771, RZ ;  /* 0x0000777143137816 */ /* 0x000fe200000000ff */
[----:B------:R-:W-:Y:S01]  /*1c630*/  ULDC UR4, c[0x0][0x248] ;  /* 0x0000920000047ab9 */ /* 0x000fe20000000800 */
[----:B------:R-:W-:Y:S01]  /*1c640*/  SHF.R.S32.HI R18, RZ, 0x1f, R15 ;  /* 0x0000001fff127819 */ /* 0x000fe2000001140f */
[----:B------:R-:W-:Y:S01]  /*1c650*/  ULDC UR6, c[0x0][0x228] ;  /* 0x00008a0000067ab9 */ /* 0x000fe20000000800 */
[----:B------:R-:W-:-:S02]  /*1c660*/  IADD3 R10, P5, R15, R2, RZ ;  /* 0x000000020f0a7210 */ /* 0x000fc40007fbe0ff */
[----:B------:R-:W-:Y:S01]  /*1c670*/  ISETP.LT.AND P1, PT, R218, UR5, !P1 ;  /* 0x00000005da007c0c */ /* 0x000fe2000cf21270 */
[----:B------:R2:W-:Y:S01]  /*1c680*/  @P2 STG.E.U8 desc[UR32][R8.64], R19 ;  /* 0x0000001308002986 */ /* 0x0005e2000c101120 */
[----:B------:R-:W-:Y:S01]  /*1c690*/  PRMT R17, R67, 0x7772, RZ ;  /* 0x0000777243117816 */ /* 0x000fe200000000ff */
[----:B------:R-:W-:Y:S01]  /*1c6a0*/  IMAD.X R11, R18, 0x1, R0, P5 ;  /* 0x00000001120b7824 */ /* 0x000fe200028e0600 */
[CC--:B-1----:R-:W-:Y:S01]  /*1c6b0*/  IADD3 R12, P2, R15.reuse, R3.reuse, RZ ;  /* 0x000000030f0c7210 */ /* 0x0c2fe20007f5e0ff */
[----:B------:R-:W-:Y:S02]  /*1c6c0*/  VIADD R14, R216, 0x79 ;  /* 0x00000079d80e7836 */ /* 0x000fe40000000000 */
[----:B------:R-:W-:Y:S01]  /*1c6d0*/  VIADD R16, R15, UR4 ;  /* 0x000000040f107c36 */ /* 0x000fe20008000000 */
[----:B------:R-:W-:Y:S01]  /*1c6e0*/  ISETP.LT.AND P5, PT, R217, UR6, !P4 ;  /* 0x00000006d9007c0c */ /* 0x000fe2000e7a1270 */
[----:B------:R1:W-:Y:S01]  /*1c6f0*/  @P6 STG.E.U8 desc[UR32][R10.64], R17 ;  /* 0x000000110a006986 */ /* 0x0003e2000c101120 */
[----:B------:R-:W-:Y:S01]  /*1c700*/  IMAD.X R13, R18, 0x1, R25, P2 ;  /* 0x00000001120d7824 */ /* 0x000fe200010e0619 */
[----:B------:R-:W-:Y:S01]  /*1c710*/  PRMT R67, R67, 0x7773, RZ ;  /* 0x0000777343437816 */ /* 0x000fe200000000ff */
[----:B------:R-:W-:Y:S01]  /*1c720*/  ULDC UR5, c[0x0][0x228] ;  /* 0x00008a0000057ab9 */ /* 0x000fe20000000800 */
[----:B------:R-:W-:Y:S01]  /*1c730*/  ISETP.GE.AND P3, PT, R14, UR15, PT ;  /* 0x0000000f0e007c0c */ /* 0x000fe2000bf66270 */
[----:B------:R-:W-:Y:S01]  /*1c740*/  VIADD R14, R216, 0x7a ;  /* 0x0000007ad80e7836 */ /* 0x000fe20000000000 */
[----:B------:R-:W-:Y:S01]  /*1c750*/  SHF.R.S32.HI R20, RZ, 0x1f, R16 ;  /* 0x0000001fff147819 */ /* 0x000fe20000011410 */
[----:B------:R-:W-:Y:S01]  /*1c760*/  ULDC UR4, c[0x0][0x248] ;  /* 0x0000920000047ab9 */ /* 0x000fe20000000800 */
[----:B--2---:R-:W-:Y:S01]  /*1c770*/  IADD3 R8, P6, R16, R2, RZ ;  /* 0x0000000210087210 */ /* 0x004fe20007fde0ff */
[----:B------:R-:W-:Y:S01]  /*1c780*/  ULDC UR6, c[0x0][0x228] ;  /* 0x00008a0000067ab9 */ /* 0x000fe20000000800 */
[----:B-1----:R-:W-:Y:S01]  /*1c790*/  VIADD R10, R216, 0x7b ;  /* 0x0000007bd80a7836 */ /* 0x002fe20000000000 */
[----:B------:R-:W-:Y:S01]  /*1c7a0*/  ISETP.LT.AND P4, PT, R218, UR5, !P4 ;  /* 0x00000005da007c0c */ /* 0x000fe2000e781270 */
[----:B------:R1:W-:Y:S01]  /*1c7b0*/  @P1 STG.E.U8 desc[UR32][R12.64], R67 ;  /* 0x000000430c001986 */ /* 0x0003e2000c101120 */
[----:B------:R-:W-:Y:S01]  /*1c7c0*/  IMAD.X R9, R20, 0x1, R0, P6 ;  /* 0x0000000114097824 */ /* 0x000fe200030e0600 */
[----:B------:R-:W-:Y:S01]  /*1c7d0*/  ISETP.GE.AND P2, PT, R14, UR13, PT ;  /* 0x0000000d0e007c0c */ /* 0x000fe2000bf46270 */
[----:B------:R-:W-:Y:S01]  /*1c7e0*/  ULDC UR5, c[0x0][0x228] ;  /* 0x00008a0000057ab9 */ /* 0x000fe20000000800 */
[----:B------:R-:W-:Y:S01]  /*1c7f0*/  ISETP.GE.AND P1, PT, R10, UR19, PT ;  /* 0x000000130a007c0c */ /* 0x000fe2000bf26270 */
[----:B------:R-:W-:Y:S01]  /*1c800*/  VIADD R14, R16, UR4 ;  /* 0x00000004100e7c36 */ /* 0x000fe20008000000 */
[----:B0-----:R-:W-:Y:S01]  /*1c810*/  PRMT R15, R4, 0x7770, RZ ;  /* 0x00007770040f7816 */ /* 0x001fe200000000ff */
[----:B------:R-:W-:Y:S01]  /*1c820*/  ULDC UR4, c[0x0][0x248] ;  /* 0x0000920000047ab9 */ /* 0x000fe20000000800 */
[----:B------:R-:W-:-:S02]  /*1c830*/  IADD3 R10, P6, R16, R3, RZ ;  /* 0x00000003100a7210 */ /* 0x000fc40007fde0ff */
[----:B------:R-:W-:Y:S01]  /*1c840*/  PRMT R19, R4, 0x7771, RZ ;  /* 0x0000777104137816 */ /* 0x000fe200000000ff */
[----:B------:R0:W-:Y:S01]  /*1c850*/  @P5 STG.E.U8 desc[UR32][R8.64], R15 ;  /* 0x0000000f08005986 */ /* 0x0001e2000c101120 */
[----:B------:R-:W-:Y:S01]  /*1c860*/  ISETP.LT.AND P5, PT, R217, UR6, !P3 ;  /* 0x00000006d9007c0c */ /* 0x000fe2000dfa1270 */
[----:B------:R-:W-:Y:S01]  /*1c870*/  IMAD.X R11, R20, 0x1, R25, P6 ;  /* 0x00000001140b7824 */ /* 0x000fe200030e0619 */
[----:B-1----:R-:W-:Y:S01]  /*1c880*/  SHF.R.S32.HI R13, RZ, 0x1f, R14 ;  /* 0x0000001fff0d7819 */ /* 0x002fe2000001140e */
[----:B------:R-:W-:Y:S01]  /*1c890*/  VIADD R12, R216, 0x7c ;  /* 0x0000007cd80c7836 */ /* 0x000fe20000000000 */
[----:B------:R-:W-:Y:S01]  /*1c8a0*/  ISETP.LT.AND P3, PT, R218, UR5, !P3 ;  /* 0x00000005da007c0c */ /* 0x000fe2000df61270 */
[----:B------:R-:W-:Y:S01]  /*1c8b0*/  ULDC UR5, c[0x0][0x228] ;  /* 0x00008a0000057ab9 */ /* 0x000fe20000000800 */
[----:B------:R1:W-:Y:S01]  /*1c8c0*/  @P4 STG.E.U8 desc[UR32][R10.64], R19 ;  /* 0x000000130a004986 */ /* 0x0003e2000c101120 */
[----:B------:R-:W-:Y:S01]  /*1c8d0*/  PRMT R17, R4, 0x7773, RZ ;  /* 0x0000777304117816 */ /* 0x000fe200000000ff */
[----:B------:R-:W-:Y:S01]  /*1c8e0*/  ULDC UR6, c[0x0][0x228] ;  /* 0x00008a0000067ab9 */ /* 0x000fe20000000800 */
[----:B0-----:R-:W-:-:S02]  /*1c8f0*/  IADD3 R8, P6, R14, R2, RZ ;  /* 0x000000020e087210 */ /* 0x001fc40007fde0ff */
[----:B------:R-:W-:-:S03]  /*1c900*/  ISETP.GE.AND P4, PT, R12, UR17, PT ;  /* 0x000000110c007c0c */ /* 0x000fc6000bf86270 */
[C---:B------:R-:W-:Y:S01]  /*1c910*/  IMAD.X R9, R13.reuse, 0x1, R0, P6 ;  /* 0x000000010d097824 */ /* 0x040fe200030e0600 */
[----:B------:R-:W-:Y:S02]  /*1c920*/  IADD3 R12, P6, R14, R3, RZ ;  /* 0x000000030e0c7210 */ /* 0x000fe40007fde0ff */
[----:B------:R-:W-:Y:S01]  /*1c930*/  PRMT R15, R4, 0x7772, RZ ;  /* 0x00007772040f7816 */ /* 0x000fe200000000ff */
[----:B------:R-:W-:Y:S01]  /*1c940*/  VIADD R14, R14, UR4 ;  /* 0x000000040e0e7c36 */ /* 0x000fe20008000000 */
[----:B------:R-:W-:Y:S01]  /*1c950*/  ULDC UR4, c[0x0][0x248] ;  /* 0x0000920000047ab9 */ /* 0x000fe20000000800 */
[----:B------:R-:W-:Y:S02]  /*1c960*/  IMAD.X R13, R13, 0x1, R25, P6 ;  /* 0x000000010d0d7824 */ /* 0x000fe400030e0619 */
[----:B------:R0:W-:Y:S01]  /*1c970*/  @P5 STG.E.U8 desc[UR32][R8.64], R15 ;  /* 0x0000000f08005986 */ /* 0x0001e2000c101120 */
[----:B------:R-:W-:Y:S01]  /*1c980*/  ISETP.LT.AND P5, PT, R217, UR5, !P2 ;  /* 0x00000005d9007c0c */ /* 0x000fe2000d7a1270 */
[----:B------:R-:W-:Y:S01]  /*1c990*/  ULDC UR5, c[0x0][0x228] ;  /* 0x00008a0000057ab9 */ /* 0x000fe20000000800 */
[----:B------:R-:W-:Y:S01]  /*1c9a0*/  SHF.R.S32.HI R16, RZ, 0x1f, R14 ;  /* 0x0000001fff107819 */ /* 0x000fe2000001140e */
[----:B------:R2:W-:Y:S01]  /*1c9b0*/  @P3 STG.E.U8 desc[UR32][R12.64], R17 ;  /* 0x000000110c003986 */ /* 0x0005e2000c101120 */
[----:B-1----:R-:W-:-:S02]  /*1c9c0*/  IADD3 R10, P3, R14, R2, RZ ;  /* 0x000000020e0a7210 */ /* 0x002fc40007f7e0ff */
[----:B------:R-:W-:-:S03]  /*1c9d0*/  PRMT R21, R5, 0x7770, RZ ;  /* 0x0000777005157816 */ /* 0x000fc600000000ff */
[--C-:B------:R-:W-:Y:S01]  /*1c9e0*/  IMAD.X R11, R16, 0x1, R0.reuse, P3 ;  /* 0x00000001100b7824 */ /* 0x100fe200018e0600 */
[----:B------:R-:W-:Y:S01]  /*1c9f0*/  ISETP.LT.AND P3, PT, R218, UR5, !P2 ;  /* 0x00000005da007c0c */ /* 0x000fe2000d761270 */
[C---:B0-----:R-:W-:Y:S01]  /*1ca00*/  VIADD R15, R14.reuse, UR4 ;  /* 0x000000040e0f7c36 */ /* 0x041fe20008000000 */
[----:B------:R-:W-:Y:S01]  /*1ca10*/  ISETP.LT.AND P6, PT, R217, UR6, !P1 ;  /* 0x00000006d9007c0c */ /* 0x000fe2000cfc1270 */
[----:B------:R-:W-:Y:S01]  /*1ca20*/  ULDC UR4, c[0x0][0x248] ;  /* 0x0000920000047ab9 */ /* 0x000fe20000000800 */
[-C--:B------:R-:W-:Y:S01]  /*1ca30*/  IADD3 R8, P2, R14, R3.reuse, RZ ;  /* 0x000000030e087210 */ /* 0x080fe20007f5e0ff */
[----:B------:R0:W-:Y:S01]  /*1ca40*/  @P5 STG.E.U8 desc[UR32][R10.64], R21 ;  /* 0x000000150a005986 */ /* 0x0001e2000c101120 */
[----:B------:R-:W-:Y:S01]  /*1ca50*/  SHF.R.S32.HI R18, RZ, 0x1f, R15 ;  /* 0x0000001fff127819 */ /* 0x000fe2000001140f */
[----:B------:R-:W-:Y:S01]  /*1ca60*/  ULDC UR5, c[0x0][0x228] ;  /* 0x00008a0000057ab9 */ /* 0x000fe20000000800 */
[----:B--2---:R-:W-:Y:S01]  /*1ca70*/  IADD3 R12, P5, R15, R2, RZ ;  /* 0x000000020f0c7210 */ /* 0x004fe20007fbe0ff */
[----:B------:R-:W-:Y:S01]  /*1ca80*/  IMAD.X R9, R16, 0x1, R25, P2 ;  /* 0x0000000110097824 */ /* 0x000fe200010e0619 */
[----:B------:R-:W-:Y:S01]  /*1ca90*/  PRMT R19, R5, 0x7771, RZ ;  /* 0x0000777105137816 */ /* 0x000fe200000000ff */
[----:B------:R-:W-:Y:S01]  /*1caa0*/  VIADD R14, R15, UR4 ;  /* 0x000000040f0e7c36 */ /* 0x000fe20008000000 */
[----:B------:R-:W-:Y:S01]  /*1cab0*/  PRMT R17, R5, 0x7772, RZ ;  /* 0x0000777205117816 */ /* 0x000fe200000000ff */
[----:B------:R-:W-:Y:S01]  /*1cac0*/  IMAD.X R13, R18, 0x1, R0, P5 ;  /* 0x00000001120d7824 */ /* 0x000fe200028e0600 */
[----:B------:R-:W-:Y:S01]  /*1cad0*/  ISETP.LT.AND P1, PT, R218, UR5, !P1 ;  /* 0x00000005da007c0c */ /* 0x000fe2000cf21270 */
[----:B------:R1:W-:Y:S01]  /*1cae0*/  @P3 STG.E.U8 desc[UR32][R8.64], R19 ;  /* 0x0000001308003986 */ /* 0x0003e2000c101120 */
[----:B------:R-:W-:Y:S01]  /*1caf0*/  VIADD R4, R216, 0x7d ;  /* 0x0000007dd8047836 */ /* 0x000fe20000000000 */
[----:B------:R-:W-:Y:S01]  /*1cb00*/  ULDC UR6, c[0x0][0x228] ;  /* 0x00008a0000067ab9 */ /* 0x000fe20000000800 */
[----:B------:R-:W-:Y:S01]  /*1cb10*/  SHF.R.S32.HI R16, RZ, 0x1f, R14 ;  /* 0x0000001fff107819 */ /* 0x000fe2000001140e */
[----:B------:R2:W-:Y:S01]  /*1cb20*/  @P6 STG.E.U8 desc[UR32][R12.64], R17 ;  /* 0x000000110c006986 */ /* 0x0005e2000c101120 */
[----:B------:R-:W-:Y:S01]  /*1cb30*/  ISETP.LT.AND P5, PT, R217, UR6, !P4 ;  /* 0x00000006d9007c0c */ /* 0x000fe2000e7a1270 */
[----:B------:R-:W-:Y:S01]  /*1cb40*/  ULDC UR4, c[0x0][0x248] ;  /* 0x0000920000047ab9 */ /* 0x000fe20000000800 */
[----:B0-----:R-:W-:Y:S01]  /*1cb50*/  IADD3 R10, P6, R15, R3, RZ ;  /* 0x000000030f0a7210 */ /* 0x001fe20007fde0ff */
[----:B------:R-:W-:Y:S01]  /*1cb60*/  ULDC UR5, c[0x0][0x248] ;  /* 0x0000920000057ab9 */ /* 0x000fe20000000800 */
[----:B------:R-:W-:-:S02]  /*1cb70*/  ISETP.LT.AND P4, PT, R218, UR7, !P4 ;  /* 0x00000007da007c0c */ /* 0x000fc4000e781270 */
[-C--:B-1----:R-:W-:Y:S02]  /*1cb80*/  IADD3 R8, P3, R14, R2.reuse, RZ ;  /* 0x000000020e087210 */ /* 0x082fe40007f7e0ff */
[----:B------:R-:W-:Y:S01]  /*1cb90*/  ISETP.GE.AND P2, PT, R4, UR23, PT ;  /* 0x0000001704007c0c */ /* 0x000fe2000bf46270 */
[--C-:B------:R-:W-:Y:S01]  /*1cba0*/  IMAD.X R11, R18, 0x1, R25.reuse, P6 ;  /* 0x00000001120b7824 */ /* 0x100fe200030e0619 */
[----:B--2---:R-:W-:Y:S01]  /*1cbb0*/  PRMT R17, R5, 0x7773, RZ ;  /* 0x0000777305117816 */ /* 0x004fe200000000ff */
[----:B------:R-:W-:Y:S01]  /*1cbc0*/  IMAD.X R9, R16, 0x1, R0, P3 ;  /* 0x0000000110097824 */ /* 0x000fe200018e0600 */
[C---:B------:R-:W-:Y:S01]  /*1cbd0*/  IADD3 R4, P3, R14.reuse, R3, RZ ;  /* 0x000000030e047210 */ /* 0x040fe20007f7e0ff */
[----:B------:R-:W-:Y:S01]  /*1cbe0*/  VIADD R14, R14, UR4 ;  /* 0x000000040e0e7c36 */ /* 0x000fe20008000000 */
[C---:B------:R-:W-:Y:S01]  /*1cbf0*/  PRMT R15, R6.reuse, 0x7770, RZ ;  /* 0x00007770060f7816 */ /* 0x040fe200000000ff */
[----:B------:R0:W-:Y:S01]  /*1cc00*/  @P1 STG.E.U8 desc[UR32][R10.64], R17 ;  /* 0x000000110a001986 */ /* 0x0001e2000c101120 */
[----:B------:R-:W-:Y:S01]  /*1cc10*/  PRMT R13, R6, 0x7771, RZ ;  /* 0x00007771060d7816 */ /* 0x000fe200000000ff */
[----:B------:R-:W-:Y:S01]  /*1cc20*/  IMAD.X R5, R16, 0x1, R25, P3 ;  /* 0x0000000110057824 */ /* 0x000fe200018e0619 */
[----:B------:R-:W-:Y:S01]  /*1cc30*/  ULDC UR4, c[0x0][0x248] ;  /* 0x0000920000047ab9 */ /* 0x000fe20000000800 */
[----:B------:R-:W-:Y:S01]  /*1cc40*/  SHF.R.S32.HI R12, RZ, 0x1f, R14 ;  /* 0x0000001fff0c7819 */ /* 0x000fe2000001140e */
[----:B------:R-:W-:Y:S01]  /*1cc50*/  VIADD R16, R14, UR4 ;  /* 0x000000040e107c36 */ /* 0x000fe20008000000 */
[----:B------:R1:W-:Y:S01]  /*1cc60*/  @P5 STG.E.U8 desc[UR32][R8.64], R15 ;  /* 0x0000000f08005986 */ /* 0x0003e2000c101120 */
[----:B------:R-:W-:Y:S01]  /*1cc70*/  VIADD R216, R216, 0x7e ;  /* 0x0000007ed8d87836 */ /* 0x000fe20000000000 */
[----:B------:R-:W-:Y:S01]  /*1cc80*/  ULDC UR6, c[0x0][0x228] ;  /* 0x00008a0000067ab9 */ /* 0x000fe20000000800 */
[----:B------:R-:W-:Y:S01]  /*1cc90*/  ULDC UR4, c[0x0][0x228] ;  /* 0x00008a0000047ab9 */ /* 0x000fe20000000800 */
[----:B------:R-:W-:Y:S01]  /*1cca0*/  ULDC UR7, c[0x0][0x228] ;  /* 0x00008a0000077ab9 */ /* 0x000fe20000000800 */
[----:B0-----:R-:W-:Y:S01]  /*1ccb0*/  IADD3 R10, P3, R14, R2, RZ ;  /* 0x000000020e0a7210 */ /* 0x001fe20007f7e0ff */
[----:B------:R0:W-:Y:S01]  /*1ccc0*/  @P4 STG.E.U8 desc[UR32][R4.64], R13 ;  /* 0x0000000d04004986 */ /* 0x0001e2000c101120 */
[----:B------:R-:W-:-:S03]  /*1ccd0*/  SHF.R.S32.HI R17, RZ, 0x1f, R16 ;  /* 0x0000001fff117819 */ /* 0x000fc60000011410 */
[--C-:B------:R-:W-:Y:S01]  /*1cce0*/  IMAD.X R11, R12, 0x1, R0.reuse, P3 ;  /* 0x000000010c0b7824 */ /* 0x100fe200018e0600 */
[-C--:B-1----:R-:W-:Y:S02]  /*1ccf0*/  IADD3 R8, P3, R16, R2.reuse, RZ ;  /* 0x0000000210087210 */ /* 0x082fe40007f7e0ff */
[----:B0-----:R-:W-:Y:S01]  /*1cd00*/  IADD3 R4, P4, R14, R3, RZ ;  /* 0x000000030e047210 */ /* 0x001fe20007f9e0ff */
[----:B------:R-:W-:Y:S01]  /*1cd10*/  VIADD R14, R16, UR5 ;  /* 0x00000005100e7c36 */ /* 0x000fe20008000000 */
[----:B------:R-:W-:Y:S01]  /*1cd20*/  ISETP.GE.AND P6, PT, R216, UR21, PT ;  /* 0x00000015d8007c0c */ /* 0x000fe2000bfc6270 */
[----:B------:R-:W-:Y:S01]  /*1cd30*/  IMAD.X R9, R17, 0x1, R0, P3 ;  /* 0x0000000111097824 */ /* 0x000fe200018e0600 */
[----:B------:R-:W-:Y:S01]  /*1cd40*/  ISETP.LT.AND P5, PT, R217, UR6, !P2 ;  /* 0x00000006d9007c0c */ /* 0x000fe2000d7a1270 */
[----:B------:R-:W-:Y:S01]  /*1cd50*/  IMAD.X R5, R12, 0x1, R25, P4 ;  /* 0x000000010c057824 */ /* 0x000fe200020e0619 */
[----:B------:R-:W-:Y:S01]  /*1cd60*/  IADD3 R12, P4, R14, R2, RZ ;  /* 0x000000020e0c7210 */ /* 0x000fe20007f9e0ff */
[----:B------:R-:W-:Y:S01]  /*1cd70*/  ULDC UR5, c[0x0][0x228] ;  /* 0x00008a0000057ab9 */ /* 0x000fe20000000800 */
[----:B------:R-:W-:-:S02]  /*1cd80*/  SHF.R.S32.HI R2, RZ, 0x1f, R14 ;  /* 0x0000001fff027819 */ /* 0x000fc4000001140e */
[-C--:B------:R-:W-:Y:S02]  /*1cd90*/  IADD3 R14, P3, R14, R3.reuse, RZ ;  /* 0x000000030e0e7210 */ /* 0x080fe40007f7e0ff */
[----:B------:R-:W-:Y:S01]  /*1cda0*/  ISETP.LT.AND P2, PT, R218, UR4, !P2 ;  /* 0x00000004da007c0c */ /* 0x000fe2000d741270 */
[C---:B------:R-:W-:Y:S01]  /*1cdb0*/  IMAD.X R13, R2.reuse, 0x1, R0, P4 ;  /* 0x00000001020d7824 */ /* 0x040fe200020e0600 */
[----:B------:R-:W-:Y:S01]  /*1cdc0*/  ULDC UR4, c[0x0][0x228] ;  /* 0x00008a0000047ab9 */ /* 0x000fe20000000800 */
[----:B------:R-:W-:Y:S01]  /*1cdd0*/  IMAD.X R15, R2, 0x1, R25, P3 ;  /* 0x00000001020f7824 */ /* 0x000fe200018e0619 */
[----:B------:R-:W-:Y:S02]  /*1cde0*/  ISETP.LT.AND P4, PT, R217, UR7, !P6 ;  /* 0x00000007d9007c0c */ /* 0x000fe4000f781270 */
[----:B------:R-:W-:Y:S02]  /*1cdf0*/  IADD3 R2, P3, R16, R3, RZ ;  /* 0x0000000310027210 */ /* 0x000fe40007f7e0ff */
[----:B------:R-:W-:-:S02]  /*1ce00*/  ISETP.LT.AND P6, PT, R218, UR4, !P6 ;  /* 0x00000004da007c0c */ /* 0x000fc4000f7c1270 */
[----:B------:R-:W-:Y:S02]  /*1ce10*/  ISETP.LT.AND P1, PT, R217, UR8, !P0 ;  /* 0x00000008d9007c0c */ /* 0x000fe4000c721270 */
[----:B------:R-:W-:Y:S01]  /*1ce20*/  ISETP.LT.AND P0, PT, R218, UR5, !P0 ;  /* 0x00000005da007c0c */ /* 0x000fe2000c701270 */
[----:B------:R-:W-:Y:S01]  /*1ce30*/  IMAD.X R3, R17, 0x1, R25, P3 ;  /* 0x0000000111037824 */ /* 0x000fe200018e0619 */
[C---:B------:R-:W-:Y:S02]  /*1ce40*/  PRMT R25, R6.reuse, 0x7772, RZ ;  /* 0x0000777206197816 */ /* 0x040fe400000000ff */
[----:B------:R-:W-:Y:S02]  /*1ce50*/  PRMT R23, R6, 0x7773, RZ ;  /* 0x0000777306177816 */ /* 0x000fe400000000ff */
[C---:B------:R-:W-:Y:S02]  /*1ce60*/  PRMT R17, R7.reuse, 0x7773, RZ ;  /* 0x0000777307117816 */ /* 0x040fe400000000ff */
[----:B------:R-:W-:-:S02]  /*1ce70*/  PRMT R19, R7, 0x7772, RZ ;  /* 0x0000777207137816 */ /* 0x000fc400000000ff */
[C---:B------:R-:W-:Y:S02]  /*1ce80*/  PRMT R21, R7.reuse, 0x7771, RZ ;  /* 0x0000777107157816 */ /* 0x040fe400000000ff */
[----:B------:R-:W-:Y:S01]  /*1ce90*/  PRMT R7, R7, 0x7770, RZ ;  /* 0x0000777007077816 */ /* 0x000fe200000000ff */
[----:B------:R0:W-:Y:S04]  /*1cea0*/  @P5 STG.E.U8 desc[UR32][R10.64], R25 ;  /* 0x000000190a005986 */ /* 0x0001e8000c101120 */
[----:B------:R0:W-:Y:S04]  /*1ceb0*/  @P2 STG.E.U8 desc[UR32][R4.64], R23 ;  /* 0x0000001704002986 */ /* 0x0001e8000c101120 */
[----:B------:R0:W-:Y:S04]  /*1cec0*/  @P4 STG.E.U8 desc[UR32][R8.64], R7 ;  /* 0x0000000708004986 */ /* 0x0001e8000c101120 */
[----:B------:R0:W-:Y:S04]  /*1ced0*/  @P6 STG.E.U8 desc[UR32][R2.64], R21 ;  /* 0x0000001502006986 */ /* 0x0001e8000c101120 */
[----:B------:R0:W-:Y:S01]  /*1cee0*/  @P1 STG.E.U8 desc[UR32][R12.64], R19 ;  /* 0x000000130c001986 */ /* 0x0001e2000c101120 */
[----:B------:R-:W-:Y:S05]  /*1cef0*/  @!P0 EXIT ;  /* 0x000000000000894d */ /* 0x000fea0003800000 */
[----:B------:R-:W-:Y:S01]  /*1cf00*/  STG.E.U8 desc[UR32][R14.64], R17 ;  /* 0x000000110e007986 */ /* 0x000fe2000c101120 */
[----:B------:R-:W-:Y:S05]  /*1cf10*/  EXIT ;  /* 0x000000000000794d */ /* 0x000fea0003800000 */
.L_x_3:
[----:B------:R-:W-:-:S00]  /*1cf20*/  BRA `(.L_x_3) ;  /* 0xfffffffc00fc7947 */ /* 0x000fc0000383ffff */
[----:B------:R-:W-:-:S00]  /*1cf30*/  NOP ;  /* 0x0000000000007918 */ /* 0x000fc00000000000 */
        /* <DEDUP_REMOVED lines=12> */
.L_x_4:


//--------------------- .nv.shared.matmul_kernel  --------------------------
	.section	.nv.shared.matmul_kernel,"aw",@nobits
	.sectionflags	@""
	.align	16
	.zero		1024


//--------------------- .nv.shared.reserved.0     --------------------------
	.section	.nv.shared.reserved.0,"aw",@nobits
	.weak		__nv_reservedSMEM_offset_0_alias
	.size		__nv_reservedSMEM_offset_0_alias, 0, 0
	.other		__nv_reservedSMEM_offset_0_alias,@"STO_CUDA_RESERVED_SHARED STV_DEFAULT"
__nv_reservedSMEM_offset_0_alias:
	.zero		0


//--------------------- .nv.constant0.matmul_kernel --------------------------
	.section	.nv.constant0.matmul_kernel,"a",@progbits
	.sectionflags	@""
	.align	4
.nv.constant0.matmul_kernel:
	.zero		608


//--------------------- SYMBOLS --------------------------

	.type		.nv.reservedSmem.offset0,@object
	.size		.nv.reservedSmem.offset0,0x4
